	.target	sm_80

	.elftype	@"ET_EXEC"


//--------------------- .note.nv.tkinfo           --------------------------
	.section	.note.nv.tkinfo,"",@"SHT_NOTE"
	.sectionflags	@"SHF_NOTE_NV_TKINFO"
	.tkinfo
        /*0018*/ 	.word	0x00000002
        /*0030*/ 	.string	""
        /*0030*/ 	.string	"ptxas"
        /*0030*/ 	.string	"Cuda compilation tools, release 13.0, V13.0.88"
        /*0030*/ 	.string	"Build cuda_13.0.r13.0/compiler.36424714_0"
        /*0030*/ 	.string	"-v  -suppress-debug-info  -lineinfo  -arch sm_80 "



//--------------------- .note.nv.cuinfo           --------------------------
	.section	.note.nv.cuinfo,"",@"SHT_NOTE"
	.sectionflags	@"SHF_NOTE_NV_CUINFO"
        /*0018*/ 	.short	0x0002
        /*001a*/ 	.short	0x0050
        /*001c*/ 	.short	0x0082
	.zero		2


//--------------------- .nv.info                  --------------------------
	.section	.nv.info,"",@"SHT_CUDA_INFO"
	.align	4


	//----- nvinfo : EIATTR_REGCOUNT
	.align		4
        /*0000*/ 	.byte	0x04, 0x2f
        /*0002*/ 	.short	(.L_2 - .L_1)
	.align		4
.L_1:
        /*0004*/ 	.word	index@(attn_fwd)
        /*0008*/ 	.word	0x000000ff


	//----- nvinfo : EIATTR_FRAME_SIZE
	.align		4
.L_2:
        /*000c*/ 	.byte	0x04, 0x11
        /*000e*/ 	.short	(.L_4 - .L_3)
	.align		4
.L_3:
        /*0010*/ 	.word	index@(attn_fwd)
        /*0014*/ 	.word	0x00000418


	//----- nvinfo : EIATTR_MIN_STACK_SIZE
	.align		4
.L_4:
        /*0018*/ 	.byte	0x04, 0x12
        /*001a*/ 	.short	(.L_6 - .L_5)
	.align		4
.L_5:
        /*001c*/ 	.word	index@(attn_fwd)
        /*0020*/ 	.word	0x00000418
.L_6:


//--------------------- .nv.info.attn_fwd         --------------------------
	.section	.nv.info.attn_fwd,"",@"SHT_CUDA_INFO"
	.sectionflags	@""
	.align	4


	//----- nvinfo : EIATTR_CUDA_API_VERSION
	.align		4
        /*0000*/ 	.byte	0x04, 0x37
        /*0002*/ 	.short	(.L_8 - .L_7)
.L_7:
        /*0004*/ 	.word	0x00000082


	//----- nvinfo : EIATTR_SW2861232_WAR
	.align		4
.L_8:
        /*0008*/ 	.byte	0x01, 0x35
	.zero		2


	//----- nvinfo : EIATTR_PARAM_CBANK
	.align		4
        /*000c*/ 	.byte	0x04, 0x0a
        /*000e*/ 	.short	(.L_10 - .L_9)
	.align		4
.L_9:
        /*0010*/ 	.word	index@(.nv.constant0.attn_fwd)
        /*0014*/ 	.short	0x0160
        /*0016*/ 	.short	0x0088


	//----- nvinfo : EIATTR_CBANK_PARAM_SIZE
	.align		4
.L_10:
        /*0018*/ 	.byte	0x03, 0x19
        /*001a*/ 	.short	0x0088


	//----- nvinfo : EIATTR_KPARAM_INFO
	.align		4
        /*001c*/ 	.byte	0x04, 0x17
        /*001e*/ 	.short	(.L_12 - .L_11)
.L_11:
        /*0020*/ 	.word	0x00000000
        /*0024*/ 	.short	0x0019
        /*0026*/ 	.short	0x0080
        /*0028*/ 	.byte	0x00, 0xf4, 0x21, 0x00


	//----- nvinfo : EIATTR_KPARAM_INFO
	.align		4
.L_12:
        /*002c*/ 	.byte	0x04, 0x17
        /*002e*/ 	.short	(.L_14 - .L_13)
.L_13:
        /*0030*/ 	.word	0x00000000
        /*0034*/ 	.short	0x0018
        /*0036*/ 	.short	0x0078
        /*0038*/ 	.byte	0x00, 0xf4, 0x21, 0x00


	//----- nvinfo : EIATTR_KPARAM_INFO
	.align		4
.L_14:
        /*003c*/ 	.byte	0x04, 0x17
        /*003e*/ 	.short	(.L_16 - .L_15)
.L_15:
        /*0040*/ 	.word	0x00000000
        /*0044*/ 	.short	0x0017
        /*0046*/ 	.short	0x0070
        /*0048*/ 	.byte	0x00, 0xf0, 0x11, 0x00


	//----- nvinfo : EIATTR_KPARAM_INFO
	.align		4
.L_16:
        /*004c*/ 	.byte	0x04, 0x17
        /*004e*/ 	.short	(.L_18 - .L_17)
.L_17:
        /*0050*/ 	.word	0x00000000
        /*0054*/ 	.short	0x0016
        /*0056*/ 	.short	0x006c
        /*0058*/ 	.byte	0x00, 0xf0, 0x11, 0x00


	//----- nvinfo : EIATTR_KPARAM_INFO
	.align		4
.L_18:
        /*005c*/ 	.byte	0x04, 0x17
        /*005e*/ 	.short	(.L_20 - .L_19)
.L_19:
        /*0060*/ 	.word	0x00000000
        /*0064*/ 	.short	0x0015
        /*0066*/ 	.short	0x0068
        /*0068*/ 	.byte	0x00, 0xf0, 0x11, 0x00


	//----- nvinfo : EIATTR_KPARAM_INFO
	.align		4
.L_20:
        /*006c*/ 	.byte	0x04, 0x17
        /*006e*/ 	.short	(.L_22 - .L_21)
.L_21:
        /*0070*/ 	.word	0x00000000
        /*0074*/ 	.short	0x0014
        /*0076*/ 	.short	0x0064
        /*0078*/ 	.byte	0x00, 0xf0, 0x11, 0x00


	//----- nvinfo : EIATTR_KPARAM_INFO
	.align		4
.L_22:
        /*007c*/ 	.byte	0x04, 0x17
        /*007e*/ 	.short	(.L_24 - .L_23)
.L_23:
        /*0080*/ 	.word	0x00000000
        /*0084*/ 	.short	0x0013
        /*0086*/ 	.short	0x0060
        /*0088*/ 	.byte	0x00, 0xf0, 0x11, 0x00


	//----- nvinfo : EIATTR_KPARAM_INFO
	.align		4
.L_24:
        /*008c*/ 	.byte	0x04, 0x17
        /*008e*/ 	.short	(.L_26 - .L_25)
.L_25:
        /*0090*/ 	.word	0x00000000
        /*0094*/ 	.short	0x0012
        /*0096*/ 	.short	0x005c
        /*0098*/ 	.byte	0x00, 0xf0, 0x11, 0x00


	//----- nvinfo : EIATTR_KPARAM_INFO
	.align		4
.L_26:
        /*009c*/ 	.byte	0x04, 0x17
        /*009e*/ 	.short	(.L_28 - .L_27)
.L_27:
        /*00a0*/ 	.word	0x00000000
        /*00a4*/ 	.short	0x0011
        /*00a6*/ 	.short	0x0058
        /*00a8*/ 	.byte	0x00, 0xf0, 0x11, 0x00


	//----- nvinfo : EIATTR_KPARAM_INFO
	.align		4
.L_28:
        /*00ac*/ 	.byte	0x04, 0x17
        /*00ae*/ 	.short	(.L_30 - .L_29)
.L_29:
        /*00b0*/ 	.word	0x00000000
        /*00b4*/ 	.short	0x0010
        /*00b6*/ 	.short	0x0054
        /*00b8*/ 	.byte	0x00, 0xf0, 0x11, 0x00


	//----- nvinfo : EIATTR_KPARAM_INFO
	.align		4
.L_30:
        /*00bc*/ 	.byte	0x04, 0x17
        /*00be*/ 	.short	(.L_32 - .L_31)
.L_31:
        /*00c0*/ 	.word	0x00000000
        /*00c4*/ 	.short	0x000f
        /*00c6*/ 	.short	0x0050
        /*00c8*/ 	.byte	0x00, 0xf0, 0x11, 0x00


	//----- nvinfo : EIATTR_KPARAM_INFO
	.align		4
.L_32:
        /*00cc*/ 	.byte	0x04, 0x17
        /*00ce*/ 	.short	(.L_34 - .L_33)
.L_33:
        /*00d0*/ 	.word	0x00000000
        /*00d4*/ 	.short	0x000e
        /*00d6*/ 	.short	0x004c
        /*00d8*/ 	.byte	0x00, 0xf0, 0x11, 0x00


	//----- nvinfo : EIATTR_KPARAM_INFO
	.align		4
.L_34:
        /*00dc*/ 	.byte	0x04, 0x17
        /*00de*/ 	.short	(.L_36 - .L_35)
.L_35:
        /*00e0*/ 	.word	0x00000000
        /*00e4*/ 	.short	0x000d
        /*00e6*/ 	.short	0x0048
        /*00e8*/ 	.byte	0x00, 0xf0, 0x11, 0x00


	//----- nvinfo : EIATTR_KPARAM_INFO
	.align		4
.L_36:
        /*00ec*/ 	.byte	0x04, 0x17
        /*00ee*/ 	.short	(.L_38 - .L_37)
.L_37:
        /*00f0*/ 	.word	0x00000000
        /*00f4*/ 	.short	0x000c
        /*00f6*/ 	.short	0x0044
        /*00f8*/ 	.byte	0x00, 0xf0, 0x11, 0x00


	//----- nvinfo : EIATTR_KPARAM_INFO
	.align		4
.L_38:
        /*00fc*/ 	.byte	0x04, 0x17
        /*00fe*/ 	.short	(.L_40 - .L_39)
.L_39:
        /*0100*/ 	.word	0x00000000
        /*0104*/ 	.short	0x000b
        /*0106*/ 	.short	0x0040
        /*0108*/ 	.byte	0x00, 0xf0, 0x11, 0x00


	//----- nvinfo : EIATTR_KPARAM_INFO
	.align		4
.L_40:
        /*010c*/ 	.byte	0x04, 0x17
        /*010e*/ 	.short	(.L_42 - .L_41)
.L_41:
        /*0110*/ 	.word	0x00000000
        /*0114*/ 	.short	0x000a
        /*0116*/ 	.short	0x003c
        /*0118*/ 	.byte	0x00, 0xf0, 0x11, 0x00


	//----- nvinfo : EIATTR_KPARAM_INFO
	.align		4
.L_42:
        /*011c*/ 	.byte	0x04, 0x17
        /*011e*/ 	.short	(.L_44 - .L_43)
.L_43:
        /*0120*/ 	.word	0x00000000
        /*0124*/ 	.short	0x0009
        /*0126*/ 	.short	0x0038
        /*0128*/ 	.byte	0x00, 0xf0, 0x11, 0x00


	//----- nvinfo : EIATTR_KPARAM_INFO
	.align		4
.L_44:
        /*012c*/ 	.byte	0x04, 0x17
        /*012e*/ 	.short	(.L_46 - .L_45)
.L_45:
        /*0130*/ 	.word	0x00000000
        /*0134*/ 	.short	0x0008
        /*0136*/ 	.short	0x0034
        /*0138*/ 	.byte	0x00, 0xf0, 0x11, 0x00


	//----- nvinfo : EIATTR_KPARAM_INFO
	.align		4
.L_46:
        /*013c*/ 	.byte	0x04, 0x17
        /*013e*/ 	.short	(.L_48 - .L_47)
.L_47:
        /*0140*/ 	.word	0x00000000
        /*0144*/ 	.short	0x0007
        /*0146*/ 	.short	0x0030
        /*0148*/ 	.byte	0x00, 0xf0, 0x11, 0x00


	//----- nvinfo : EIATTR_KPARAM_INFO
	.align		4
.L_48:
        /*014c*/ 	.byte	0x04, 0x17
        /*014e*/ 	.short	(.L_50 - .L_49)
.L_49:
        /*0150*/ 	.word	0x00000000
        /*0154*/ 	.short	0x0006
        /*0156*/ 	.short	0x002c
        /*0158*/ 	.byte	0x00, 0xf0, 0x11, 0x00


	//----- nvinfo : EIATTR_KPARAM_INFO
	.align		4
.L_50:
        /*015c*/ 	.byte	0x04, 0x17
        /*015e*/ 	.short	(.L_52 - .L_51)
.L_51:
        /*0160*/ 	.word	0x00000000
        /*0164*/ 	.short	0x0005
        /*0166*/ 	.short	0x0028
        /*0168*/ 	.byte	0x00, 0xf0, 0x11, 0x00


	//----- nvinfo : EIATTR_KPARAM_INFO
	.align		4
.L_52:
        /*016c*/ 	.byte	0x04, 0x17
        /*016e*/ 	.short	(.L_54 - .L_53)
.L_53:
        /*0170*/ 	.word	0x00000000
        /*0174*/ 	.short	0x0004
        /*0176*/ 	.short	0x0020
        /*0178*/ 	.byte	0x00, 0xf4, 0x21, 0x00


	//----- nvinfo : EIATTR_KPARAM_INFO
	.align		4
.L_54:
        /*017c*/ 	.byte	0x04, 0x17
        /*017e*/ 	.short	(.L_56 - .L_55)
.L_55:
        /*0180*/ 	.word	0x00000000
        /*0184*/ 	.short	0x0003
        /*0186*/ 	.short	0x0018
        /*0188*/ 	.byte	0x00, 0xf4, 0x21, 0x00


	//----- nvinfo : EIATTR_KPARAM_INFO
	.align		4
.L_56:
        /*018c*/ 	.byte	0x04, 0x17
        /*018e*/ 	.short	(.L_58 - .L_57)
.L_57:
        /*0190*/ 	.word	0x00000000
        /*0194*/ 	.short	0x0002
        /*0196*/ 	.short	0x0010
        /*0198*/ 	.byte	0x00, 0xf4, 0x21, 0x00


	//----- nvinfo : EIATTR_KPARAM_INFO
	.align		4
.L_58:
        /*019c*/ 	.byte	0x04, 0x17
        /*019e*/ 	.short	(.L_60 - .L_59)
.L_59:
        /*01a0*/ 	.word	0x00000000
        /*01a4*/ 	.short	0x0001
        /*01a6*/ 	.short	0x0008
        /*01a8*/ 	.byte	0x00, 0xf4, 0x21, 0x00


	//----- nvinfo : EIATTR_KPARAM_INFO
	.align		4
.L_60:
        /*01ac*/ 	.byte	0x04, 0x17
        /*01ae*/ 	.short	(.L_62 - .L_61)
.L_61:
        /*01b0*/ 	.word	0x00000000
        /*01b4*/ 	.short	0x0000
        /*01b6*/ 	.short	0x0000
        /*01b8*/ 	.byte	0x00, 0xf4, 0x21, 0x00


	//----- nvinfo : EIATTR_MAXREG_COUNT
	.align		4
.L_62:
        /*01bc*/ 	.byte	0x03, 0x1b
        /*01be*/ 	.short	0x00ff


	//----- nvinfo : EIATTR_NUM_BARRIERS
	.align		4
        /*01c0*/ 	.byte	0x02, 0x4c
        /*01c2*/ 	.byte	0x01
	.zero		1


	//----- nvinfo : EIATTR_ANNOTATIONS
	.align		4
        /*01c4*/ 	.byte	0x04, 0x55
        /*01c6*/ 	.short	(.L_64 - .L_63)


	//   ....[0]....
.L_63:
        /*01c8*/ 	.word	0x00000001
        /*01cc*/ 	.byte	0x70, 0x33, 0x00, 0x00, 0x01, 0x00, 0x00, 0x00, 0xc0, 0x33, 0x00, 0x00, 0x01, 0x00, 0x00, 0x00
        /* <DEDUP_REMOVED lines=124> */
        /*099c*/ 	.byte	0xf0, 0x95, 0x00, 0x00, 0x01, 0x00, 0x00, 0x00, 0x50, 0x96, 0x00, 0x00


	//----- nvinfo : EIATTR_MERCURY_ISA_VERSION
	.align		4
.L_64:
        /*09a8*/ 	.byte	0x03, 0x5f
        /*09aa*/ 	.short	0x0000


	//----- nvinfo : EIATTR_COOP_GROUP_MASK_REGIDS
	.align		4
        /*09ac*/ 	.byte	0x04, 0x29
        /*09ae*/ 	.short	(.L_66 - .L_65)


	//   ....[0]....
.L_65:
        /*09b0*/ 	.word	0xffffffff


	//   ....[1]....
        /*09b4*/ 	.word	0xffffffff


	//   ....[2]....
        /*09b8*/ 	.word	0xffffffff


	//   ....[3]....
        /*09bc*/ 	.word	0xffffffff


	//   ....[4]....
        /*09c0*/ 	.word	0xffffffff


	//   ....[5]....
        /*09c4*/ 	.word	0xffffffff


	//   ....[6]....
        /*09c8*/ 	.word	0xffffffff


	//   ....[7]....
        /*09cc*/ 	.word	0xffffffff


	//   ....[8]....
        /*09d0*/ 	.word	0xffffffff


	//   ....[9]....
        /*09d4*/ 	.word	0xffffffff


	//   ....[10]....
        /*09d8*/ 	.word	0xffffffff


	//   ....[11]....
        /*09dc*/ 	.word	0xffffffff


	//   ....[12]....
        /*09e0*/ 	.word	0xffffffff


	//   ....[13]....
        /*09e4*/ 	.word	0xffffffff


	//   ....[14]....
        /*09e8*/ 	.word	0xffffffff


	//   ....[15]....
        /*09ec*/ 	.word	0xffffffff


	//   ....[16]....
        /*09f0*/ 	.word	0xffffffff


	//   ....[17]....
        /*09f4*/ 	.word	0xffffffff


	//   ....[18]....
        /*09f8*/ 	.word	0xffffffff


	//   ....[19]....
        /*09fc*/ 	.word	0xffffffff


	//   ....[20]....
        /*0a00*/ 	.word	0xffffffff


	//   ....[21]....
        /*0a04*/ 	.word	0xffffffff


	//   ....[22]....
        /*0a08*/ 	.word	0xffffffff


	//   ....[23]....
        /*0a0c*/ 	.word	0xffffffff


	//   ....[24]....
        /*0a10*/ 	.word	0xffffffff


	//   ....[25]....
        /*0a14*/ 	.word	0xffffffff


	//   ....[26]....
        /*0a18*/ 	.word	0xffffffff


	//   ....[27]....
        /*0a1c*/ 	.word	0xffffffff


	//   ....[28]....
        /*0a20*/ 	.word	0xffffffff


	//   ....[29]....
        /*0a24*/ 	.word	0xffffffff


	//   ....[30]....
        /*0a28*/ 	.word	0xffffffff


	//   ....[31]....
        /*0a2c*/ 	.word	0xffffffff


	//   ....[32]....
        /*0a30*/ 	.word	0xffffffff


	//   ....[33]....
        /*0a34*/ 	.word	0xffffffff


	//   ....[34]....
        /*0a38*/ 	.word	0xffffffff


	//   ....[35]....
        /*0a3c*/ 	.word	0xffffffff


	//----- nvinfo : EIATTR_COOP_GROUP_INSTR_OFFSETS
	.align		4
.L_66:
        /*0a40*/ 	.byte	0x04, 0x28
        /*0a42*/ 	.short	(.L_68 - .L_67)


	//   ....[0]....
.L_67:
        /*0a44*/ 	.word	0x00007d50


	//   ....[1]....
        /*0a48*/ 	.word	0x00007d80


	//   ....[2]....
        /*0a4c*/ 	.word	0x00007db0


	//   ....[3]....
        /*0a50*/ 	.word	0x00007dc0


	//   ....[4]....
        /*0a54*/ 	.word	0x00007dd0


	//   ....[5]....
        /*0a58*/ 	.word	0x00007de0


	//   ....[6]....
        /*0a5c*/ 	.word	0x00007df0


	//   ....[7]....
        /*0a60*/ 	.word	0x00007e00


	//   ....[8]....
        /*0a64*/ 	.word	0x00007e60


	//   ....[9]....
        /*0a68*/ 	.word	0x00007e90


	//   ....[10]....
        /*0a6c*/ 	.word	0x00007eb0


	//   ....[11]....
        /*0a70*/ 	.word	0x00007ee0


	//   ....[12]....
        /*0a74*/ 	.word	0x00007ef0


	//   ....[13]....
        /*0a78*/ 	.word	0x00007f10


	//   ....[14]....
        /*0a7c*/ 	.word	0x00007f30


	//   ....[15]....
        /*0a80*/ 	.word	0x00007f50


	//   ....[16]....
        /*0a84*/ 	.word	0x00008230


	//   ....[17]....
        /*0a88*/ 	.word	0x00008250


	//   ....[18]....
        /*0a8c*/ 	.word	0x00008400


	//   ....[19]....
        /*0a90*/ 	.word	0x00008420


	//   ....[20]....
        /*0a94*/ 	.word	0x00008480


	//   ....[21]....
        /*0a98*/ 	.word	0x000084a0


	//   ....[22]....
        /*0a9c*/ 	.word	0x00008820


	//   ....[23]....
        /*0aa0*/ 	.word	0x00008840


	//   ....[24]....
        /*0aa4*/ 	.word	0x00008860


	//   ....[25]....
        /*0aa8*/ 	.word	0x00008870


	//   ....[26]....
        /*0aac*/ 	.word	0x00008880


	//   ....[27]....
        /*0ab0*/ 	.word	0x00008890


	//   ....[28]....
        /*0ab4*/ 	.word	0x000088d0


	//   ....[29]....
        /*0ab8*/ 	.word	0x000088f0


	//   ....[30]....
        /*0abc*/ 	.word	0x00008910


	//   ....[31]....
        /*0ac0*/ 	.word	0x00008930


	//   ....[32]....
        /*0ac4*/ 	.word	0x00008940


	//   ....[33]....
        /*0ac8*/ 	.word	0x00008950


	//   ....[34]....
        /*0acc*/ 	.word	0x00008a70


	//   ....[35]....
        /*0ad0*/ 	.word	0x00008a90


	//----- nvinfo : EIATTR_EXIT_INSTR_OFFSETS
	.align		4
.L_68:
        /*0ad4*/ 	.byte	0x04, 0x1c
        /*0ad6*/ 	.short	(.L_70 - .L_69)


	//   ....[0]....
.L_69:
        /*0ad8*/ 	.word	0x00010700


	//   ....[1]....
        /*0adc*/ 	.word	0x000107f0


	//----- nvinfo : EIATTR_REQNTID
	.align		4
.L_70:
        /*0ae0*/ 	.byte	0x04, 0x10
        /*0ae2*/ 	.short	(.L_72 - .L_71)
.L_71:
        /*0ae4*/ 	.word	0x00000100
        /*0ae8*/ 	.word	0x00000001
        /*0aec*/ 	.word	0x00000001
.L_72:


//--------------------- .nv.callgraph             --------------------------
	.section	.nv.callgraph,"",@"SHT_CUDA_CALLGRAPH"
	.align	4
	.sectionentsize	8
	.align		4
        /*0000*/ 	.word	0x00000000
	.align		4
        /*0004*/ 	.word	0xffffffff
	.align		4
        /*0008*/ 	.word	0x00000000
	.align		4
        /*000c*/ 	.word	0xfffffffe
	.align		4
        /*0010*/ 	.word	0x00000000
	.align		4
        /*0014*/ 	.word	0xfffffffd
	.align		4
        /*0018*/ 	.word	0x00000000
	.align		4
        /*001c*/ 	.word	0xfffffffc


//--------------------- .nv.rel.action            --------------------------
	.section	.nv.rel.action,"",@"SHT_CUDA_RELOCINFO"
	.align	8
	.sectionentsize	8
        /*0000*/ 	.byte	0x73, 0x00, 0x00, 0x00, 0x00, 0x00, 0x00, 0x00, 0x00, 0x00, 0x00, 0x11, 0x25, 0x00, 0x05, 0x36


//--------------------- .nv.constant4             --------------------------
	.section	.nv.constant4,"a",@progbits
	.align	8
	.align		8
.nv.constant4:
        /*0000*/ 	.dword	_$_str


//--------------------- .nv.constant0.attn_fwd    --------------------------
	.section	.nv.constant0.attn_fwd,"a",@progbits
	.sectionflags	@""
	.align	4
.nv.constant0.attn_fwd:
	.zero		488


//--------------------- .text.attn_fwd            --------------------------
	.section	.text.attn_fwd,"ax",@progbits
	.sectioninfo	@"SHI_REGISTERS=255"
	.align	128
        .global         attn_fwd
        .type           attn_fwd,@function
        .size           attn_fwd,(.L_x_3 - attn_fwd)
        .other          attn_fwd,@"STO_CUDA_ENTRY STV_DEFAULT"
attn_fwd:
.text.attn_fwd:
[----:B------:R-:W-:Y:S02]  /*0000*/  IMAD.MOV.U32 R1, RZ, RZ, c[0x0][0x28] ;  /* 0x00000a00ff017624 */ /* 0x000fe400078e00ff */
[----:B------:R-:W0:Y:S01]  /*0010*/  S2R R32, SR_CTAID.X ;  /* 0x0000000000207919 */ /* 0x000e220000002500 */
[----:B------:R-:W-:Y:S01]  /*0020*/  MOV R15, c[0x0][0x198] ;  /* 0x00006600000f7a02 */ /* 0x000fe20000000f00 */
[----:B------:R-:W-:Y:S01]  /*0030*/  ULDC.64 UR6, c[0x0][0x118] ;  /* 0x0000460000067ab9 */ /* 0x000fe20000000a00 */
[----:B------:R-:W-:Y:S01]  /*0040*/  IADD3 R1, R1, -0x418, RZ ;  /* 0xfffffbe801017810 */ /* 0x000fe20007ffe0ff */
[----:B------:R-:W1:Y:S04]  /*0050*/  S2R R176, SR_TID.X ;  /* 0x0000000000b07919 */ /* 0x000e680000002100 */
[----:B------:R-:W2:Y:S01]  /*0060*/  S2R R168, SR_CTAID.Y ;  /* 0x0000000000a87919 */ /* 0x000ea20000002600 */
[----:B0-----:R-:W-:Y:S01]  /*0070*/  IMAD.SHL.U32 R32, R32, 0x40, RZ ;  /* 0x0000004020207824 */ /* 0x001fe200078e00ff */
[----:B-1----:R-:W-:-:S04]  /*0080*/  SHF.R.U32.HI R0, RZ, 0x6, R176 ;  /* 0x00000006ff007819 */ /* 0x002fc800000116b0 */
[----:B------:R-:W-:Y:S02]  /*0090*/  LOP3.LUT R3, R32, 0x3f, R176, 0xf8, !PT ;  /* 0x0000003f20037812 */ /* 0x000fe400078ef8b0 */
[----:B------:R-:W-:Y:S01]  /*00a0*/  SGXT.U32 R2, R0, 0x2 ;  /* 0x000000020002781a */ /* 0x000fe20000000000 */
[----:B--2---:R-:W-:Y:S02]  /*00b0*/  IMAD R0, R168, c[0x0][0x190], RZ ;  /* 0x00006400a8007a24 */ /* 0x004fe400078e02ff */
[----:B------:R-:W-:Y:S02]  /*00c0*/  IMAD R3, R3, c[0x0][0x194], RZ ;  /* 0x0000650003037a24 */ /* 0x000fe400078e02ff */
[----:B------:R-:W-:Y:S02]  /*00d0*/  IMAD R7, R2, c[0x0][0x198], RZ ;  /* 0x0000660002077a24 */ /* 0x000fe400078e02ff */
[C---:B------:R-:W-:Y:S02]  /*00e0*/  IMAD.SHL.U32 R2, R0.reuse, 0x2, RZ ;  /* 0x0000000200027824 */ /* 0x040fe400078e00ff */
[----:B------:R-:W-:Y:S01]  /*00f0*/  IMAD.SHL.U32 R5, R3, 0x2, RZ ;  /* 0x0000000203057824 */ /* 0x000fe200078e00ff */
[----:B------:R-:W-:Y:S01]  /*0100*/  LEA R9, R15, R7, 0x2 ;  /* 0x000000070f097211 */ /* 0x000fe200078e10ff */
[----:B------:R-:W-:-:S03]  /*0110*/  IMAD.HI R0, R0, 0x2, RZ ;  /* 0x0000000200007827 */ /* 0x000fc600078e02ff */
[----:B------:R-:W-:Y:S01]  /*0120*/  IADD3 R2, P0, P1, R5, c[0x0][0x160], R2 ;  /* 0x0000580005027a10 */ /* 0x000fe2000791e002 */
[----:B------:R-:W-:Y:S02]  /*0130*/  IMAD R5, R15, 0x4, R9 ;  /* 0x000000040f057824 */ /* 0x000fe400078e0209 */
[----:B------:R-:W-:-:S04]  /*0140*/  IMAD.HI R3, R3, 0x2, RZ ;  /* 0x0000000203037827 */ /* 0x000fc800078e02ff */
[----:B------:R-:W-:Y:S01]  /*0150*/  IMAD R13, R15, 0x4, R5 ;  /* 0x000000040f0d7824 */ /* 0x000fe200078e0205 */
[----:B------:R-:W-:Y:S02]  /*0160*/  IADD3.X R0, R3, c[0x0][0x164], R0, P0, P1 ;  /* 0x0000590003007a10 */ /* 0x000fe400007e2400 */
[-C--:B------:R-:W-:Y:S02]  /*0170*/  LEA R10, P1, R5, R2.reuse, 0x1 ;  /* 0x00000002050a7211 */ /* 0x080fe400078208ff */
[----:B------:R-:W-:Y:S02]  /*0180*/  LEA R17, R15, R13, 0x2 ;  /* 0x0000000d0f117211 */ /* 0x000fe400078e10ff */
[----:B------:R-:W-:Y:S02]  /*0190*/  LEA R6, P0, R7, R2, 0x1 ;  /* 0x0000000207067211 */ /* 0x000fe400078008ff */
[-C--:B------:R-:W-:Y:S01]  /*01a0*/  LEA.HI.X.SX32 R11, R5, R0.reuse, 0x1, P1 ;  /* 0x00000000050b7211 */ /* 0x080fe200008f0eff */
[----:B------:R-:W-:Y:S01]  /*01b0*/  IMAD R19, R15, 0x4, R17 ;  /* 0x000000040f137824 */ /* 0x000fe200078e0211 */
[----:B------:R-:W-:-:S02]  /*01c0*/  LEA.HI.X.SX32 R7, R7, R0, 0x1, P0 ;  /* 0x0000000007077211 */ /* 0x000fc400000f0eff */
[----:B------:R-:W-:Y:S01]  /*01d0*/  LEA R8, P0, R9, R2, 0x1 ;  /* 0x0000000209087211 */ /* 0x000fe200078008ff */
[----:B------:R-:W-:Y:S01]  /*01e0*/  IMAD R21, R15, 0x4, R19 ;  /* 0x000000040f157824 */ /* 0x000fe200078e0213 */
[----:B------:R0:W2:Y:S02]  /*01f0*/  LDG.E.U16 R5, [R10.64] ;  /* 0x000000060a057981 */ /* 0x0000a4000c1e1500 */
[----:B------:R-:W-:Y:S02]  /*0200*/  LEA.HI.X.SX32 R9, R9, R0, 0x1, P0 ;  /* 0x0000000009097211 */ /* 0x000fe400000f0eff */
[----:B------:R-:W-:Y:S01]  /*0210*/  LEA R12, P0, R13, R2, 0x1 ;  /* 0x000000020d0c7211 */ /* 0x000fe200078008ff */
[----:B------:R1:W3:Y:S01]  /*0220*/  LDG.E.U16 R3, [R6.64] ;  /* 0x0000000606037981 */ /* 0x0002e2000c1e1500 */
[----:B0-----:R-:W-:-:S03]  /*0230*/  LEA R11, R15, R21, 0x2 ;  /* 0x000000150f0b7211 */ /* 0x001fc600078e10ff */
[----:B------:R0:W4:Y:S01]  /*0240*/  LDG.E.U16 R4, [R8.64] ;  /* 0x0000000608047981 */ /* 0x000122000c1e1500 */
[----:B------:R-:W-:Y:S01]  /*0250*/  LEA.HI.X.SX32 R13, R13, R0, 0x1, P0 ;  /* 0x000000000d0d7211 */ /* 0x000fe200000f0eff */
[----:B------:R-:W-:Y:S01]  /*0260*/  IMAD R25, R15, 0x4, R11 ;  /* 0x000000040f197824 */ /* 0x000fe200078e020b */
[----:B------:R-:W-:-:S03]  /*0270*/  LEA R18, P0, R19, R2, 0x1 ;  /* 0x0000000213127211 */ /* 0x000fc600078008ff */
[----:B-1----:R1:W5:Y:S01]  /*0280*/  LDG.E.U16 R6, [R12.64] ;  /* 0x000000060c067981 */ /* 0x002362000c1e1500 */
[----:B------:R-:W-:Y:S01]  /*0290*/  LEA R16, P1, R17, R2, 0x1 ;  /* 0x0000000211107211 */ /* 0x000fe200078208ff */
[----:B------:R-:W-:Y:S01]  /*02a0*/  IMAD R27, R15, 0x4, R25 ;  /* 0x000000040f1b7824 */ /* 0x000fe200078e0219 */
[----:B------:R-:W-:Y:S02]  /*02b0*/  LEA.HI.X.SX32 R19, R19, R0, 0x1, P0 ;  /* 0x0000000013137211 */ /* 0x000fe400000f0eff */
[----:B------:R-:W-:Y:S02]  /*02c0*/  LEA R20, P0, R21, R2, 0x1 ;  /* 0x0000000215147211 */ /* 0x000fe400078008ff */
[-C--:B------:R-:W-:Y:S01]  /*02d0*/  LEA.HI.X.SX32 R17, R17, R0.reuse, 0x1, P1 ;  /* 0x0000000011117211 */ /* 0x080fe200008f0eff */
[----:B0-----:R0:W2:Y:S01]  /*02e0*/  LDG.E.U16 R8, [R18.64] ;  /* 0x0000000612087981 */ /* 0x0010a2000c1e1500 */
[----:B-1----:R-:W-:Y:S02]  /*02f0*/  LEA R13, R15, R27, 0x2 ;  /* 0x0000001b0f0d7211 */ /* 0x002fe400078e10ff */
[----:B------:R-:W-:Y:S01]  /*0300*/  LEA.HI.X.SX32 R21, R21, R0, 0x1, P0 ;  /* 0x0000000015157211 */ /* 0x000fe200000f0eff */
[----:B------:R1:W2:Y:S01]  /*0310*/  LDG.E.U16 R7, [R16.64] ;  /* 0x0000000610077981 */ /* 0x0002a2000c1e1500 */
[----:B------:R-:W-:-:S02]  /*0320*/  LEA R22, P0, R11, R2, 0x1 ;  /* 0x000000020b167211 */ /* 0x000fc400078008ff */
[----:B------:R-:W-:Y:S01]  /*0330*/  LEA R24, P1, R25, R2, 0x1 ;  /* 0x0000000219187211 */ /* 0x000fe200078208ff */
[----:B------:R0:W2:Y:S01]  /*0340*/  LDG.E.U16 R9, [R20.64] ;  /* 0x0000000614097981 */ /* 0x0000a2000c1e1500 */
[----:B------:R-:W-:Y:S02]  /*0350*/  LEA.HI.X.SX32 R23, R11, R0, 0x1, P0 ;  /* 0x000000000b177211 */ /* 0x000fe400000f0eff */
[----:B------:R-:W-:Y:S01]  /*0360*/  LEA R26, P0, R27, R2, 0x1 ;  /* 0x000000021b1a7211 */ /* 0x000fe200078008ff */
[----:B-1----:R-:W-:-:S03]  /*0370*/  IMAD R17, R15, 0x4, R13 ;  /* 0x000000040f117824 */ /* 0x002fc600078e020d */
[-C--:B------:R-:W-:Y:S01]  /*0380*/  LEA.HI.X.SX32 R27, R27, R0.reuse, 0x1, P0 ;  /* 0x000000001b1b7211 */ /* 0x080fe200000f0eff */
[----:B------:R1:W2:Y:S01]  /*0390*/  LDG.E.U16 R10, [R22.64] ;  /* 0x00000006160a7981 */ /* 0x0002a2000c1e1500 */
[----:B------:R-:W-:Y:S01]  /*03a0*/  IMAD R29, R15, 0x4, R17 ;  /* 0x000000040f1d7824 */ /* 0x000fe200078e0211 */
[----:B------:R-:W-:Y:S02]  /*03b0*/  LEA.HI.X.SX32 R25, R25, R0, 0x1, P1 ;  /* 0x0000000019197211 */ /* 0x000fe400008f0eff */
[----:B------:R1:W2:Y:S01]  /*03c0*/  LDG.E.U16 R12, [R26.64] ;  /* 0x000000061a0c7981 */ /* 0x0002a2000c1e1500 */
[----:B0-----:R-:W-:Y:S02]  /*03d0*/  LEA R18, P0, R13, R2, 0x1 ;  /* 0x000000020d127211 */ /* 0x001fe400078008ff */
[----:B------:R-:W-:Y:S01]  /*03e0*/  LEA R31, R15, R29, 0x2 ;  /* 0x0000001d0f1f7211 */ /* 0x000fe200078e10ff */
[----:B------:R0:W2:Y:S01]  /*03f0*/  LDG.E.U16 R11, [R24.64] ;  /* 0x00000006180b7981 */ /* 0x0000a2000c1e1500 */
[----:B------:R-:W-:-:S02]  /*0400*/  LEA.HI.X.SX32 R19, R13, R0, 0x1, P0 ;  /* 0x000000000d137211 */ /* 0x000fc400000f0eff */
[-C--:B------:R-:W-:Y:S02]  /*0410*/  LEA R20, P0, R17, R2.reuse, 0x1 ;  /* 0x0000000211147211 */ /* 0x080fe400078008ff */
[----:B------:R-:W-:Y:S01]  /*0420*/  LEA R28, P1, R29, R2, 0x1 ;  /* 0x000000021d1c7211 */ /* 0x000fe200078208ff */
[----:B------:R1:W2:Y:S01]  /*0430*/  LDG.E.U16 R13, [R18.64] ;  /* 0x00000006120d7981 */ /* 0x0002a2000c1e1500 */
[----:B------:R-:W-:Y:S01]  /*0440*/  LEA.HI.X.SX32 R21, R17, R0, 0x1, P0 ;  /* 0x0000000011157211 */ /* 0x000fe200000f0eff */
[----:B0-----:R-:W-:Y:S01]  /*0450*/  IMAD R25, R15, 0x4, R31 ;  /* 0x000000040f197824 */ /* 0x001fe200078e021f */
[----:B-1----:R-:W-:-:S03]  /*0460*/  LEA R22, P0, R31, R2, 0x1 ;  /* 0x000000021f167211 */ /* 0x002fc600078008ff */
[----:B------:R0:W2:Y:S01]  /*0470*/  LDG.E.U16 R14, [R20.64] ;  /* 0x00000006140e7981 */ /* 0x0000a2000c1e1500 */
[----:B------:R-:W-:Y:S01]  /*0480*/  IMAD R27, R15, 0x4, R25 ;  /* 0x000000040f1b7824 */ /* 0x000fe200078e0219 */
[----:B------:R-:W-:-:S04]  /*0490*/  LEA.HI.X.SX32 R23, R31, R0, 0x1, P0 ;  /* 0x000000001f177211 */ /* 0x000fc800000f0eff */
[----:B------:R-:W-:Y:S01]  /*04a0*/  LEA R31, R15, R27, 0x2 ;  /* 0x0000001b0f1f7211 */ /* 0x000fe200078e10ff */
[----:B------:R1:W2:Y:S01]  /*04b0*/  LDG.E.U16 R16, [R22.64] ;  /* 0x0000000616107981 */ /* 0x0002a2000c1e1500 */
[----:B------:R-:W-:Y:S02]  /*04c0*/  LEA.HI.X.SX32 R29, R29, R0, 0x1, P1 ;  /* 0x000000001d1d7211 */ /* 0x000fe400008f0eff */
[----:B------:R-:W-:Y:S01]  /*04d0*/  LEA R24, P0, R25, R2, 0x1 ;  /* 0x0000000219187211 */ /* 0x000fe200078008ff */
[----:B------:R-:W-:Y:S02]  /*04e0*/  IMAD R33, R15, 0x4, R31 ;  /* 0x000000040f217824 */ /* 0x000fe400078e021f */
[----:B------:R0:W2:Y:S01]  /*04f0*/  LDG.E.U16 R17, [R28.64] ;  /* 0x000000061c117981 */ /* 0x0000a2000c1e1500 */
[----:B------:R-:W-:Y:S02]  /*0500*/  LEA.HI.X.SX32 R25, R25, R0, 0x1, P0 ;  /* 0x0000000019197211 */ /* 0x000fe400000f0eff */
[----:B------:R-:W-:-:S02]  /*0510*/  LEA R26, P0, R27, R2, 0x1 ;  /* 0x000000021b1a7211 */ /* 0x000fc400078008ff */
[----:B------:R-:W-:Y:S01]  /*0520*/  LEA R30, P1, R31, R2, 0x1 ;  /* 0x000000021f1e7211 */ /* 0x000fe200078208ff */
[----:B------:R1:W2:Y:S01]  /*0530*/  LDG.E.U16 R19, [R24.64] ;  /* 0x0000000618137981 */ /* 0x0002a2000c1e1500 */
[----:B0-----:R-:W-:Y:S01]  /*0540*/  IMAD R29, R15, 0x4, R33 ;  /* 0x000000040f1d7824 */ /* 0x001fe200078e0221 */
[----:B------:R-:W-:Y:S02]  /*0550*/  LEA.HI.X.SX32 R27, R27, R0, 0x1, P0 ;  /* 0x000000001b1b7211 */ /* 0x000fe400000f0eff */
[----:B------:R-:W-:Y:S02]  /*0560*/  LEA R34, P0, R33, R2, 0x1 ;  /* 0x0000000221227211 */ /* 0x000fe400078008ff */
[----:B-1----:R-:W-:Y:S01]  /*0570*/  LEA R23, R15, R29, 0x2 ;  /* 0x0000001d0f177211 */ /* 0x002fe200078e10ff */
[----:B------:R0:W2:Y:S01]  /*0580*/  LDG.E.U16 R18, [R26.64] ;  /* 0x000000061a127981 */ /* 0x0000a2000c1e1500 */
[----:B------:R-:W-:-:S03]  /*0590*/  LEA.HI.X.SX32 R35, R33, R0, 0x1, P0 ;  /* 0x0000000021237211 */ /* 0x000fc600000f0eff */
[----:B------:R-:W-:Y:S01]  /*05a0*/  IMAD R33, R15, 0x4, R23 ;  /* 0x000000040f217824 */ /* 0x000fe200078e0217 */
[----:B------:R-:W-:Y:S01]  /*05b0*/  LEA R28, P0, R29, R2, 0x1 ;  /* 0x000000021d1c7211 */ /* 0x000fe200078008ff */
[----:B------:R1:W2:Y:S02]  /*05c0*/  LDG.E.U16 R20, [R34.64] ;  /* 0x0000000622147981 */ /* 0x0002a4000c1e1500 */
[----:B------:R-:W-:Y:S01]  /*05d0*/  IMAD R25, R15, 0x4, R33 ;  /* 0x000000040f197824 */ /* 0x000fe200078e0221 */
[-C--:B------:R-:W-:Y:S02]  /*05e0*/  LEA.HI.X.SX32 R29, R29, R0.reuse, 0x1, P0 ;  /* 0x000000001d1d7211 */ /* 0x080fe400000f0eff */
[----:B------:R-:W-:Y:S02]  /*05f0*/  LEA.HI.X.SX32 R31, R31, R0, 0x1, P1 ;  /* 0x000000001f1f7211 */ /* 0x000fe400008f0eff */
[-C--:B------:R-:W-:Y:S02]  /*0600*/  LEA R36, P0, R23, R2.reuse, 0x1 ;  /* 0x0000000217247211 */ /* 0x080fe400078008ff */
[----:B------:R-:W-:Y:S01]  /*0610*/  LEA R38, P1, R33, R2, 0x1 ;  /* 0x0000000221267211 */ /* 0x000fe200078208ff */
[----:B------:R1:W2:Y:S01]  /*0620*/  LDG.E.U16 R21, [R30.64] ;  /* 0x000000061e157981 */ /* 0x0002a2000c1e1500 */
[----:B0-----:R-:W-:-:S02]  /*0630*/  LEA R27, R15, R25, 0x2 ;  /* 0x000000190f1b7211 */ /* 0x001fc400078e10ff */
[-C--:B------:R-:W-:Y:S02]  /*0640*/  LEA.HI.X.SX32 R37, R23, R0.reuse, 0x1, P0 ;  /* 0x0000000017257211 */ /* 0x080fe400000f0eff */
[----:B------:R-:W-:Y:S01]  /*0650*/  LEA.HI.X.SX32 R39, R33, R0, 0x1, P1 ;  /* 0x0000000021277211 */ /* 0x000fe200008f0eff */
[----:B------:R-:W-:Y:S01]  /*0660*/  IMAD R33, R15, 0x4, R27 ;  /* 0x000000040f217824 */ /* 0x000fe200078e021b */
[----:B------:R-:W-:Y:S01]  /*0670*/  LEA R40, P0, R25, R2, 0x1 ;  /* 0x0000000219287211 */ /* 0x000fe200078008ff */
[----:B------:R0:W2:Y:S02]  /*0680*/  LDG.E.U16 R23, [R28.64] ;  /* 0x000000061c177981 */ /* 0x0000a4000c1e1500 */
[----:B------:R-:W-:Y:S01]  /*0690*/  IMAD R43, R15, 0x4, R33 ;  /* 0x000000040f2b7824 */ /* 0x000fe200078e0221 */
[----:B------:R-:W-:Y:S01]  /*06a0*/  LEA.HI.X.SX32 R41, R25, R0, 0x1, P0 ;  /* 0x0000000019297211 */ /* 0x000fe200000f0eff */
[----:B------:R0:W2:Y:S01]  /*06b0*/  LDG.E.U16 R22, [R36.64] ;  /* 0x0000000624167981 */ /* 0x0000a2000c1e1500 */
[----:B-1----:R-:W-:-:S03]  /*06c0*/  LEA R30, P0, R27, R2, 0x1 ;  /* 0x000000021b1e7211 */ /* 0x002fc600078008ff */
[----:B------:R1:W2:Y:S01]  /*06d0*/  LDG.E.U16 R25, [R38.64] ;  /* 0x0000000626197981 */ /* 0x0002a2000c1e1500 */
[----:B------:R-:W-:Y:S02]  /*06e0*/  LEA.HI.X.SX32 R31, R27, R0, 0x1, P0 ;  /* 0x000000001b1f7211 */ /* 0x000fe400000f0eff */
[----:B------:R-:W-:Y:S01]  /*06f0*/  LEA R34, P0, R33, R2, 0x1 ;  /* 0x0000000221227211 */ /* 0x000fe200078008ff */
[----:B------:R1:W2:Y:S01]  /*0700*/  LDG.E.U16 R24, [R40.64] ;  /* 0x0000000628187981 */ /* 0x0002a2000c1e1500 */
[----:B0-----:R-:W-:Y:S02]  /*0710*/  LEA R29, R15, R43, 0x2 ;  /* 0x0000002b0f1d7211 */ /* 0x001fe400078e10ff */
[----:B------:R-:W-:Y:S01]  /*0720*/  LEA.HI.X.SX32 R35, R33, R0, 0x1, P0 ;  /* 0x0000000021237211 */ /* 0x000fe200000f0eff */
[----:B------:R0:W2:Y:S01]  /*0730*/  LDG.E.U16 R27, [R30.64] ;  /* 0x000000061e1b7981 */ /* 0x0000a2000c1e1500 */
[-C--:B------:R-:W-:Y:S01]  /*0740*/  LEA R36, P0, R29, R2.reuse, 0x1 ;  /* 0x000000021d247211 */ /* 0x080fe200078008ff */
[----:B------:R-:W-:Y:S01]  /*0750*/  IMAD R33, R15, 0x4, R29 ;  /* 0x000000040f217824 */ /* 0x000fe200078e021d */
[----:B------:R-:W-:Y:S01]  /*0760*/  LEA R42, P1, R43, R2, 0x1 ;  /* 0x000000022b2a7211 */ /* 0x000fe200078208ff */
[----:B------:R0:W2:Y:S01]  /*0770*/  LDG.E.U16 R26, [R34.64] ;  /* 0x00000006221a7981 */ /* 0x0000a2000c1e1500 */
[----:B------:R-:W-:Y:S01]  /*0780*/  LEA.HI.X.SX32 R37, R29, R0, 0x1, P0 ;  /* 0x000000001d257211 */ /* 0x000fe200000f0eff */
[----:B-1----:R-:W-:Y:S01]  /*0790*/  IMAD R41, R15, 0x4, R33 ;  /* 0x000000040f297824 */ /* 0x002fe200078e0221 */
[----:B------:R-:W-:-:S02]  /*07a0*/  LEA R38, P0, R33, R2, 0x1 ;  /* 0x0000000221267211 */ /* 0x000fc400078008ff */
[-C--:B------:R-:W-:Y:S01]  /*07b0*/  LEA.HI.X.SX32 R43, R43, R0.reuse, 0x1, P1 ;  /* 0x000000002b2b7211 */ /* 0x080fe200008f0eff */
[----:B------:R1:W2:Y:S01]  /*07c0*/  LDG.E.U16 R28, [R36.64] ;  /* 0x00000006241c7981 */ /* 0x0002a2000c1e1500 */
[----:B------:R-:W-:Y:S02]  /*07d0*/  LEA.HI.X.SX32 R39, R33, R0, 0x1, P0 ;  /* 0x0000000021277211 */ /* 0x000fe400000f0eff */
[----:B------:R-:W-:Y:S01]  /*07e0*/  LEA R33, R15, R41, 0x2 ;  /* 0x000000290f217211 */ /* 0x000fe200078e10ff */
[----:B------:R1:W2:Y:S01]  /*07f0*/  LDG.E.U16 R29, [R42.64] ;  /* 0x000000062a1d7981 */ /* 0x0002a2000c1e1500 */
[----:B------:R-:W-:-:S03]  /*0800*/  LEA R40, P0, R41, R2, 0x1 ;  /* 0x0000000229287211 */ /* 0x000fc600078008ff */
[----:B------:R-:W-:Y:S01]  /*0810*/  IMAD R47, R15, 0x4, R33 ;  /* 0x000000040f2f7824 */ /* 0x000fe200078e0221 */
[----:B------:R-:W-:Y:S01]  /*0820*/  LEA.HI.X.SX32 R41, R41, R0, 0x1, P0 ;  /* 0x0000000029297211 */ /* 0x000fe200000f0eff */
[----:B0-----:R0:W2:Y:S02]  /*0830*/  LDG.E.U16 R31, [R38.64] ;  /* 0x00000006261f7981 */ /* 0x0010a4000c1e1500 */
[----:B------:R-:W-:Y:S01]  /*0840*/  IMAD R35, R15, 0x4, R47 ;  /* 0x000000040f237824 */ /* 0x000fe200078e022f */
[----:B------:R-:W-:Y:S01]  /*0850*/  LEA R46, P0, R47, R2, 0x1 ;  /* 0x000000022f2e7211 */ /* 0x000fe200078008ff */
[----:B------:R0:W2:Y:S03]  /*0860*/  LDG.E.U16 R30, [R40.64] ;  /* 0x00000006281e7981 */ /* 0x0000a6000c1e1500 */
[----:B-1----:R-:W-:Y:S02]  /*0870*/  LEA R37, R15, R35, 0x2 ;  /* 0x000000230f257211 */ /* 0x002fe400078e10ff */
[----:B------:R-:W-:-:S02]  /*0880*/  LEA.HI.X.SX32 R47, R47, R0, 0x1, P0 ;  /* 0x000000002f2f7211 */ /* 0x000fc400000f0eff */
[-C--:B------:R-:W-:Y:S01]  /*0890*/  LEA R42, P0, R35, R2.reuse, 0x1 ;  /* 0x00000002232a7211 */ /* 0x080fe200078008ff */
[----:B------:R-:W-:Y:S01]  /*08a0*/  IMAD R51, R15, 0x4, R37 ;  /* 0x000000040f337824 */ /* 0x000fe200078e0225 */
[----:B------:R-:W-:Y:S01]  /*08b0*/  LEA R44, P1, R33, R2, 0x1 ;  /* 0x00000002212c7211 */ /* 0x000fe200078208ff */
[----:B------:R1:W2:Y:S01]  /*08c0*/  LDG.E.U16 R34, [R46.64] ;  /* 0x000000062e227981 */ /* 0x0002a2000c1e1500 */
[----:B------:R-:W-:Y:S01]  /*08d0*/  LEA.HI.X.SX32 R43, R35, R0, 0x1, P0 ;  /* 0x00000000232b7211 */ /* 0x000fe200000f0eff */
[----:B0-----:R-:W-:Y:S01]  /*08e0*/  IMAD R39, R15, 0x4, R51 ;  /* 0x000000040f277824 */ /* 0x001fe200078e0233 */
[----:B------:R-:W-:Y:S02]  /*08f0*/  LEA R48, P0, R37, R2, 0x1 ;  /* 0x0000000225307211 */ /* 0x000fe400078008ff */
[-C--:B------:R-:W-:Y:S01]  /*0900*/  LEA.HI.X.SX32 R45, R33, R0.reuse, 0x1, P1 ;  /* 0x00000000212d7211 */ /* 0x080fe200008f0eff */
[----:B------:R0:W2:Y:S01]  /*0910*/  LDG.E.U16 R35, [R42.64] ;  /* 0x000000062a237981 */ /* 0x0000a2000c1e1500 */
[----:B------:R-:W-:-:S02]  /*0920*/  LEA.HI.X.SX32 R49, R37, R0, 0x1, P0 ;  /* 0x0000000025317211 */ /* 0x000fc400000f0eff */
[----:B------:R-:W-:Y:S01]  /*0930*/  LEA R52, P0, R39, R2, 0x1 ;  /* 0x0000000227347211 */ /* 0x000fe200078008ff */
[----:B------:R0:W2:Y:S01]  /*0940*/  LDG.E.U16 R33, [R44.64] ;  /* 0x000000062c217981 */ /* 0x0000a2000c1e1500 */
[----:B------:R-:W-:Y:S02]  /*0950*/  LEA R41, R15, R39, 0x2 ;  /* 0x000000270f297211 */ /* 0x000fe400078e10ff */
[----:B------:R-:W-:Y:S01]  /*0960*/  LEA.HI.X.SX32 R53, R39, R0, 0x1, P0 ;  /* 0x0000000027357211 */ /* 0x000fe200000f0eff */
[----:B------:R1:W2:Y:S02]  /*0970*/  LDG.E.U16 R36, [R48.64] ;  /* 0x0000000630247981 */ /* 0x0002a4000c1e1500 */
[----:B------:R-:W-:Y:S01]  /*0980*/  IMAD R39, R15, 0x4, R41 ;  /* 0x000000040f277824 */ /* 0x000fe200078e0229 */
[-C--:B------:R-:W-:Y:S01]  /*0990*/  LEA R50, P1, R51, R2.reuse, 0x1 ;  /* 0x0000000233327211 */ /* 0x080fe200078208ff */
[----:B------:R1:W2:Y:S01]  /*09a0*/  LDG.E.U16 R38, [R52.64] ;  /* 0x0000000634267981 */ /* 0x0002a2000c1e1500 */
[----:B0-----:R-:W-:-:S04]  /*09b0*/  LEA R44, P0, R41, R2, 0x1 ;  /* 0x00000002292c7211 */ /* 0x001fc800078008ff */
[-C--:B------:R-:W-:Y:S01]  /*09c0*/  LEA.HI.X.SX32 R45, R41, R0.reuse, 0x1, P0 ;  /* 0x00000000292d7211 */ /* 0x080fe200000f0eff */
[----:B------:R-:W-:Y:S01]  /*09d0*/  IMAD R41, R15, 0x4, R39 ;  /* 0x000000040f297824 */ /* 0x000fe200078e0227 */
[----:B------:R-:W-:Y:S02]  /*09e0*/  LEA.HI.X.SX32 R51, R51, R0, 0x1, P1 ;  /* 0x0000000033337211 */ /* 0x000fe400008f0eff */
[----:B-1----:R-:W-:Y:S02]  /*09f0*/  LEA R46, P0, R39, R2, 0x1 ;  /* 0x00000002272e7211 */ /* 0x002fe400078008ff */
[----:B------:R-:W-:Y:S01]  /*0a00*/  LEA R43, R15, R41, 0x2 ;  /* 0x000000290f2b7211 */ /* 0x000fe200078e10ff */
[----:B------:R0:W2:Y:S01]  /*0a10*/  LDG.E.U16 R37, [R50.64] ;  /* 0x0000000632257981 */ /* 0x0000a2000c1e1500 */
[----:B------:R-:W-:Y:S02]  /*0a20*/  LEA.HI.X.SX32 R47, R39, R0, 0x1, P0 ;  /* 0x00000000272f7211 */ /* 0x000fe400000f0eff */
[C---:B------:R-:W-:Y:S01]  /*0a30*/  LEA R48, P0, R43.reuse, R2, 0x1 ;  /* 0x000000022b307211 */ /* 0x040fe200078008ff */
[----:B------:R1:W2:Y:S03]  /*0a40*/  LDG.E.U16 R39, [R44.64] ;  /* 0x000000062c277981 */ /* 0x0002a6000c1e1500 */
[----:B------:R-:W-:Y:S01]  /*0a50*/  LEA.HI.X.SX32 R49, R43, R0, 0x1, P0 ;  /* 0x000000002b317211 */ /* 0x000fe200000f0eff */
[----:B------:R1:W2:Y:S01]  /*0a60*/  LDG.E.U16 R40, [R46.64] ;  /* 0x000000062e287981 */ /* 0x0002a2000c1e1500 */
[----:B0-----:R-:W-:Y:S01]  /*0a70*/  IMAD R51, R15, 0x4, R43 ;  /* 0x000000040f337824 */ /* 0x001fe200078e022b */
[----:B------:R-:W-:-:S02]  /*0a80*/  LEA R54, P1, R41, R2, 0x1 ;  /* 0x0000000229367211 */ /* 0x000fc400078208ff */
[----:B------:R0:W2:Y:S01]  /*0a90*/  LDG.E.U16 R42, [R48.64] ;  /* 0x00000006302a7981 */ /* 0x0000a2000c1e1500 */
[----:B------:R-:W-:Y:S01]  /*0aa0*/  IMAD R43, R15, 0x4, R51 ;  /* 0x000000040f2b7824 */ /* 0x000fe200078e0233 */
[----:B------:R-:W-:-:S04]  /*0ab0*/  LEA R50, P0, R51, R2, 0x1 ;  /* 0x0000000233327211 */ /* 0x000fc800078008ff */
[----:B------:R-:W-:Y:S02]  /*0ac0*/  LEA R57, R15, R43, 0x2 ;  /* 0x0000002b0f397211 */ /* 0x000fe400078e10ff */
[----:B------:R-:W-:-:S03]  /*0ad0*/  LEA.HI.X.SX32 R51, R51, R0, 0x1, P0 ;  /* 0x0000000033337211 */ /* 0x000fc600000f0eff */
[----:B-1----:R-:W-:Y:S01]  /*0ae0*/  IMAD R45, R15, 0x4, R57 ;  /* 0x000000040f2d7824 */ /* 0x002fe200078e0239 */
[----:B------:R-:W-:-:S03]  /*0af0*/  LEA R52, P0, R43, R2, 0x1 ;  /* 0x000000022b347211 */ /* 0x000fc600078008ff */
[----:B------:R-:W-:Y:S01]  /*0b00*/  IMAD R47, R15, 0x4, R45 ;  /* 0x000000040f2f7824 */ /* 0x000fe200078e022d */
[-C--:B------:R-:W-:Y:S02]  /*0b10*/  LEA.HI.X.SX32 R55, R41, R0.reuse, 0x1, P1 ;  /* 0x0000000029377211 */ /* 0x080fe400008f0eff */
[----:B------:R-:W-:Y:S02]  /*0b20*/  LEA.HI.X.SX32 R53, R43, R0, 0x1, P0 ;  /* 0x000000002b357211 */ /* 0x000fe400000f0eff */
[----:B------:R-:W-:Y:S01]  /*0b30*/  LEA R58, P0, R45, R2, 0x1 ;  /* 0x000000022d3a7211 */ /* 0x000fe200078008ff */
[----:B------:R1:W2:Y:S01]  /*0b40*/  LDG.E.U16 R41, [R54.64] ;  /* 0x0000000636297981 */ /* 0x0002a2000c1e1500 */
[----:B0-----:R-:W-:Y:S02]  /*0b50*/  LEA R49, R15, R47, 0x2 ;  /* 0x0000002f0f317211 */ /* 0x001fe400078e10ff */
[----:B------:R-:W-:Y:S01]  /*0b60*/  LEA.HI.X.SX32 R59, R45, R0, 0x1, P0 ;  /* 0x000000002d3b7211 */ /* 0x000fe200000f0eff */
[----:B------:R0:W2:Y:S02]  /*0b70*/  LDG.E.U16 R43, [R50.64] ;  /* 0x00000006322b7981 */ /* 0x0000a4000c1e1500 */
[----:B------:R-:W-:Y:S01]  /*0b80*/  IMAD R63, R15, 0x4, R49 ;  /* 0x000000040f3f7824 */ /* 0x000fe200078e0231 */
[-C--:B------:R-:W-:Y:S01]  /*0b90*/  LEA R56, P1, R57, R2.reuse, 0x1 ;  /* 0x0000000239387211 */ /* 0x080fe200078208ff */
[----:B------:R0:W2:Y:S01]  /*0ba0*/  LDG.E.U16 R44, [R52.64] ;  /* 0x00000006342c7981 */ /* 0x0000a2000c1e1500 */
[----:B-1----:R-:W-:-:S03]  /*0bb0*/  LEA R54, P0, R47, R2, 0x1 ;  /* 0x000000022f367211 */ /* 0x002fc600078008ff */
[----:B------:R1:W2:Y:S01]  /*0bc0*/  LDG.E.U16 R46, [R58.64] ;  /* 0x000000063a2e7981 */ /* 0x0002a2000c1e1500 */
[----:B------:R-:W-:Y:S01]  /*0bd0*/  LEA.HI.X.SX32 R55, R47, R0, 0x1, P0 ;  /* 0x000000002f377211 */ /* 0x000fe200000f0eff */
[----:B0-----:R-:W-:Y:S01]  /*0be0*/  IMAD R51, R15, 0x4, R63 ;  /* 0x000000040f337824 */ /* 0x001fe200078e023f */
[----:B------:R-:W-:Y:S02]  /*0bf0*/  LEA R60, P0, R49, R2, 0x1 ;  /* 0x00000002313c7211 */ /* 0x000fe400078008ff */
[-C--:B------:R-:W-:Y:S01]  /*0c00*/  LEA.HI.X.SX32 R57, R57, R0.reuse, 0x1, P1 ;  /* 0x0000000039397211 */ /* 0x080fe200008f0eff */
[----:B------:R0:W2:Y:S01]  /*0c10*/  LDG.E.U16 R47, [R54.64] ;  /* 0x00000006362f7981 */ /* 0x0000a2000c1e1500 */
[----:B------:R-:W-:Y:S02]  /*0c20*/  LEA.HI.X.SX32 R61, R49, R0, 0x1, P0 ;  /* 0x00000000313d7211 */ /* 0x000fe400000f0eff */
[----:B------:R-:W-:Y:S01]  /*0c30*/  LEA R64, P0, R51, R2, 0x1 ;  /* 0x0000000233407211 */ /* 0x000fe200078008ff */
[----:B------:R0:W2:Y:S01]  /*0c40*/  LDG.E.U16 R45, [R56.64] ;  /* 0x00000006382d7981 */ /* 0x0000a2000c1e1500 */
[----:B------:R-:W-:-:S02]  /*0c50*/  LEA R53, R15, R51, 0x2 ;  /* 0x000000330f357211 */ /* 0x000fc400078e10ff */
        /* <DEDUP_REMOVED lines=47> */
[----:B---3--:R-:W-:-:S02]  /*0f50*/  LEA R65, R15, R63, 0x2 ;  /* 0x0000003f0f417211 */ /* 0x008fc400078e10ff */
        /* <DEDUP_REMOVED lines=13> */
[C---:B---3--:R-:W-:Y:S01]  /*1030*/  LEA R72, P0, R67.reuse, R2, 0x1 ;  /* 0x0000000243487211 */ /* 0x048fe200078008ff */
[----:B------:R1:W3:Y:S03]  /*1040*/  LDG.E.U16 R63, [R68.64] ;  /* 0x00000006443f7981 */ /* 0x0002e6000c1e1500 */
[----:B------:R-:W-:Y:S01]  /*1050*/  LEA.HI.X.SX32 R73, R67, R0, 0x1, P0 ;  /* 0x0000000043497211 */ /* 0x000fe200000f0eff */
[----:B------:R1:W2:Y:S01]  /*1060*/  LDG.E.U16 R64, [R70.64] ;  /* 0x0000000646407981 */ /* 0x0002a2000c1e1500 */
[----:B0-----:R-:W-:-:S03]  /*1070*/  IMAD R75, R15, 0x4, R67 ;  /* 0x000000040f4b7824 */ /* 0x001fc600078e0243 */
[----:B------:R0:W2:Y:S01]  /*1080*/  LDG.E.U16 R66, [R72.64] ;  /* 0x0000000648427981 */ /* 0x0000a2000c1e1500 */
[----:B------:R-:W-:-:S05]  /*1090*/  IMAD R67, R15, 0x4, R75 ;  /* 0x000000040f437824 */ /* 0x000fca00078e024b */
[----:B------:R-:W-:-:S05]  /*10a0*/  LEA R81, R15, R67, 0x2 ;  /* 0x000000430f517211 */ /* 0x000fca00078e10ff */
[----:B-1----:R-:W-:-:S04]  /*10b0*/  IMAD R69, R15, 0x4, R81 ;  /* 0x000000040f457824 */ /* 0x002fc800078e0251 */
[----:B------:R-:W-:Y:S01]  /*10c0*/  IMAD R71, R15, 0x4, R69 ;  /* 0x000000040f477824 */ /* 0x000fe200078e0245 */
[----:B------:R-:W-:-:S04]  /*10d0*/  LEA R74, P0, R75, R2, 0x1 ;  /* 0x000000024b4a7211 */ /* 0x000fc800078008ff */
[----:B------:R-:W-:Y:S02]  /*10e0*/  LEA R85, R15, R71, 0x2 ;  /* 0x000000470f557211 */ /* 0x000fe400078e10ff */
[----:B------:R-:W-:-:S03]  /*10f0*/  LEA.HI.X.SX32 R75, R75, R0, 0x1, P0 ;  /* 0x000000004b4b7211 */ /* 0x000fc600000f0eff */
[----:B0-----:R-:W-:Y:S01]  /*1100*/  IMAD R73, R15, 0x4, R85 ;  /* 0x000000040f497824 */ /* 0x001fe200078e0255 */
[----:B------:R-:W-:-:S03]  /*1110*/  LEA R76, P0, R67, R2, 0x1 ;  /* 0x00000002434c7211 */ /* 0x000fc600078008ff */
[----:B------:R-:W-:Y:S01]  /*1120*/  IMAD R87, R15, 0x4, R73 ;  /* 0x000000040f577824 */ /* 0x000fe200078e0249 */
[----:B------:R-:W-:Y:S02]  /*1130*/  LEA.HI.X.SX32 R77, R67, R0, 0x1, P0 ;  /* 0x00000000434d7211 */ /* 0x000fe400000f0eff */
[----:B------:R0:W2:Y:S01]  /*1140*/  LDG.E.U16 R67, [R74.64] ;  /* 0x000000064a437981 */ /* 0x0000a2000c1e1500 */
[----:B------:R-:W-:-:S03]  /*1150*/  LEA R78, P1, R65, R2, 0x1 ;  /* 0x00000002414e7211 */ /* 0x000fc600078208ff */
[----:B------:R1:W2:Y:S01]  /*1160*/  LDG.E.U16 R68, [R76.64] ;  /* 0x000000064c447981 */ /* 0x0002a2000c1e1500 */
[----:B------:R-:W-:Y:S02]  /*1170*/  LEA.HI.X.SX32 R79, R65, R0, 0x1, P1 ;  /* 0x00000000414f7211 */ /* 0x000fe400008f0eff */
[----:B0-----:R-:W-:-:S03]  /*1180*/  LEA R75, R15, R87, 0x2 ;  /* 0x000000570f4b7211 */ /* 0x001fc600078e10ff */
[----:B------:R0:W2:Y:S02]  /*1190*/  LDG.E.U16 R65, [R78.64] ;  /* 0x000000064e417981 */ /* 0x0000a4000c1e1500 */
[----:B------:R-:W-:-:S04]  /*11a0*/  IMAD R89, R15, 0x4, R75 ;  /* 0x000000040f597824 */ /* 0x000fc800078e024b */
[----:B------:R-:W-:Y:S01]  /*11b0*/  IMAD R91, R15, 0x4, R89 ;  /* 0x000000040f5b7824 */ /* 0x000fe200078e0259 */
[----:B0-----:R-:W-:-:S04]  /*11c0*/  LEA R78, P0, R69, R2, 0x1 ;  /* 0x00000002454e7211 */ /* 0x001fc800078008ff */
[----:B------:R-:W-:Y:S02]  /*11d0*/  LEA R93, R15, R91, 0x2 ;  /* 0x0000005b0f5d7211 */ /* 0x000fe400078e10ff */
[----:B------:R-:W-:Y:S02]  /*11e0*/  LEA.HI.X.SX32 R79, R69, R0, 0x1, P0 ;  /* 0x00000000454f7211 */ /* 0x000fe400000f0eff */
[-C--:B------:R-:W-:Y:S02]  /*11f0*/  LEA R80, P1, R81, R2.reuse, 0x1 ;  /* 0x0000000251507211 */ /* 0x080fe400078208ff */
[----:B------:R-:W-:Y:S01]  /*1200*/  LEA R82, P0, R71, R2, 0x1 ;  /* 0x0000000247527211 */ /* 0x000fe200078008ff */
[----:B------:R-:W-:Y:S01]  /*1210*/  IMAD R95, R15, 0x4, R93 ;  /* 0x000000040f5f7824 */ /* 0x000fe200078e025d */
[-C--:B------:R-:W-:Y:S01]  /*1220*/  LEA.HI.X.SX32 R81, R81, R0.reuse, 0x1, P1 ;  /* 0x0000000051517211 */ /* 0x080fe200008f0eff */
[----:B------:R0:W2:Y:S01]  /*1230*/  LDG.E.U16 R70, [R78.64] ;  /* 0x000000064e467981 */ /* 0x0000a2000c1e1500 */
[----:B------:R-:W-:-:S02]  /*1240*/  LEA.HI.X.SX32 R83, R71, R0, 0x1, P0 ;  /* 0x0000000047537211 */ /* 0x000fc400000f0eff */
[----:B------:R-:W-:Y:S01]  /*1250*/  LEA R84, P0, R85, R2, 0x1 ;  /* 0x0000000255547211 */ /* 0x000fe200078008ff */
[----:B------:R-:W-:Y:S01]  /*1260*/  IMAD R97, R15, 0x4, R95 ;  /* 0x000000040f617824 */ /* 0x000fe200078e025f */
[----:B------:R0:W2:Y:S02]  /*1270*/  LDG.E.U16 R69, [R80.64] ;  /* 0x0000000650457981 */ /* 0x0000a4000c1e1500 */
[----:B------:R-:W-:Y:S02]  /*1280*/  LEA.HI.X.SX32 R85, R85, R0, 0x1, P0 ;  /* 0x0000000055557211 */ /* 0x000fe400000f0eff */
[----:B------:R-:W-:Y:S01]  /*1290*/  LEA R99, R15, R97, 0x2 ;  /* 0x000000610f637211 */ /* 0x000fe200078e10ff */
[----:B------:R1:W2:Y:S01]  /*12a0*/  LDG.E.U16 R71, [R82.64] ;  /* 0x0000000652477981 */ /* 0x0002a2000c1e1500 */
[----:B0-----:R-:W-:-:S03]  /*12b0*/  LEA R80, P0, R87, R2, 0x1 ;  /* 0x0000000257507211 */ /* 0x001fc600078008ff */
[----:B------:R-:W-:Y:S01]  /*12c0*/  IMAD R101, R15, 0x4, R99 ;  /* 0x000000040f657824 */ /* 0x000fe200078e0263 */
[----:B------:R0:W2:Y:S01]  /*12d0*/  LDG.E.U16 R72, [R84.64] ;  /* 0x0000000654487981 */ /* 0x0000a2000c1e1500 */
[----:B------:R-:W-:Y:S02]  /*12e0*/  LEA.HI.X.SX32 R81, R87, R0, 0x1, P0 ;  /* 0x0000000057517211 */ /* 0x000fe400000f0eff */
[-C--:B------:R-:W-:Y:S01]  /*12f0*/  LEA R78, P0, R75, R2.reuse, 0x1 ;  /* 0x000000024b4e7211 */ /* 0x080fe200078008ff */
[----:B------:R-:W-:Y:S01]  /*1300*/  IMAD R103, R15, 0x4, R101 ;  /* 0x000000040f677824 */ /* 0x000fe200078e0265 */
[----:B-1----:R-:W-:Y:S01]  /*1310*/  LEA R76, P1, R73, R2, 0x1 ;  /* 0x00000002494c7211 */ /* 0x002fe200078208ff */
[----:B------:R1:W2:Y:S01]  /*1320*/  LDG.E.U16 R74, [R80.64] ;  /* 0x00000006504a7981 */ /* 0x0002a2000c1e1500 */
[----:B------:R-:W-:Y:S02]  /*1330*/  LEA.HI.X.SX32 R79, R75, R0, 0x1, P0 ;  /* 0x000000004b4f7211 */ /* 0x000fe400000f0eff */
[----:B------:R-:W-:-:S02]  /*1340*/  LEA R82, P0, R89, R2, 0x1 ;  /* 0x0000000259527211 */ /* 0x000fc400078008ff */
[----:B------:R-:W-:Y:S01]  /*1350*/  LEA R105, R15, R103, 0x2 ;  /* 0x000000670f697211 */ /* 0x000fe200078e10ff */
[----:B------:R1:W2:Y:S01]  /*1360*/  LDG.E.U16 R75, [R78.64] ;  /* 0x000000064e4b7981 */ /* 0x0002a2000c1e1500 */
[----:B------:R-:W-:Y:S02]  /*1370*/  LEA.HI.X.SX32 R83, R89, R0, 0x1, P0 ;  /* 0x0000000059537211 */ /* 0x000fe400000f0eff */
[----:B0-----:R-:W-:Y:S01]  /*1380*/  LEA R84, P0, R93, R2, 0x1 ;  /* 0x000000025d547211 */ /* 0x001fe200078008ff */
[----:B------:R-:W-:-:S03]  /*1390*/  IMAD R107, R15, 0x4, R105 ;  /* 0x000000040f6b7824 */ /* 0x000fc600078e0269 */
[----:B------:R-:W-:Y:S02]  /*13a0*/  LEA.HI.X.SX32 R85, R93, R0, 0x1, P0 ;  /* 0x000000005d557211 */ /* 0x000fe400000f0eff */
[----:B------:R-:W-:Y:S02]  /*13b0*/  LEA R88, P0, R95, R2, 0x1 ;  /* 0x000000025f587211 */ /* 0x000fe400078008ff */
[-C--:B------:R-:W-:Y:S01]  /*13c0*/  LEA.HI.X.SX32 R77, R73, R0.reuse, 0x1, P1 ;  /* 0x00000000494d7211 */ /* 0x080fe200008f0eff */
[----:B-1----:R0:W2:Y:S01]  /*13d0*/  LDG.E.U16 R78, [R84.64] ;  /* 0x00000006544e7981 */ /* 0x0020a2000c1e1500 */
[----:B------:R-:W-:Y:S01]  /*13e0*/  LEA.HI.X.SX32 R89, R95, R0, 0x1, P0 ;  /* 0x000000005f597211 */ /* 0x000fe200000f0eff */
[----:B------:R-:W-:Y:S01]  /*13f0*/  IMAD R95, R15, 0x4, R107 ;  /* 0x000000040f5f7824 */ /* 0x000fe200078e026b */
[C---:B------:R-:W-:Y:S01]  /*1400*/  LEA R86, P1, R91.reuse, R2, 0x1 ;  /* 0x000000025b567211 */ /* 0x040fe200078208ff */
[----:B------:R1:W2:Y:S03]  /*1410*/  LDG.E.U16 R73, [R76.64] ;  /* 0x000000064c497981 */ /* 0x0002a6000c1e1500 */
[----:B------:R-:W-:Y:S01]  /*1420*/  LEA.HI.X.SX32 R87, R91, R0, 0x1, P1 ;  /* 0x000000005b577211 */ /* 0x000fe200008f0eff */
[----:B------:R0:W2:Y:S01]  /*1430*/  LDG.E.U16 R79, [R88.64] ;  /* 0x00000006584f7981 */ /* 0x0000a2000c1e1500 */
[----:B------:R-:W-:-:S02]  /*1440*/  LEA R92, P1, R99, R2, 0x1 ;  /* 0x00000002635c7211 */ /* 0x000fc400078208ff */
[----:B------:R-:W-:Y:S02]  /*1450*/  LEA R109, R15, R95, 0x2 ;  /* 0x0000005f0f6d7211 */ /* 0x000fe400078e10ff */
[----:B------:R-:W-:Y:S01]  /*1460*/  LEA.HI.X.SX32 R93, R99, R0, 0x1, P1 ;  /* 0x00000000635d7211 */ /* 0x000fe200008f0eff */
[----:B-1----:R1:W2:Y:S02]  /*1470*/  LDG.E.U16 R77, [R86.64] ;  /* 0x00000006564d7981 */ /* 0x0022a4000c1e1500 */
[----:B------:R-:W-:Y:S01]  /*1480*/  IMAD R99, R15, 0x4, R109 ;  /* 0x000000040f637824 */ /* 0x000fe200078e026d */
[----:B------:R-:W-:Y:S01]  /*1490*/  LEA R90, P0, R97, R2, 0x1 ;  /* 0x00000002615a7211 */ /* 0x000fe200078008ff */
[----:B------:R0:W2:Y:S02]  /*14a0*/  LDG.E.U16 R81, [R92.64] ;  /* 0x000000065c517981 */ /* 0x0000a4000c1e1500 */
[----:B------:R-:W-:Y:S01]  /*14b0*/  IMAD R111, R15, 0x4, R99 ;  /* 0x000000040f6f7824 */ /* 0x000fe200078e0263 */
[----:B------:R-:W-:Y:S01]  /*14c0*/  LEA.HI.X.SX32 R91, R97, R0, 0x1, P0 ;  /* 0x00000000615b7211 */ /* 0x000fe200000f0eff */
[----:B------:R4:W2:Y:S01]  /*14d0*/  LDG.E.U16 R76, [R82.64] ;  /* 0x00000006524c7981 */ /* 0x0008a2000c1e1500 */
[----:B-1----:R-:W-:-:S02]  /*14e0*/  LEA R86, P0, R101, R2, 0x1 ;  /* 0x0000000265567211 */ /* 0x002fc400078008ff */
[----:B------:R-:W-:Y:S01]  /*14f0*/  LEA R113, R15, R111, 0x2 ;  /* 0x0000006f0f717211 */ /* 0x000fe200078e10ff */
[----:B------:R1:W2:Y:S01]  /*1500*/  LDG.E.U16 R80, [R90.64] ;  /* 0x000000065a507981 */ /* 0x0002a2000c1e1500 */
[----:B------:R-:W-:Y:S02]  /*1510*/  LEA.HI.X.SX32 R87, R101, R0, 0x1, P0 ;  /* 0x0000000065577211 */ /* 0x000fe400000f0eff */
[----:B0-----:R-:W-:Y:S01]  /*1520*/  LEA R84, P0, R103, R2, 0x1 ;  /* 0x0000000267547211 */ /* 0x001fe200078008ff */
[----:B------:R-:W-:Y:S02]  /*1530*/  IMAD R115, R15, 0x4, R113 ;  /* 0x000000040f737824 */ /* 0x000fe400078e0271 */
[----:B----4-:R0:W4:Y:S01]  /*1540*/  LDG.E.U16 R82, [R86.64] ;  /* 0x0000000656527981 */ /* 0x010122000c1e1500 */
[----:B------:R-:W-:Y:S01]  /*1550*/  LEA.HI.X.SX32 R85, R103, R0, 0x1, P0 ;  /* 0x0000000067557211 */ /* 0x000fe200000f0eff */
[----:B------:R-:W-:Y:S01]  /*1560*/  IMAD R117, R15, 0x4, R115 ;  /* 0x000000040f757824 */ /* 0x000fe200078e0273 */
[----:B------:R-:W-:-:S03]  /*1570*/  LEA R88, P0, R105, R2, 0x1 ;  /* 0x0000000269587211 */ /* 0x000fc600078008ff */
[----:B------:R0:W2:Y:S01]  /*1580*/  LDG.E.U16 R83, [R84.64] ;  /* 0x0000000654537981 */ /* 0x0000a2000c1e1500 */
[----:B------:R-:W-:Y:S02]  /*1590*/  LEA.HI.X.SX32 R89, R105, R0, 0x1, P0 ;  /* 0x0000000069597211 */ /* 0x000fe400000f0eff */
[----:B------:R-:W-:Y:S02]  /*15a0*/  LEA R105, R15, R117, 0x2 ;  /* 0x000000750f697211 */ /* 0x000fe400078e10ff */
[----:B------:R-:W-:Y:S01]  /*15b0*/  LEA R92, P0, R95, R2, 0x1 ;  /* 0x000000025f5c7211 */ /* 0x000fe200078008ff */
[----:B------:R1:W2:Y:S02]  /*15c0*/  LDG.E.U16 R96, [R88.64] ;  /* 0x0000000658607981 */ /* 0x0002a4000c1e1500 */
[----:B------:R-:W-:Y:S01]  /*15d0*/  IMAD R119, R15, 0x4, R105 ;  /* 0x000000040f777824 */ /* 0x000fe200078e0269 */
[----:B------:R-:W-:-:S03]  /*15e0*/  LEA.HI.X.SX32 R93, R95, R0, 0x1, P0 ;  /* 0x000000005f5d7211 */ /* 0x000fc600000f0eff */
[----:B------:R-:W-:Y:S01]  /*15f0*/  IMAD R121, R15, 0x4, R119 ;  /* 0x000000040f797824 */ /* 0x000fe200078e0277 */
[----:B0-----:R-:W-:Y:S01]  /*1600*/  LEA R86, P0, R109, R2, 0x1 ;  /* 0x000000026d567211 */ /* 0x001fe200078008ff */
[----:B------:R0:W3:Y:S03]  /*1610*/  LDG.E.U16 R100, [R92.64] ;  /* 0x000000065c647981 */ /* 0x0000e6000c1e1500 */
[----:B------:R-:W-:Y:S02]  /*1620*/  LEA R123, R15, R121, 0x2 ;  /* 0x000000790f7b7211 */ /* 0x000fe400078e10ff */
[----:B------:R-:W-:Y:S02]  /*1630*/  LEA.HI.X.SX32 R87, R109, R0, 0x1, P0 ;  /* 0x000000006d577211 */ /* 0x000fe400000f0eff */
[-C--:B------:R-:W-:Y:S01]  /*1640*/  LEA R84, P0, R99, R2.reuse, 0x1 ;  /* 0x0000000263547211 */ /* 0x080fe200078008ff */
[----:B------:R-:W-:Y:S01]  /*1650*/  IMAD R125, R15, 0x4, R123 ;  /* 0x000000040f7d7824 */ /* 0x000fe200078e027b */
[----:B-1----:R-:W-:Y:S01]  /*1660*/  LEA R90, P1, R107, R2, 0x1 ;  /* 0x000000026b5a7211 */ /* 0x002fe200078208ff */
[----:B------:R1:W3:Y:S01]  /*1670*/  LDG.E.U16 R101, [R86.64] ;  /* 0x0000000656657981 */ /* 0x0002e2000c1e1500 */
[----:B------:R-:W-:Y:S01]  /*1680*/  LEA.HI.X.SX32 R85, R99, R0, 0x1, P0 ;  /* 0x0000000063557211 */ /* 0x000fe200000f0eff */
[----:B------:R-:W-:Y:S01]  /*1690*/  IMAD R99, R15, 0x4, R125 ;  /* 0x000000040f637824 */ /* 0x000fe200078e027d */
[----:B------:R-:W-:-:S02]  /*16a0*/  LEA R88, P0, R113, R2, 0x1 ;  /* 0x0000000271587211 */ /* 0x000fc400078008ff */
[-C--:B------:R-:W-:Y:S01]  /*16b0*/  LEA.HI.X.SX32 R91, R107, R0.reuse, 0x1, P1 ;  /* 0x000000006b5b7211 */ /* 0x080fe200008f0eff */
[----:B------:R0:W3:Y:S01]  /*16c0*/  LDG.E.U16 R102, [R84.64] ;  /* 0x0000000654667981 */ /* 0x0000e2000c1e1500 */
[----:B------:R-:W-:Y:S02]  /*16d0*/  LEA R127, R15, R99, 0x2 ;  /* 0x000000630f7f7211 */ /* 0x000fe400078e10ff */
[----:B------:R-:W-:Y:S01]  /*16e0*/  LEA.HI.X.SX32 R89, R113, R0, 0x1, P0 ;  /* 0x0000000071597211 */ /* 0x000fe200000f0eff */
[----:B------:R0:W3:Y:S02]  /*16f0*/  LDG.E.U16 R97, [R90.64] ;  /* 0x000000065a617981 */ /* 0x0000e4000c1e1500 */
[----:B------:R-:W-:Y:S01]  /*1700*/  IMAD R113, R15, 0x4, R127 ;  /* 0x000000040f717824 */ /* 0x000fe200078e027f */
[-C--:B------:R-:W-:Y:S01]  /*1710*/  LEA R94, P1, R111, R2.reuse, 0x1 ;  /* 0x000000026f5e7211 */ /* 0x080fe200078208ff */
[----:B------:R1:W3:Y:S02]  /*1720*/  LDG.E.U16 R106, [R88.64] ;  /* 0x00000006586a7981 */ /* 0x0002e4000c1e1500 */
[----:B------:R-:W-:Y:S01]  /*1730*/  IMAD R129, R15, 0x4, R113 ;  /* 0x000000040f817824 */ /* 0x000fe200078e0271 */
[----:B0-----:R-:W-:-:S04]  /*1740*/  LEA R90, P0, R115, R2, 0x1 ;  /* 0x00000002735a7211 */ /* 0x001fc800078008ff */
[-C--:B------:R-:W-:Y:S02]  /*1750*/  LEA.HI.X.SX32 R91, R115, R0.reuse, 0x1, P0 ;  /* 0x00000000735b7211 */ /* 0x080fe400000f0eff */
[----:B------:R-:W-:Y:S02]  /*1760*/  LEA R115, R15, R129, 0x2 ;  /* 0x000000810f737211 */ /* 0x000fe400078e10ff */
[----:B------:R-:W-:Y:S01]  /*1770*/  LEA.HI.X.SX32 R95, R111, R0, 0x1, P1 ;  /* 0x000000006f5f7211 */ /* 0x000fe200008f0eff */
[----:B------:R0:W3:Y:S01]  /*1780*/  LDG.E.U16 R107, [R90.64] ;  /* 0x000000065a6b7981 */ /* 0x0000e2000c1e1500 */
[-C--:B------:R-:W-:Y:S01]  /*1790*/  LEA R92, P1, R105, R2.reuse, 0x1 ;  /* 0x00000002695c7211 */ /* 0x080fe200078208ff */
[----:B------:R-:W-:Y:S01]  /*17a0*/  IMAD R131, R15, 0x4, R115 ;  /* 0x000000040f837824 */ /* 0x000fe200078e0273 */
[----:B-1----:R-:W-:Y:S01]  /*17b0*/  LEA R86, P0, R117, R2, 0x1 ;  /* 0x0000000275567211 */ /* 0x002fe200078008ff */
[----:B------:R1:W3:Y:S01]  /*17c0*/  LDG.E.U16 R103, [R94.64] ;  /* 0x000000065e677981 */ /* 0x0002e2000c1e1500 */
[-C--:B------:R-:W-:Y:S01]  /*17d0*/  LEA.HI.X.SX32 R93, R105, R0.reuse, 0x1, P1 ;  /* 0x00000000695d7211 */ /* 0x080fe200008f0eff */
[----:B------:R-:W-:Y:S01]  /*17e0*/  IMAD R105, R15, 0x4, R131 ;  /* 0x000000040f697824 */ /* 0x000fe200078e0283 */
[----:B------:R-:W-:-:S02]  /*17f0*/  LEA.HI.X.SX32 R87, R117, R0, 0x1, P0 ;  /* 0x0000000075577211 */ /* 0x000fc400000f0eff */
[----:B------:R-:W-:Y:S01]  /*1800*/  LEA R110, P0, R119, R2, 0x1 ;  /* 0x00000002776e7211 */ /* 0x000fe200078008ff */
[----:B------:R0:W3:Y:S01]  /*1810*/  LDG.E.U16 R109, [R92.64] ;  /* 0x000000065c6d7981 */ /* 0x0000e2000c1e1500 */
[----:B-1----:R-:W-:-:S03]  /*1820*/  LEA R95, R15, R105, 0x2 ;  /* 0x000000690f5f7211 */ /* 0x002fc600078e10ff */
[----:B------:R1:W3:Y:S01]  /*1830*/  LDG.E.U16 R108, [R86.64] ;  /* 0x00000006566c7981 */ /* 0x0002e2000c1e1500 */
[----:B------:R-:W-:Y:S01]  /*1840*/  LEA.HI.X.SX32 R111, R119, R0, 0x1, P0 ;  /* 0x00000000776f7211 */ /* 0x000fe200000f0eff */
[----:B------:R-:W-:Y:S01]  /*1850*/  IMAD R117, R15, 0x4, R95 ;  /* 0x000000040f757824 */ /* 0x000fe200078e025f */
[----:B------:R-:W-:-:S03]  /*1860*/  LEA R84, P0, R121, R2, 0x1 ;  /* 0x0000000279547211 */ /* 0x000fc600078008ff */
[----:B------:R0:W3:Y:S01]  /*1870*/  LDG.E.U16 R110, [R110.64] ;  /* 0x000000066e6e7981 */ /* 0x0000e2000c1e1500 */
[----:B------:R-:W-:Y:S01]  /*1880*/  IMAD R119, R15, 0x4, R117 ;  /* 0x000000040f777824 */ /* 0x000fe200078e0275 */
[----:B------:R-:W-:Y:S02]  /*1890*/  LEA.HI.X.SX32 R85, R121, R0, 0x1, P0 ;  /* 0x0000000079557211 */ /* 0x000fe400000f0eff */
[-C--:B------:R-:W-:Y:S02]  /*18a0*/  LEA R88, P0, R123, R2.reuse, 0x1 ;  /* 0x000000027b587211 */ /* 0x080fe400078008ff */
[----:B------:R-:W-:Y:S01]  /*18b0*/  LEA R121, R15, R119, 0x2 ;  /* 0x000000770f797211 */ /* 0x000fe200078e10ff */
[----:B------:R5:W3:Y:S01]  /*18c0*/  LDG.E.U16 R145, [R84.64] ;  /* 0x0000000654917981 */ /* 0x000ae2000c1e1500 */
[----:B-1----:R-:W-:Y:S02]  /*18d0*/  LEA R86, P1, R125, R2, 0x1 ;  /* 0x000000027d567211 */ /* 0x002fe400078208ff */
[-C--:B------:R-:W-:Y:S01]  /*18e0*/  LEA.HI.X.SX32 R89, R123, R0.reuse, 0x1, P0 ;  /* 0x000000007b597211 */ /* 0x080fe200000f0eff */
[----:B------:R-:W-:Y:S01]  /*18f0*/  IMAD R123, R15, 0x4, R121 ;  /* 0x000000040f7b7824 */ /* 0x000fe200078e0279 */
[----:B------:R-:W-:-:S02]  /*1900*/  LEA.HI.X.SX32 R87, R125, R0, 0x1, P1 ;  /* 0x000000007d577211 */ /* 0x000fc400008f0eff */
[-C--:B0-----:R-:W-:Y:S01]  /*1910*/  LEA R90, P0, R99, R2.reuse, 0x1 ;  /* 0x00000002635a7211 */ /* 0x081fe200078008ff */
[----:B------:R-:W-:Y:S01]  /*1920*/  IMAD R125, R15, 0x4, R123 ;  /* 0x000000040f7d7824 */ /* 0x000fe200078e027b */
[----:B------:R-:W-:Y:S01]  /*1930*/  LEA R98, P1, R131, R2, 0x1 ;  /* 0x0000000283627211 */ /* 0x000fe200078208ff */
[----:B------:R0:W3:Y:S01]  /*1940*/  LDG.E.U16 R147, [R86.64] ;  /* 0x0000000656937981 */ /* 0x0000e2000c1e1500 */
[----:B------:R-:W-:Y:S02]  /*1950*/  LEA.HI.X.SX32 R91, R99, R0, 0x1, P0 ;  /* 0x00000000635b7211 */ /* 0x000fe400000f0eff */
[----:B------:R-:W-:Y:S01]  /*1960*/  LEA R92, P0, R127, R2, 0x1 ;  /* 0x000000027f5c7211 */ /* 0x000fe200078008ff */
[----:B------:R1:W3:Y:S01]  /*1970*/  LDG.E.U16 R112, [R88.64] ;  /* 0x0000000658707981 */ /* 0x0002e2000c1e1500 */
[----:B------:R-:W-:Y:S02]  /*1980*/  LEA R111, R15, R125, 0x2 ;  /* 0x0000007d0f6f7211 */ /* 0x000fe400078e10ff */
[----:B------:R-:W-:Y:S01]  /*1990*/  LEA.HI.X.SX32 R93, R127, R0, 0x1, P0 ;  /* 0x000000007f5d7211 */ /* 0x000fe200000f0eff */
[----:B------:R0:W3:Y:S02]  /*19a0*/  LDG.E.U16 R114, [R90.64] ;  /* 0x000000065a727981 */ /* 0x0000e4000c1e1500 */
[----:B------:R-:W-:Y:S01]  /*19b0*/  IMAD R127, R15, 0x4, R111 ;  /* 0x000000040f7f7824 */ /* 0x000fe200078e026f */
[----:B-----5:R-:W-:Y:S01]  /*19c0*/  LEA R84, P0, R129, R2, 0x1 ;  /* 0x0000000281547211 */ /* 0x020fe200078008ff */
[----:B------:R5:W3:Y:S02]  /*19d0*/  LDG.E.U16 R149, [R92.64] ;  /* 0x000000065c957981 */ /* 0x000ae4000c1e1500 */
[----:B------:R-:W-:Y:S01]  /*19e0*/  IMAD R133, R15, 0x4, R127 ;  /* 0x000000040f857824 */ /* 0x000fe200078e027f */
[----:B------:R-:W-:-:S04]  /*19f0*/  LEA.HI.X.SX32 R85, R129, R0, 0x1, P0 ;  /* 0x0000000081557211 */ /* 0x000fc800000f0eff */
[----:B------:R-:W-:Y:S01]  /*1a00*/  LEA R129, R15, R133, 0x2 ;  /* 0x000000850f817211 */ /* 0x000fe200078e10ff */
[----:B------:R5:W3:Y:S01]  /*1a10*/  LDG.E.U16 R151, [R84.64] ;  /* 0x0000000654977981 */ /* 0x000ae2000c1e1500 */
[----:B------:R-:W-:-:S03]  /*1a20*/  LEA.HI.X.SX32 R99, R131, R0, 0x1, P1 ;  /* 0x0000000083637211 */ /* 0x000fc600008f0eff */
[----:B0-----:R-:W-:Y:S01]  /*1a30*/  IMAD R87, R15, 0x4, R129 ;  /* 0x000000040f577824 */ /* 0x001fe200078e0281 */
[----:B-1----:R-:W-:Y:S01]  /*1a40*/  LEA R88, P0, R95, R2, 0x1 ;  /* 0x000000025f587211 */ /* 0x002fe200078008ff */
[----:B------:R0:W3:Y:S02]  /*1a50*/  LDG.E.U16 R153, [R98.64] ;  /* 0x0000000662997981 */ /* 0x0000e4000c1e1500 */
[----:B------:R-:W-:Y:S01]  /*1a60*/  IMAD R131, R15, 0x4, R87 ;  /* 0x000000040f837824 */ /* 0x000fe200078e0257 */
[----:B------:R-:W-:Y:S02]  /*1a70*/  LEA.HI.X.SX32 R89, R95, R0, 0x1, P0 ;  /* 0x000000005f597211 */ /* 0x000fe400000f0eff */
[-C--:B------:R-:W-:Y:S02]  /*1a80*/  LEA R94, P0, R119, R2.reuse, 0x1 ;  /* 0x00000002775e7211 */ /* 0x080fe400078008ff */
[----:B------:R-:W-:Y:S01]  /*1a90*/  LEA R135, R15, R131, 0x2 ;  /* 0x000000830f877211 */ /* 0x000fe200078e10ff */
[----:B------:R1:W4:Y:S01]  /*1aa0*/  LDG.E.U16 R155, [R88.64] ;  /* 0x00000006589b7981 */ /* 0x000322000c1e1500 */
[----:B------:R-:W-:-:S02]  /*1ab0*/  LEA R90, P1, R123, R2, 0x1 ;  /* 0x000000027b5a7211 */ /* 0x000fc400078208ff */
[-C--:B------:R-:W-:Y:S01]  /*1ac0*/  LEA.HI.X.SX32 R95, R119, R0.reuse, 0x1, P0 ;  /* 0x00000000775f7211 */ /* 0x080fe200000f0eff */
[----:B------:R-:W-:Y:S01]  /*1ad0*/  IMAD R119, R15, 0x4, R135 ;  /* 0x000000040f777824 */ /* 0x000fe200078e0287 */
[----:B------:R-:W-:Y:S02]  /*1ae0*/  LEA.HI.X.SX32 R91, R123, R0, 0x1, P1 ;  /* 0x000000007b5b7211 */ /* 0x000fe400008f0eff */
[----:B-----5:R-:W-:Y:S01]  /*1af0*/  LEA R84, P0, R111, R2, 0x1 ;  /* 0x000000026f547211 */ /* 0x020fe200078008ff */
[----:B------:R-:W-:Y:S01]  /*1b00*/  IMAD R123, R15, 0x4, R119 ;  /* 0x000000040f7b7824 */ /* 0x000fe200078e0277 */
[----:B------:R5:W4:Y:S02]  /*1b10*/  LDG.E.U16 R157, [R94.64] ;  /* 0x000000065e9d7981 */ /* 0x000b24000c1e1500 */
[----:B------:R-:W-:Y:S02]  /*1b20*/  LEA.HI.X.SX32 R85, R111, R0, 0x1, P0 ;  /* 0x000000006f557211 */ /* 0x000fe400000f0eff */
[----:B------:R-:W-:Y:S01]  /*1b30*/  LEA R111, R15, R123, 0x2 ;  /* 0x0000007b0f6f7211 */ /* 0x000fe200078e10ff */
[----:B------:R5:W4:Y:S01]  /*1b40*/  LDG.E.U16 R159, [R90.64] ;  /* 0x000000065a9f7981 */ /* 0x000b22000c1e1500 */
[----:B------:R-:W-:-:S03]  /*1b50*/  LEA R92, P0, R133, R2, 0x1 ;  /* 0x00000002855c7211 */ /* 0x000fc600078008ff */
[----:B0-----:R-:W-:Y:S01]  /*1b60*/  IMAD R99, R15, 0x4, R111 ;  /* 0x000000040f637824 */ /* 0x001fe200078e026f */
[----:B------:R-:W-:Y:S01]  /*1b70*/  LEA.HI.X.SX32 R93, R133, R0, 0x1, P0 ;  /* 0x00000000855d7211 */ /* 0x000fe200000f0eff */
[----:B------:R0:W4:Y:S02]  /*1b80*/  LDG.E.U16 R161, [R84.64] ;  /* 0x0000000654a17981 */ /* 0x000124000c1e1500 */
[----:B------:R-:W-:Y:S01]  /*1b90*/  IMAD R133, R15, 0x4, R99 ;  /* 0x000000040f857824 */ /* 0x000fe200078e0263 */
[----:B-1----:R-:W-:Y:S01]  /*1ba0*/  LEA R88, P0, R135, R2, 0x1 ;  /* 0x0000000287587211 */ /* 0x002fe200078008ff */
[----:B------:R1:W4:Y:S03]  /*1bb0*/  LDG.E.U16 R163, [R92.64] ;  /* 0x000000065ca37981 */ /* 0x000326000c1e1500 */
[----:B------:R-:W-:Y:S02]  /*1bc0*/  LEA R137, R15, R133, 0x2 ;  /* 0x000000850f897211 */ /* 0x000fe400078e10ff */
[----:B------:R-:W-:-:S03]  /*1bd0*/  LEA.HI.X.SX32 R89, R135, R0, 0x1, P0 ;  /* 0x0000000087597211 */ /* 0x000fc600000f0eff */
[----:B------:R-:W-:Y:S01]  /*1be0*/  IMAD R135, R15, 0x4, R137 ;  /* 0x000000040f877824 */ /* 0x000fe200078e0289 */
[-C--:B------:R-:W-:Y:S01]  /*1bf0*/  LEA R86, P1, R87, R2.reuse, 0x1 ;  /* 0x0000000257567211 */ /* 0x080fe200078208ff */
[----:B------:R0:W4:Y:S01]  /*1c00*/  LDG.E.U16 R167, [R88.64] ;  /* 0x0000000658a77981 */ /* 0x000122000c1e1500 */
[----:B-----5:R-:W-:Y:S01]  /*1c10*/  LEA R94, P0, R123, R2, 0x1 ;  /* 0x000000027b5e7211 */ /* 0x020fe200078008ff */
[----:B------:R-:W-:Y:S01]  /*1c20*/  IMAD R139, R15, 0x4, R135 ;  /* 0x000000040f8b7824 */ /* 0x000fe200078e0287 */
[-C--:B------:R-:W-:Y:S02]  /*1c30*/  LEA.HI.X.SX32 R87, R87, R0.reuse, 0x1, P1 ;  /* 0x0000000057577211 */ /* 0x080fe400008f0eff */
[----:B------:R-:W-:Y:S02]  /*1c40*/  LEA.HI.X.SX32 R95, R123, R0, 0x1, P0 ;  /* 0x000000007b5f7211 */ /* 0x000fe400000f0eff */
[----:B------:R-:W-:Y:S01]  /*1c50*/  LEA R90, P1, R99, R2, 0x1 ;  /* 0x00000002635a7211 */ /* 0x000fe200078208ff */
[----:B------:R5:W4:Y:S01]  /*1c60*/  LDG.E.U16 R165, [R86.64] ;  /* 0x0000000656a57981 */ /* 0x000b22000c1e1500 */
[----:B------:R-:W-:-:S02]  /*1c70*/  LEA R123, R15, R139, 0x2 ;  /* 0x0000008b0f7b7211 */ /* 0x000fc400078e10ff */
[----:B------:R-:W-:Y:S01]  /*1c80*/  LEA.HI.X.SX32 R91, R99, R0, 0x1, P1 ;  /* 0x00000000635b7211 */ /* 0x000fe200008f0eff */
[----:B------:R5:W4:Y:S01]  /*1c90*/  LDG.E.U16 R169, [R94.64] ;  /* 0x000000065ea97981 */ /* 0x000b22000c1e1500 */
[----:B0-----:R-:W-:Y:S01]  /*1ca0*/  LEA R84, P0, R137, R2, 0x1 ;  /* 0x0000000289547211 */ /* 0x001fe200078008ff */
[----:B------:R-:W-:Y:S02]  /*1cb0*/  IMAD R99, R15, 0x4, R123 ;  /* 0x000000040f637824 */ /* 0x000fe400078e027b */
[----:B------:R0:W4:Y:S01]  /*1cc0*/  LDG.E.U16 R171, [R90.64] ;  /* 0x000000065aab7981 */ /* 0x000122000c1e1500 */
[----:B------:R-:W-:Y:S01]  /*1cd0*/  LEA.HI.X.SX32 R85, R137, R0, 0x1, P0 ;  /* 0x0000000089557211 */ /* 0x000fe200000f0eff */
[----:B------:R-:W-:Y:S01]  /*1ce0*/  IMAD R137, R15, 0x4, R99 ;  /* 0x000000040f897824 */ /* 0x000fe200078e0263 */
[-C--:B-1----:R-:W-:Y:S02]  /*1cf0*/  LEA R92, P0, R139, R2.reuse, 0x1 ;  /* 0x000000028b5c7211 */ /* 0x082fe400078008ff */
[----:B-----5:R-:W-:Y:S01]  /*1d00*/  LEA R86, P1, R99, R2, 0x1 ;  /* 0x0000000263567211 */ /* 0x020fe200078208ff */
[----:B------:R1:W5:Y:S01]  /*1d10*/  LDG.E.U16 R173, [R84.64] ;  /* 0x0000000654ad7981 */ /* 0x000362000c1e1500 */
[----:B------:R-:W-:-:S02]  /*1d20*/  LEA R141, R15, R137, 0x2 ;  /* 0x000000890f8d7211 */ /* 0x000fc400078e10ff */
[----:B------:R-:W-:Y:S02]  /*1d30*/  LEA.HI.X.SX32 R93, R139, R0, 0x1, P0 ;  /* 0x000000008b5d7211 */ /* 0x000fe400000f0eff */
[----:B------:R-:W-:Y:S01]  /*1d40*/  LEA R88, P0, R141, R2, 0x1 ;  /* 0x000000028d587211 */ /* 0x000fe200078008ff */
[----:B------:R-:W-:Y:S01]  /*1d50*/  IMAD R139, R15, 0x4, R141 ;  /* 0x000000040f8b7824 */ /* 0x000fe200078e028d */
[-C--:B------:R-:W-:Y:S01]  /*1d60*/  LEA.HI.X.SX32 R87, R99, R0.reuse, 0x1, P1 ;  /* 0x0000000063577211 */ /* 0x080fe200008f0eff */
[----:B------:R1:W4:Y:S01]  /*1d70*/  LDG.E.U16 R175, [R92.64] ;  /* 0x000000065caf7981 */ /* 0x000322000c1e1500 */
[----:B------:R-:W-:Y:S01]  /*1d80*/  LEA.HI.X.SX32 R89, R141, R0, 0x1, P0 ;  /* 0x000000008d597211 */ /* 0x000fe200000f0eff */
[----:B------:R-:W-:Y:S01]  /*1d90*/  IMAD R143, R15, 0x4, R139 ;  /* 0x000000040f8f7824 */ /* 0x000fe200078e028b */
[C---:B0-----:R-:W-:Y:S01]  /*1da0*/  LEA R90, P0, R113.reuse, R2, 0x1 ;  /* 0x00000002715a7211 */ /* 0x041fe200078008ff */
[----:B------:R0:W4:Y:S03]  /*1db0*/  LDG.E.U16 R141, [R86.64] ;  /* 0x00000006568d7981 */ /* 0x000126000c1e1500 */
[----:B------:R-:W-:Y:S01]  /*1dc0*/  LEA.HI.X.SX32 R91, R113, R0, 0x1, P0 ;  /* 0x00000000715b7211 */ /* 0x000fe200000f0eff */
[----:B------:R0:W4:Y:S01]  /*1dd0*/  LDG.E.U16 R177, [R88.64] ;  /* 0x0000000658b17981 */ /* 0x000122000c1e1500 */
[----:B------:R-:W-:-:S02]  /*1de0*/  LEA R94, P1, R143, R2, 0x1 ;  /* 0x000000028f5e7211 */ /* 0x000fc400078208ff */
[----:B------:R-:W-:Y:S01]  /*1df0*/  LEA R98, P0, R105, R2, 0x1 ;  /* 0x0000000269627211 */ /* 0x000fe200078008ff */
[----:B------:R0:W4:Y:S01]  /*1e00*/  LDG.E.U16 R113, [R90.64] ;  /* 0x000000065a717981 */ /* 0x000122000c1e1500 */
[-C--:B------:R-:W-:Y:S02]  /*1e10*/  LEA.HI.X.SX32 R95, R143, R0.reuse, 0x1, P1 ;  /* 0x000000008f5f7211 */ /* 0x080fe400008f0eff */
[----:B------:R-:W-:Y:S02]  /*1e20*/  LEA.HI.X.SX32 R99, R105, R0, 0x1, P0 ;  /* 0x0000000069637211 */ /* 0x000fe400000f0eff */
[-C--:B-1----:R-:W-:Y:S01]  /*1e30*/  LEA R84, P1, R115, R2.reuse, 0x1 ;  /* 0x0000000273547211 */ /* 0x082fe200078208ff */
[----:B------:R1:W4:Y:S01]  /*1e40*/  LDG.E.U16 R179, [R94.64] ;  /* 0x000000065eb37981 */ /* 0x000322000c1e1500 */
[----:B0-----:R-:W-:Y:S02]  /*1e50*/  LEA R86, P0, R121, R2, 0x1 ;  /* 0x0000000279567211 */ /* 0x001fe400078008ff */
[-C--:B------:R-:W-:Y:S01]  /*1e60*/  LEA.HI.X.SX32 R85, R115, R0.reuse, 0x1, P1 ;  /* 0x0000000073557211 */ /* 0x080fe200008f0eff */
[----:B------:R0:W5:Y:S01]  /*1e70*/  LDG.E.U16 R116, [R98.64] ;  /* 0x0000000662747981 */ /* 0x000162000c1e1500 */
[----:B------:R-:W-:-:S02]  /*1e80*/  LEA.HI.X.SX32 R87, R121, R0, 0x1, P0 ;  /* 0x0000000079577211 */ /* 0x000fc400000f0eff */
[-C--:B------:R-:W-:Y:S01]  /*1e90*/  LEA R92, P1, R117, R2.reuse, 0x1 ;  /* 0x00000002755c7211 */ /* 0x080fe200078208ff */
[----:B------:R0:W5:Y:S01]  /*1ea0*/  LDG.E.U16 R115, [R84.64] ;  /* 0x0000000654737981 */ /* 0x000162000c1e1500 */
[----:B------:R-:W-:Y:S02]  /*1eb0*/  LEA R88, P0, R125, R2, 0x1 ;  /* 0x000000027d587211 */ /* 0x000fe400078008ff */
[-C--:B------:R-:W-:Y:S01]  /*1ec0*/  LEA.HI.X.SX32 R93, R117, R0.reuse, 0x1, P1 ;  /* 0x00000000755d7211 */ /* 0x080fe200008f0eff */
[----:B------:R0:W5:Y:S01]  /*1ed0*/  LDG.E.U16 R118, [R86.64] ;  /* 0x0000000656767981 */ /* 0x000162000c1e1500 */
[----:B------:R-:W-:Y:S02]  /*1ee0*/  LEA.HI.X.SX32 R89, R125, R0, 0x1, P0 ;  /* 0x000000007d597211 */ /* 0x000fe400000f0eff */
[-C--:B-1----:R-:W-:Y:S01]  /*1ef0*/  LEA R94, P1, R127, R2.reuse, 0x1 ;  /* 0x000000027f5e7211 */ /* 0x082fe200078208ff */
[----:B------:R1:W5:Y:S01]  /*1f00*/  LDG.E.U16 R117, [R92.64] ;  /* 0x000000065c757981 */ /* 0x000362000c1e1500 */
[----:B------:R-:W-:-:S02]  /*1f10*/  LEA R90, P0, R129, R2, 0x1 ;  /* 0x00000002815a7211 */ /* 0x000fc400078008ff */
[----:B------:R-:W-:Y:S01]  /*1f20*/  LEA R15, R15, R143, 0x2 ;  /* 0x0000008f0f0f7211 */ /* 0x000fe200078e10ff */
[----:B------:R1:W5:Y:S01]  /*1f30*/  LDG.E.U16 R120, [R88.64] ;  /* 0x0000000658787981 */ /* 0x000362000c1e1500 */
[-C--:B------:R-:W-:Y:S02]  /*1f40*/  LEA.HI.X.SX32 R95, R127, R0.reuse, 0x1, P1 ;  /* 0x000000007f5f7211 */ /* 0x080fe400008f0eff */
[----:B------:R-:W-:Y:S02]  /*1f50*/  LEA.HI.X.SX32 R91, R129, R0, 0x1, P0 ;  /* 0x00000000815b7211 */ /* 0x000fe400000f0eff */
[-C--:B0-----:R-:W-:Y:S02]  /*1f60*/  LEA R84, P1, R15, R2.reuse, 0x1 ;  /* 0x000000020f547211 */ /* 0x081fe400078208ff */
[----:B------:R-:W-:Y:S01]  /*1f70*/  LEA R86, P0, R119, R2, 0x1 ;  /* 0x0000000277567211 */ /* 0x000fe200078008ff */
[----:B------:R0:W5:Y:S01]  /*1f80*/  LDG.E.U16 R121, [R90.64] ;  /* 0x000000065a797981 */ /* 0x000162000c1e1500 */
[----:B------:R-:W-:-:S02]  /*1f90*/  LEA.HI.X.SX32 R85, R15, R0, 0x1, P1 ;  /* 0x000000000f557211 */ /* 0x000fc400008f0eff */
[----:B------:R-:W-:Y:S01]  /*1fa0*/  LEA.HI.X.SX32 R87, R119, R0, 0x1, P0 ;  /* 0x0000000077577211 */ /* 0x000fe200000f0eff */
[----:B------:R0:W5:Y:S01]  /*1fb0*/  LDG.E.U16 R15, [R94.64] ;  /* 0x000000065e0f7981 */ /* 0x000162000c1e1500 */
[----:B-1----:R-:W-:-:S03]  /*1fc0*/  LEA R88, P0, R133, R2, 0x1 ;  /* 0x0000000285587211 */ /* 0x002fc600078008ff */
[----:B------:R1:W5:Y:S01]  /*1fd0*/  LDG.E.U16 R122, [R84.64] ;  /* 0x00000006547a7981 */ /* 0x000362000c1e1500 */
[----:B------:R-:W-:Y:S02]  /*1fe0*/  LEA.HI.X.SX32 R89, R133, R0, 0x1, P0 ;  /* 0x0000000085597211 */ /* 0x000fe400000f0eff */
[-C--:B------:R-:W-:Y:S01]  /*1ff0*/  LEA R92, P1, R131, R2.reuse, 0x1 ;  /* 0x00000002835c7211 */ /* 0x080fe200078208ff */
[----:B------:R0:W5:Y:S01]  /*2000*/  LDG.E.U16 R86, [R86.64] ;  /* 0x0000000656567981 */ /* 0x000162000c1e1500 */
[----:B-1----:R-:W-:-:S03]  /*2010*/  LEA R84, P0, R135, R2, 0x1 ;  /* 0x0000000287547211 */ /* 0x002fc600078008ff */
[----:B------:R-:W5:Y:S01]  /*2020*/  LDG.E.U16 R88, [R88.64] ;  /* 0x0000000658587981 */ /* 0x000f62000c1e1500 */
[----:B------:R-:W-:Y:S02]  /*2030*/  LEA.HI.X.SX32 R85, R135, R0, 0x1, P0 ;  /* 0x0000000087557211 */ /* 0x000fe400000f0eff */
[----:B0-----:R-:W-:Y:S02]  /*2040*/  LEA R90, P0, R137, R2, 0x1 ;  /* 0x00000002895a7211 */ /* 0x001fe400078008ff */
[-C--:B------:R-:W-:Y:S01]  /*2050*/  LEA.HI.X.SX32 R93, R131, R0.reuse, 0x1, P1 ;  /* 0x00000000835d7211 */ /* 0x080fe200008f0eff */
[----:B------:R-:W5:Y:S01]  /*2060*/  LDG.E.U16 R84, [R84.64] ;  /* 0x0000000654547981 */ /* 0x000f62000c1e1500 */
[----:B------:R-:W-:Y:S02]  /*2070*/  LEA.HI.X.SX32 R91, R137, R0, 0x1, P0 ;  /* 0x00000000895b7211 */ /* 0x000fe400000f0eff */
[C---:B------:R-:W-:Y:S01]  /*2080*/  LEA R98, P1, R111.reuse, R2, 0x1 ;  /* 0x000000026f627211 */ /* 0x040fe200078208ff */
[----:B------:R-:W5:Y:S04]  /*2090*/  LDG.E.U16 R92, [R92.64] ;  /* 0x000000065c5c7981 */ /* 0x000f68000c1e1500 */
[----:B------:R-:W5:Y:S01]  /*20a0*/  LDG.E.U16 R90, [R90.64] ;  /* 0x000000065a5a7981 */ /* 0x000f62000c1e1500 */
[----:B------:R-:W-:-:S02]  /*20b0*/  LEA.HI.X.SX32 R99, R111, R0, 0x1, P1 ;  /* 0x000000006f637211 */ /* 0x000fc400008f0eff */
[----:B------:R-:W-:-:S03]  /*20c0*/  LEA R94, P1, R123, R2, 0x1 ;  /* 0x000000027b5e7211 */ /* 0x000fc600078208ff */
[----:B------:R-:W5:Y:S01]  /*20d0*/  LDG.E.U16 R98, [R98.64] ;  /* 0x0000000662627981 */ /* 0x000f62000c1e1500 */
[----:B------:R-:W-:Y:S02]  /*20e0*/  LEA.HI.X.SX32 R95, R123, R0, 0x1, P1 ;  /* 0x000000007b5f7211 */ /* 0x000fe400008f0eff */
[----:B------:R-:W-:-:S03]  /*20f0*/  LEA R104, P1, R139, R2, 0x1 ;  /* 0x000000028b687211 */ /* 0x000fc600078208ff */
[----:B------:R-:W5:Y:S01]  /*2100*/  LDG.E.U16 R94, [R94.64] ;  /* 0x000000065e5e7981 */ /* 0x000f62000c1e1500 */
[----:B------:R-:W-:-:S05]  /*2110*/  LEA.HI.X.SX32 R105, R139, R0, 0x1, P1 ;  /* 0x000000008b697211 */ /* 0x000fca00008f0eff */
[----:B------:R-:W5:Y:S01]  /*2120*/  LDG.E.U16 R104, [R104.64] ;  /* 0x0000000668687981 */ /* 0x000f62000c1e1500 */
[C---:B------:R-:W-:Y:S02]  /*2130*/  LOP3.LUT R238, R176.reuse, 0xff, RZ, 0xc0, !PT ;  /* 0x000000ffb0ee7812 */ /* 0x040fe400078ec0ff */
[----:B------:R-:W-:-:S03]  /*2140*/  LOP3.LUT R0, R176, 0xc0, RZ, 0xc0, !PT ;  /* 0x000000c0b0007812 */ /* 0x000fc600078ec0ff */
[----:B------:R-:W-:Y:S01]  /*2150*/  IMAD.SHL.U32 R182, R238, 0x2, RZ ;  /* 0x00000002eeb67824 */ /* 0x000fe200078e00ff */
[----:B------:R-:W-:-:S04]  /*2160*/  SHF.R.U32.HI R87, RZ, 0x2, R0 ;  /* 0x00000002ff577819 */ /* 0x000fc80000011600 */
[----:B------:R-:W-:-:S05]  /*2170*/  LOP3.LUT R0, R182, R87, RZ, 0x3c, !PT ;  /* 0x00000057b6007212 */ /* 0x000fca00078e3cff */
[----:B------:R0:W-:Y:S01]  /*2180*/  STS.U16 [R0], R3 ;  /* 0x0000000300007388 */ /* 0x0001e20000000400 */
[----:B------:R-:W-:-:S03]  /*2190*/  IADD3 R156, R32, 0x40, RZ ;  /* 0x00000040209c7810 */ /* 0x000fc60007ffe0ff */
[----:B--2---:R-:W-:Y:S01]  /*21a0*/  STS.U16 [R0+0x400], R5 ;  /* 0x0004000500007388 */ /* 0x004fe20000000400 */
[----:B0-----:R-:W-:-:S03]  /*21b0*/  LOP3.LUT R3, R0, 0x40, RZ, 0x3c, !PT ;  /* 0x0000004000037812 */ /* 0x001fc600078e3cff */
[----:B------:R-:W-:Y:S04]  /*21c0*/  STS.U16 [R0+0x800], R7 ;  /* 0x0008000700007388 */ /* 0x000fe80000000400 */
        /* <DEDUP_REMOVED lines=26> */
[----:B---3--:R-:W-:Y:S04]  /*2370*/  STS.U16 [R0+0x7400], R63 ;  /* 0x0074003f00007388 */ /* 0x008fe80000000400 */
        /* <DEDUP_REMOVED lines=20> */
[----:B----4-:R-:W-:Y:S04]  /*24c0*/  STS.U16 [R0+0xc800], R155 ;  /* 0x00c8009b00007388 */ /* 0x010fe80000000400 */
        /* <DEDUP_REMOVED lines=8> */
[----:B-----5:R-:W-:Y:S04]  /*2550*/  STS.U16 [R0+0xec00], R173 ;  /* 0x00ec00ad00007388 */ /* 0x020fe80000000400 */
        /* <DEDUP_REMOVED lines=19> */
[----:B------:R-:W-:Y:S01]  /*2690*/  STS.U16 [R3+0xf600], R90 ;  /* 0x00f6005a03007388 */ /* 0x000fe20000000400 */
[----:B------:R-:W-:-:S03]  /*26a0*/  ISETP.GE.AND P0, PT, R156, 0x1, PT ;  /* 0x000000019c00780c */ /* 0x000fc60003f06270 */
[----:B------:R0:W-:Y:S01]  /*26b0*/  STS.U16 [R3+0x4a00], R42 ;  /* 0x004a002a03007388 */ /* 0x0001e20000000400 */
[----:B------:R-:W-:Y:S01]  /*26c0*/  IMAD.MOV.U32 R249, RZ, RZ, 0x3f800000 ;  /* 0x3f800000fff97424 */ /* 0x000fe200078e00ff */
[----:B------:R-:W-:Y:S01]  /*26d0*/  MOV R203, 0xff800000 ;  /* 0xff80000000cb7802 */ /* 0x000fe20000000f00 */
[----:B------:R-:W-:Y:S01]  /*26e0*/  IMAD.MOV.U32 R202, RZ, RZ, -0x800000 ;  /* 0xff800000ffca7424 */ /* 0x000fe200078e00ff */
[----:B------:R-:W-:Y:S01]  /*26f0*/  STS.U16 [R3+0xa00], R8 ;  /* 0x000a000803007388 */ /* 0x000fe20000000400 */
[----:B------:R-:W-:Y:S01]  /*2700*/  IMAD.MOV.U32 R201, RZ, RZ, -0x800000 ;  /* 0xff800000ffc97424 */ /* 0x000fe200078e00ff */
[----:B------:R-:W-:Y:S02]  /*2710*/  MOV R200, 0xff800000 ;  /* 0xff80000000c87802 */ /* 0x000fe40000000f00 */
[C---:B0-----:R-:W-:Y:S01]  /*2720*/  LOP3.LUT R42, R176.reuse, 0x1c, RZ, 0xc0, !PT ;  /* 0x0000001cb02a7812 */ /* 0x041fe200078ec0ff */
[----:B------:R-:W-:Y:S01]  /*2730*/  STS.U16 [R3+0xe00], R10 ;  /* 0x000e000a03007388 */ /* 0x000fe20000000400 */
[----:B------:R-:W-:Y:S01]  /*2740*/  IMAD.MOV.U32 R199, RZ, RZ, -0x800000 ;  /* 0xff800000ffc77424 */ /* 0x000fe200078e00ff */
[----:B------:R-:W-:Y:S01]  /*2750*/  MOV R197, 0xff800000 ;  /* 0xff80000000c57802 */ /* 0x000fe20000000f00 */
[----:B------:R-:W-:Y:S01]  /*2760*/  IMAD.MOV.U32 R198, RZ, RZ, -0x800000 ;  /* 0xff800000ffc67424 */ /* 0x000fe200078e00ff */
[----:B------:R0:W-:Y:S01]  /*2770*/  STS.U16 [R3+0x1200], R12 ;  /* 0x0012000c03007388 */ /* 0x0001e20000000400 */
[----:B------:R-:W-:Y:S01]  /*2780*/  IMAD.MOV.U32 R196, RZ, RZ, -0x800000 ;  /* 0xff800000ffc47424 */ /* 0x000fe200078e00ff */
[----:B------:R-:W-:Y:S01]  /*2790*/  MOV R247, 0x3f800000 ;  /* 0x3f80000000f77802 */ /* 0x000fe20000000f00 */
[----:B------:R-:W-:Y:S01]  /*27a0*/  IMAD.MOV.U32 R248, RZ, RZ, 0x3f800000 ;  /* 0x3f800000fff87424 */ /* 0x000fe200078e00ff */
[----:B------:R-:W-:Y:S01]  /*27b0*/  STS.U16 [R3+0x1600], R14 ;  /* 0x0016000e03007388 */ /* 0x000fe20000000400 */
[----:B------:R-:W-:Y:S01]  /*27c0*/  IMAD.MOV.U32 R246, RZ, RZ, 0x3f800000 ;  /* 0x3f800000fff67424 */ /* 0x000fe200078e00ff */
[----:B------:R-:W-:Y:S01]  /*27d0*/  MOV R244, 0x3f800000 ;  /* 0x3f80000000f47802 */ /* 0x000fe20000000f00 */
[----:B------:R-:W-:Y:S01]  /*27e0*/  IMAD.MOV.U32 R245, RZ, RZ, 0x3f800000 ;  /* 0x3f800000fff57424 */ /* 0x000fe200078e00ff */
[----:B------:R1:W-:Y:S01]  /*27f0*/  STS.U16 [R3+0x1a00], R16 ;  /* 0x001a001003007388 */ /* 0x0003e20000000400 */
[----:B------:R-:W-:Y:S01]  /*2800*/  IMAD.MOV.U32 R243, RZ, RZ, 0x3f800000 ;  /* 0x3f800000fff37424 */ /* 0x000fe200078e00ff */
[----:B0-----:R-:W-:Y:S01]  /*2810*/  CS2R R12, SRZ ;  /* 0x00000000000c7805 */ /* 0x001fe2000001ff00 */
[----:B------:R-:W-:Y:S01]  /*2820*/  IMAD.MOV.U32 R242, RZ, RZ, 0x3f800000 ;  /* 0x3f800000fff27424 */ /* 0x000fe200078e00ff */
[----:B------:R0:W-:Y:S01]  /*2830*/  STS.U16 [R3+0x1e00], R18 ;  /* 0x001e001203007388 */ /* 0x0001e20000000400 */
[----:B------:R-:W-:Y:S01]  /*2840*/  CS2R R8, SRZ ;  /* 0x0000000000087805 */ /* 0x000fe2000001ff00 */
[----:B------:R-:W-:Y:S01]  /*2850*/  CS2R R10, SRZ ;  /* 0x00000000000a7805 */ /* 0x000fe2000001ff00 */
[----:B------:R-:W-:Y:S01]  /*2860*/  CS2R R160, SRZ ;  /* 0x0000000000a07805 */ /* 0x000fe2000001ff00 */
[----:B------:R2:W-:Y:S01]  /*2870*/  STS.U16 [R3+0x2200], R20 ;  /* 0x0022001403007388 */ /* 0x0005e20000000400 */
[----:B------:R-:W-:Y:S01]  /*2880*/  CS2R R162, SRZ ;  /* 0x0000000000a27805 */ /* 0x000fe2000001ff00 */
[----:B-1----:R-:W-:Y:S01]  /*2890*/  CS2R R16, SRZ ;  /* 0x0000000000107805 */ /* 0x002fe2000001ff00 */
[----:B------:R-:W-:Y:S01]  /*28a0*/  CS2R R164, SRZ ;  /* 0x0000000000a47805 */ /* 0x000fe2000001ff00 */
[----:B------:R1:W-:Y:S01]  /*28b0*/  STS.U16 [R3+0x2600], R22 ;  /* 0x0026001603007388 */ /* 0x0003e20000000400 */
[----:B------:R-:W-:Y:S01]  /*28c0*/  CS2R R166, SRZ ;  /* 0x0000000000a67805 */ /* 0x000fe2000001ff00 */
[----:B0-----:R-:W-:Y:S01]  /*28d0*/  CS2R R18, SRZ ;  /* 0x0000000000127805 */ /* 0x001fe2000001ff00 */
[----:B------:R-:W-:Y:S01]  /*28e0*/  CS2R R172, SRZ ;  /* 0x0000000000ac7805 */ /* 0x000fe2000001ff00 */
[----:B------:R0:W-:Y:S01]  /*28f0*/  STS.U16 [R3+0x2a00], R24 ;  /* 0x002a001803007388 */ /* 0x0001e20000000400 */
[----:B------:R-:W-:Y:S01]  /*2900*/  CS2R R174, SRZ ;  /* 0x0000000000ae7805 */ /* 0x000fe2000001ff00 */
[----:B--2---:R-:W-:Y:S01]  /*2910*/  CS2R R20, SRZ ;  /* 0x0000000000147805 */ /* 0x004fe2000001ff00 */
        /* <DEDUP_REMOVED lines=13> */
[----:B------:R-:W-:Y:S01]  /*29f0*/  STS.U16 [R3+0x3e00], R36 ;  /* 0x003e002403007388 */ /* 0x000fe20000000400 */
[----:B------:R-:W-:Y:S01]  /*2a00*/  CS2R R138, SRZ ;  /* 0x00000000008a7805 */ /* 0x000fe2000001ff00 */
[----:B-1----:R-:W-:Y:S01]  /*2a10*/  CS2R R28, SRZ ;  /* 0x00000000001c7805 */ /* 0x002fe2000001ff00 */
[----:B------:R-:W-:Y:S01]  /*2a20*/  CS2R R140, SRZ ;  /* 0x00000000008c7805 */ /* 0x000fe2000001ff00 */
[----:B------:R-:W-:Y:S01]  /*2a30*/  STS.U16 [R3+0x4200], R38 ;  /* 0x0042002603007388 */ /* 0x000fe20000000400 */
[----:B------:R-:W-:Y:S01]  /*2a40*/  CS2R R142, SRZ ;  /* 0x00000000008e7805 */ /* 0x000fe2000001ff00 */
[----:B0-----:R-:W-:Y:S01]  /*2a50*/  CS2R R30, SRZ ;  /* 0x00000000001e7805 */ /* 0x001fe2000001ff00 */
[----:B------:R-:W-:Y:S01]  /*2a60*/  CS2R R144, SRZ ;  /* 0x0000000000907805 */ /* 0x000fe2000001ff00 */
[----:B------:R0:W-:Y:S01]  /*2a70*/  STS.U16 [R3+0x7600], R64 ;  /* 0x0076004003007388 */ /* 0x0001e20000000400 */
[----:B------:R-:W-:Y:S01]  /*2a80*/  CS2R R146, SRZ ;  /* 0x0000000000927805 */ /* 0x000fe2000001ff00 */
[----:B------:R-:W-:Y:S01]  /*2a90*/  CS2R R148, SRZ ;  /* 0x0000000000947805 */ /* 0x000fe2000001ff00 */
[----:B------:R-:W-:Y:S01]  /*2aa0*/  CS2R R150, SRZ ;  /* 0x0000000000967805 */ /* 0x000fe2000001ff00 */
[----:B------:R1:W-:Y:S01]  /*2ab0*/  STS.U16 [R3+0xfe00], R122 ;  /* 0x00fe007a03007388 */ /* 0x0003e20000000400 */
[----:B------:R-:W-:Y:S01]  /*2ac0*/  CS2R R152, SRZ ;  /* 0x0000000000987805 */ /* 0x000fe2000001ff00 */
[----:B------:R-:W-:Y:S01]  /*2ad0*/  CS2R R154, SRZ ;  /* 0x00000000009a7805 */ /* 0x000fe2000001ff00 */
[----:B------:R-:W-:Y:S01]  /*2ae0*/  CS2R R156, SRZ ;  /* 0x00000000009c7805 */ /* 0x000fe2000001ff00 */
[----:B------:R2:W-:Y:S01]  /*2af0*/  STS.U16 [R3+0x7a00], R66 ;  /* 0x007a004203007388 */ /* 0x0005e20000000400 */
[----:B------:R-:W-:Y:S01]  /*2b00*/  CS2R R158, SRZ ;  /* 0x00000000009e7805 */ /* 0x000fe2000001ff00 */
[----:B0-----:R-:W-:Y:S01]  /*2b10*/  CS2R R64, SRZ ;  /* 0x0000000000407805 */ /* 0x001fe2000001ff00 */
[C---:B------:R-:W-:Y:S01]  /*2b20*/  LOP3.LUT R38, R176.reuse, 0x3, RZ, 0xc0, !PT ;  /* 0x00000003b0267812 */ /* 0x040fe200078ec0ff */
[----:B------:R0:W-:Y:S01]  /*2b30*/  STS.U16 [R3+0x7e00], R68 ;  /* 0x007e004403007388 */ /* 0x0001e20000000400 */
[----:B------:R-:W-:Y:S01]  /*2b40*/  LOP3.LUT R36, R176, 0xe0, RZ, 0xc0, !PT ;  /* 0x000000e0b0247812 */ /* 0x000fe200078ec0ff */
[----:B-1----:R-:W-:Y:S01]  /*2b50*/  CS2R R122, SRZ ;  /* 0x00000000007a7805 */ /* 0x002fe2000001ff00 */
[----:B------:R-:W-:Y:S01]  /*2b60*/  SHF.L.U32 R169, R42, 0x2, RZ ;  /* 0x000000022aa97819 */ /* 0x000fe200000006ff */
[----:B------:R1:W-:Y:S01]  /*2b70*/  STS.U16 [R3+0x8200], R70 ;  /* 0x0082004603007388 */ /* 0x0003e20000000400 */
[----:B--2---:R-:W-:-:S03]  /*2b80*/  CS2R R66, SRZ ;  /* 0x0000000000427805 */ /* 0x004fc6000001ff00 */
[----:B------:R2:W-:Y:S01]  /*2b90*/  STS.U16 [R3+0x8600], R72 ;  /* 0x0086004803007388 */ /* 0x0005e20000000400 */
[----:B0-----:R-:W-:-:S03]  /*2ba0*/  CS2R R68, SRZ ;  /* 0x0000000000447805 */ /* 0x001fc6000001ff00 */
[----:B------:R0:W-:Y:S01]  /*2bb0*/  STS.U16 [R3+0x8a00], R74 ;  /* 0x008a004a03007388 */ /* 0x0001e20000000400 */
[----:B-1----:R-:W-:-:S03]  /*2bc0*/  CS2R R70, SRZ ;  /* 0x0000000000467805 */ /* 0x002fc6000001ff00 */
        /* <DEDUP_REMOVED lines=20> */
[----:B------:R-:W-:Y:S01]  /*2d10*/  STS.U16 [R3+0xb600], R112 ;  /* 0x00b6007003007388 */ /* 0x000fe20000000400 */
[----:B0-----:R-:W-:-:S03]  /*2d20*/  CS2R R108, SRZ ;  /* 0x00000000006c7805 */ /* 0x001fc6000001ff00 */
[----:B------:R-:W-:Y:S01]  /*2d30*/  STS.U16 [R3+0xba00], R114 ;  /* 0x00ba007203007388 */ /* 0x000fe20000000400 */
[----:B-1----:R-:W-:-:S03]  /*2d40*/  CS2R R110, SRZ ;  /* 0x00000000006e7805 */ /* 0x002fc6000001ff00 */
[----:B------:R0:W-:Y:S04]  /*2d50*/  STS.U16 [R3+0xbe00], R113 ;  /* 0x00be007103007388 */ /* 0x0001e80000000400 */
[----:B------:R1:W-:Y:S04]  /*2d60*/  STS.U16 [R3+0xc200], R115 ;  /* 0x00c2007303007388 */ /* 0x0003e80000000400 */
[----:B------:R-:W-:Y:S01]  /*2d70*/  STS.U16 [R3+0xc600], R116 ;  /* 0x00c6007403007388 */ /* 0x000fe20000000400 */
[----:B0-----:R-:W-:-:S03]  /*2d80*/  CS2R R112, SRZ ;  /* 0x0000000000707805 */ /* 0x001fc6000001ff00 */
[----:B------:R0:W-:Y:S01]  /*2d90*/  STS.U16 [R3+0xca00], R117 ;  /* 0x00ca007503007388 */ /* 0x0001e20000000400 */
[----:B-1----:R-:W-:-:S03]  /*2da0*/  CS2R R114, SRZ ;  /* 0x0000000000727805 */ /* 0x002fc6000001ff00 */
[----:B------:R1:W-:Y:S04]  /*2db0*/  STS.U16 [R3+0xce00], R118 ;  /* 0x00ce007603007388 */ /* 0x0003e80000000400 */
[----:B------:R-:W-:Y:S01]  /*2dc0*/  STS.U16 [R3+0xd200], R120 ;  /* 0x00d2007803007388 */ /* 0x000fe20000000400 */
[----:B0-----:R-:W-:-:S03]  /*2dd0*/  CS2R R116, SRZ ;  /* 0x0000000000747805 */ /* 0x001fc6000001ff00 */
[----:B------:R0:W-:Y:S01]  /*2de0*/  STS.U16 [R3+0xd600], R15 ;  /* 0x00d6000f03007388 */ /* 0x0001e20000000400 */
[----:B-1----:R-:W-:-:S03]  /*2df0*/  CS2R R118, SRZ ;  /* 0x0000000000767805 */ /* 0x002fc6000001ff00 */
[----:B------:R1:W-:Y:S04]  /*2e00*/  STS.U16 [R3+0xda00], R121 ;  /* 0x00da007903007388 */ /* 0x0003e80000000400 */
        /* <DEDUP_REMOVED lines=11> */
[----:B--2---:R-:W-:Y:S01]  /*2ec0*/  CS2R R84, SRZ ;  /* 0x0000000000547805 */ /* 0x004fe2000001ff00 */
[----:B0-----:R-:W-:Y:S01]  /*2ed0*/  CS2R R94, SRZ ;  /* 0x00000000005e7805 */ /* 0x001fe2000001ff00 */
[----:B-1----:R-:W-:Y:S01]  /*2ee0*/  CS2R R104, SRZ ;  /* 0x0000000000687805 */ /* 0x002fe2000001ff00 */
[----:B------:R-:W-:Y:S05]  /*2ef0*/  @!P0 BRA `(.L_x_0) ;  /* 0x00007de000008947 */ /* 0x000fea0003800000 */
[----:B------:R-:W-:Y:S01]  /*2f00*/  SHF.R.U32.HI R2, RZ, 0x5, R176 ;  /* 0x00000005ff027819 */ /* 0x000fe200000116b0 */
[----:B------:R-:W-:Y:S01]  /*2f10*/  IMAD.MOV.U32 R37, RZ, RZ, c[0x0][0x1b8] ;  /* 0x00006e00ff257624 */ /* 0x000fe200078e00ff */
[----:B------:R-:W-:Y:S01]  /*2f20*/  LOP3.LUT R6, R176, 0x1f, RZ, 0xc0, !PT ;  /* 0x0000001fb0067812 */ /* 0x000fe200078ec0ff */
[----:B------:R-:W-:Y:S01]  /*2f30*/  IMAD R4, R238, c[0x0][0x1a8], RZ ;  /* 0x00006a00ee047a24 */ /* 0x000fe200078e02ff */
[----:B------:R-:W-:Y:S01]  /*2f40*/  SGXT.U32 R2, R2, 0x3 ;  /* 0x000000030202781a */ /* 0x000fe20000000000 */
[----:B------:R-:W-:Y:S01]  /*2f50*/  IMAD.MOV.U32 R5, RZ, RZ, c[0x0][0x1a8] ;  /* 0x00006a00ff057624 */ /* 0x000fe200078e00ff */
[----:B------:R-:W-:Y:S01]  /*2f60*/  LOP3.LUT R34, R176, 0x7, RZ, 0xc0, !PT ;  /* 0x00000007b0227812 */ /* 0x000fe200078ec0ff */
[----:B------:R-:W-:Y:S01]  /*2f70*/  IMAD R3, R168, c[0x0][0x1b0], RZ ;  /* 0x00006c00a8037a24 */ /* 0x000fe200078e02ff */
[----:B------:R-:W-:Y:S01]  /*2f80*/  SHF.L.U32 R193, R176, 0x6, RZ ;  /* 0x00000006b0c17819 */ /* 0x000fe200000006ff */
[----:B------:R-:W-:Y:S01]  /*2f90*/  IMAD R10, R2, c[0x0][0x1b8], RZ ;  /* 0x00006e00020a7a24 */ /* 0x000fe200078e02ff */
[----:B------:R-:W-:Y:S01]  /*2fa0*/  LEA.HI R39, R42, 0x30, RZ, 0x1e ;  /* 0x000000302a277811 */ /* 0x000fe200078ff0ff */
[----:B------:R-:W-:Y:S01]  /*2fb0*/  IMAD R2, R168, c[0x0][0x1a0], RZ ;  /* 0x00006800a8027a24 */ /* 0x000fe200078e02ff */
[----:B------:R-:W-:Y:S01]  /*2fc0*/  SHF.L.U32 R8, R3, 0x1, RZ ;  /* 0x0000000103087819 */ /* 0x000fe200000006ff */
[----:B------:R-:W-:Y:S01]  /*2fd0*/  IMAD R12, R37, 0x8, R10 ;  /* 0x00000008250c7824 */ /* 0x000fe200078e020a */
[----:B------:R-:W-:Y:S01]  /*2fe0*/  LEA R36, R34, R36, 0x2 ;  /* 0x0000002422247211 */ /* 0x000fe200078e10ff */
[----:B------:R-:W-:Y:S01]  /*2ff0*/  IMAD R5, R5, 0x100, R4 ;  /* 0x0000010005057824 */ /* 0x000fe200078e0204 */
[----:B------:R-:W-:Y:S01]  /*3000*/  LEA R7, P0, R2, c[0x0][0x168], 0x1 ;  /* 0x00005a0002077a11 */ /* 0x000fe200078008ff */
[----:B------:R-:W-:Y:S01]  /*3010*/  IMAD R9, R6, c[0x0][0x1b4], RZ ;  /* 0x00006d0006097a24 */ /* 0x000fe200078e02ff */
[----:B------:R-:W-:Y:S01]  /*3020*/  LEA R13, R37, R12, 0x3 ;  /* 0x0000000c250d7211 */ /* 0x000fe200078e18ff */
[----:B------:R-:W-:Y:S01]  /*3030*/  IMAD.SHL.U32 R25, R176, 0x8, RZ ;  /* 0x00000008b0197824 */ /* 0x000fe200078e00ff */
[----:B------:R-:W-:Y:S01]  /*3040*/  LEA.HI.X.SX32 R2, R2, c[0x0][0x16c], 0x1, P0 ;  /* 0x00005b0002027a11 */ /* 0x000fe200000f0eff */
[----:B------:R-:W-:Y:S01]  /*3050*/  IMAD.SHL.U32 R11, R9, 0x2, RZ ;  /* 0x00000002090b7824 */ /* 0x000fe200078e00ff */
[-C--:B------:R-:W-:Y:S01]  /*3060*/  LEA R180, P0, R4, R7.reuse, 0x1 ;  /* 0x0000000704b47211 */ /* 0x080fe200078008ff */
[----:B------:R-:W-:Y:S01]  /*3070*/  IMAD R14, R37, 0x8, R13 ;  /* 0x00000008250e7824 */ /* 0x000fe200078e020d */
[----:B------:R-:W-:Y:S01]  /*3080*/  LEA R6, P1, R5, R7, 0x1 ;  /* 0x0000000705067211 */ /* 0x000fe200078208ff */
[----:B------:R-:W-:Y:S01]  /*3090*/  IMAD R33, R42, 0x4, R38 ;  /* 0x000000042a217824 */ /* 0x000fe200078e0226 */
[-C--:B------:R-:W-:Y:S01]  /*30a0*/  LEA.HI.X.SX32 R181, R4, R2.reuse, 0x1, P0 ;  /* 0x0000000204b57211 */ /* 0x080fe200000f0eff */
[----:B------:R-:W-:Y:S01]  /*30b0*/  IMAD R15, R37, 0x8, R14 ;  /* 0x00000008250f7824 */ /* 0x000fe200078e020e */
[----:B------:R-:W-:Y:S01]  /*30c0*/  LEA.HI.X.SX32 R7, R5, R2, 0x1, P1 ;  /* 0x0000000205077211 */ /* 0x000fe200008f0eff */
[----:B------:R-:W-:Y:S01]  /*30d0*/  IMAD.SHL.U32 R2, R38, 0x2, RZ ;  /* 0x0000000226027824 */ /* 0x000fe200078e00ff */
[----:B------:R-:W-:Y:S01]  /*30e0*/  IADD3 R35, P0, P1, R11, c[0x0][0x170], R8 ;  /* 0x00005c000b237a10 */ /* 0x000fe2000791e008 */
[----:B------:R-:W-:Y:S01]  /*30f0*/  IMAD.HI R3, R3, 0x2, RZ ;  /* 0x0000000203037827 */ /* 0x000fe200078e02ff */
[----:B------:R-:W-:Y:S01]  /*3100*/  LEA R16, R37, R15, 0x3 ;  /* 0x0000000f25107211 */ /* 0x000fe200078e18ff */
[----:B------:R-:W-:Y:S01]  /*3110*/  CS2R R92, SRZ ;  /* 0x00000000005c7805 */ /* 0x000fe2000001ff00 */
[C---:B------:R-:W-:Y:S01]  /*3120*/  LOP3.LUT R5, R176.reuse, 0x60, RZ, 0xc0, !PT ;  /* 0x00000060b0057812 */ /* 0x040fe200078ec0ff */
[----:B------:R-:W-:Y:S01]  /*3130*/  IMAD.MOV.U32 R249, RZ, RZ, 0x3f800000 ;  /* 0x3f800000fff97424 */ /* 0x000fe200078e00ff */
[----:B------:R-:W-:Y:S01]  /*3140*/  LOP3.LUT R28, R25, 0x30, RZ, 0xc0, !PT ;  /* 0x00000030191c7812 */ /* 0x000fe200078ec0ff */
[----:B------:R-:W-:Y:S01]  /*3150*/  IMAD R17, R37, 0x8, R16 ;  /* 0x0000000825117824 */ /* 0x000fe200078e0210 */
[C---:B------:R-:W-:Y:S01]  /*3160*/  LEA.HI R2, R5.reuse, R2, RZ, 0x1e ;  /* 0x0000000205027211 */ /* 0x040fe200078ff0ff */
[----:B------:R-:W-:Y:S01]  /*3170*/  IMAD R29, R5, 0x10, R34 ;  /* 0x00000010051d7824 */ /* 0x000fe200078e0222 */
[----:B------:R-:W-:Y:S01]  /*3180*/  SHF.R.U32.HI R31, RZ, 0x1, R5 ;  /* 0x00000001ff1f7819 */ /* 0x000fe20000011605 */
[----:B------:R-:W-:Y:S01]  /*3190*/  IMAD R18, R37, 0x8, R17 ;  /* 0x0000000825127824 */ /* 0x000fe200078e0211 */
[----:B------:R-:W-:Y:S01]  /*31a0*/  SHF.L.U32 R4, R176, 0x1, RZ ;  /* 0x00000001b0047819 */ /* 0x000fe200000006ff */
[----:B------:R-:W-:Y:S01]  /*31b0*/  IMAD R5, R34, 0x90, RZ ;  /* 0x0000009022057824 */ /* 0x000fe200078e02ff */
[C---:B------:R-:W-:Y:S01]  /*31c0*/  LOP3.LUT R193, R28.reuse, 0x3c0, R193, 0xf8, !PT ;  /* 0x000003c01cc17812 */ /* 0x040fe200078ef8c1 */
[----:B------:R-:W-:Y:S01]  /*31d0*/  IMAD.SHL.U32 R29, R29, 0x10, RZ ;  /* 0x000000101d1d7824 */ /* 0x000fe200078e00ff */
[----:B------:R-:W-:Y:S01]  /*31e0*/  LEA R19, R37, R18, 0x3 ;  /* 0x0000001225137211 */ /* 0x000fe200078e18ff */
[----:B------:R-:W-:Y:S01]  /*31f0*/  IMAD.MOV.U32 R90, RZ, RZ, -0x800000 ;  /* 0xff800000ff5a7424 */ /* 0x000fe200078e00ff */
[--C-:B------:R-:W-:Y:S01]  /*3200*/  LOP3.LUT R192, R31, 0x30, R4.reuse, 0x78, !PT ;  /* 0x000000301fc07812 */ /* 0x100fe200078e7804 */
[----:B------:R-:W-:Y:S01]  /*3210*/  IMAD.MOV.U32 R190, RZ, RZ, -0x800000 ;  /* 0xff800000ffbe7424 */ /* 0x000fe200078e00ff */
[--C-:B------:R-:W-:Y:S01]  /*3220*/  LOP3.LUT R183, R28, 0x30, R4.reuse, 0x78, !PT ;  /* 0x000000301cb77812 */ /* 0x100fe200078e7804 */
[----:B------:R-:W-:Y:S01]  /*3230*/  IMAD R20, R37, 0x8, R19 ;  /* 0x0000000825147824 */ /* 0x000fe200078e0213 */
[----:B------:R-:W-:Y:S01]  /*3240*/  LOP3.LUT R5, R5, 0x10, R4, 0x78, !PT ;  /* 0x0000001005057812 */ /* 0x000fe200078e7804 */
[----:B------:R-:W-:Y:S01]  /*3250*/  IMAD.U32 R192, R33, 0x4, R192 ;  /* 0x0000000421c07824 */ /* 0x000fe200078e00c0 */
[----:B------:R-:W-:Y:S01]  /*3260*/  LOP3.LUT R31, R29, 0x30, R4, 0x78, !PT ;  /* 0x000000301d1f7812 */ /* 0x000fe200078e7804 */
[----:B------:R-:W-:Y:S01]  /*3270*/  IMAD.HI R4, R9, 0x2, RZ ;  /* 0x0000000209047827 */ /* 0x000fe200078e02ff */
[----:B------:R-:W-:Y:S01]  /*3280*/  LEA R21, R37, R20, 0x3 ;  /* 0x0000001425157211 */ /* 0x000fe200078e18ff */
[----:B------:R-:W-:Y:S01]  /*3290*/  CS2R R94, SRZ ;  /* 0x00000000005e7805 */ /* 0x000fe2000001ff00 */
[-C--:B------:R-:W-:Y:S01]  /*32a0*/  LEA R40, P2, R13, R35.reuse, 0x1 ;  /* 0x000000230d287211 */ /* 0x080fe200078408ff */
[----:B------:R-:W-:Y:S01]  /*32b0*/  IMAD.MOV.U32 R170, RZ, RZ, -0x800000 ;  /* 0xff800000ffaa7424 */ /* 0x000fe200078e00ff */
[----:B------:R-:W-:Y:S01]  /*32c0*/  IADD3.X R33, R4, c[0x0][0x174], R3, P0, P1 ;  /* 0x00005d0004217a10 */ /* 0x000fe200007e2403 */
[C---:B------:R-:W-:Y:S01]  /*32d0*/  IMAD R22, R37.reuse, 0x8, R21 ;  /* 0x0000000825167824 */ /* 0x040fe200078e0215 */
[-C--:B------:R-:W-:Y:S01]  /*32e0*/  LEA R46, P0, R10, R35.reuse, 0x1 ;  /* 0x000000230a2e7211 */ /* 0x080fe200078008ff */
[----:B------:R-:W-:Y:S01]  /*32f0*/  IMAD.MOV.U32 R240, RZ, RZ, -0x800000 ;  /* 0xff800000fff07424 */ /* 0x000fe200078e00ff */
[----:B------:R-:W-:Y:S01]  /*3300*/  LEA R44, P1, R12, R35, 0x1 ;  /* 0x000000230c2c7211 */ /* 0x000fe200078208ff */
[C---:B------:R-:W-:Y:S01]  /*3310*/  IMAD R23, R37.reuse, 0x8, R22 ;  /* 0x0000000825177824 */ /* 0x040fe200078e0216 */
[-C--:B------:R-:W-:Y:S01]  /*3320*/  LEA.HI.X.SX32 R47, R10, R33.reuse, 0x1, P0 ;  /* 0x000000210a2f7211 */ /* 0x080fe200000f0eff */
[----:B------:R-:W-:Y:S01]  /*3330*/  IMAD.MOV.U32 R248, RZ, RZ, 0x3f800000 ;  /* 0x3f800000fff87424 */ /* 0x000fe200078e00ff */
[----:B------:R-:W-:Y:S01]  /*3340*/  LEA.HI.X.SX32 R45, R12, R33, 0x1, P1 ;  /* 0x000000210c2d7211 */ /* 0x000fe200008f0eff */
[----:B------:R-:W-:Y:S01]  /*3350*/  IMAD.MOV.U32 R246, RZ, RZ, 0x3f800000 ;  /* 0x3f800000fff67424 */ /* 0x000fe200078e00ff */
[----:B------:R-:W-:Y:S01]  /*3360*/  LEA R24, R37, R23, 0x3 ;  /* 0x0000001725187211 */ /* 0x000fe200078e18ff */
[----:B------:R0:W-:Y:S01]  /*3370*/  STL.64 [R1+0x1f8], R46 ;  /* 0x0001f82e01007387 */ /* 0x0001e20000100a00 */
[----:B------:R-:W-:Y:S01]  /*3380*/  LEA.HI.X.SX32 R41, R13, R33, 0x1, P2 ;  /* 0x000000210d297211 */ /* 0x000fe200010f0eff */
[----:B------:R-:W-:Y:S01]  /*3390*/  IMAD.MOV.U32 R244, RZ, RZ, 0x3f800000 ;  /* 0x3f800000fff47424 */ /* 0x000fe200078e00ff */
[----:B------:R-:W-:Y:S01]  /*33a0*/  LOP3.LUT R2, R176, 0x10, RZ, 0xc0, !PT ;  /* 0x00000010b0027812 */ /* 0x000fe200078ec0ff */
[C---:B------:R-:W-:Y:S01]  /*33b0*/  IMAD R8, R37.reuse, 0x8, R24 ;  /* 0x0000000825087824 */ /* 0x040fe200078e0218 */
[----:B------:R1:W-:Y:S01]  /*33c0*/  STL.64 [R1+0x1f0], R44 ;  /* 0x0001f02c01007387 */ /* 0x0003e20000100a00 */
[----:B------:R-:W-:Y:S01]  /*33d0*/  ISETP.NE.U32.AND P5, PT, R38, RZ, PT ;  /* 0x000000ff2600720c */ /* 0x000fe20003fa5070 */
[----:B------:R-:W-:Y:S01]  /*33e0*/  IMAD.MOV.U32 R242, RZ, RZ, 0x3f800000 ;  /* 0x3f800000fff27424 */ /* 0x000fe200078e00ff */
[----:B------:R-:W-:Y:S01]  /*33f0*/  LEA.HI R38, R42, 0x38, RZ, 0x1e ;  /* 0x000000382a267811 */ /* 0x000fe200078ff0ff */
[C---:B------:R-:W-:Y:S01]  /*3400*/  IMAD R11, R37.reuse, 0x8, R8 ;  /* 0x00000008250b7824 */ /* 0x040fe200078e0208 */
[----:B------:R2:W-:Y:S01]  /*3410*/  STL.64 [R1+0x1e8], R40 ;  /* 0x0001e82801007387 */ /* 0x0005e20000100a00 */
[----:B------:R-:W-:Y:S01]  /*3420*/  IMAD.SHL.U32 R2, R2, 0x40, RZ ;  /* 0x0000004002027824 */ /* 0x000fe200078e00ff */
[----:B0-----:R-:W-:Y:S01]  /*3430*/  LEA R46, P0, R14, R35, 0x1 ;  /* 0x000000230e2e7211 */ /* 0x001fe200078008ff */
[C---:B------:R-:W-:Y:S01]  /*3440*/  IMAD R25, R37.reuse, 0x8, R11 ;  /* 0x0000000825197824 */ /* 0x040fe200078e020b */
[----:B------:R-:W-:Y:S01]  /*3450*/  LEA R183, R36, R183, 0x4 ;  /* 0x000000b724b77211 */ /* 0x000fe200078e20ff */
[----:B------:R-:W-:Y:S01]  /*3460*/  IMAD.SHL.U32 R250, R38, 0x10, RZ ;  /* 0x0000001026fa7824 */ /* 0x000fe200078e00ff */
[----:B------:R-:W-:Y:S01]  /*3470*/  LEA.HI.X.SX32 R47, R14, R33, 0x1, P0 ;  /* 0x000000210e2f7211 */ /* 0x000fe200000f0eff */
[----:B------:R-:W-:Y:S01]  /*3480*/  CS2R R160, SRZ ;  /* 0x0000000000a07805 */ /* 0x000fe2000001ff00 */
[----:B------:R-:W-:Y:S01]  /*3490*/  LEA R26, R37, R25, 0x3 ;  /* 0x00000019251a7211 */ /* 0x000fe200078e18ff */
[----:B------:R-:W-:Y:S01]  /*34a0*/  CS2R R162, SRZ ;  /* 0x0000000000a27805 */ /* 0x000fe2000001ff00 */
[-C--:B-1----:R-:W-:Y:S01]  /*34b0*/  LEA R44, P1, R15, R35.reuse, 0x1 ;  /* 0x000000230f2c7211 */ /* 0x082fe200078208ff */
[----:B------:R0:W-:Y:S01]  /*34c0*/  STL.64 [R1+0x1e0], R46 ;  /* 0x0001e02e01007387 */ /* 0x0001e20000100a00 */
[C---:B--2---:R-:W-:Y:S01]  /*34d0*/  LEA R40, P2, R16.reuse, R35, 0x1 ;  /* 0x0000002310287211 */ /* 0x044fe200078408ff */
[----:B------:R-:W-:Y:S01]  /*34e0*/  IMAD R27, R37, 0x8, R26 ;  /* 0x00000008251b7824 */ /* 0x000fe200078e021a */
[-C--:B------:R-:W-:Y:S01]  /*34f0*/  LEA.HI.X.SX32 R45, R15, R33.reuse, 0x1, P1 ;  /* 0x000000210f2d7211 */ /* 0x080fe200008f0eff */
[----:B------:R-:W-:Y:S01]  /*3500*/  CS2R R164, SRZ ;  /* 0x0000000000a47805 */ /* 0x000fe2000001ff00 */
[----:B------:R-:W-:Y:S01]  /*3510*/  LEA.HI.X.SX32 R41, R16, R33, 0x1, P2 ;  /* 0x0000002110297211 */ /* 0x000fe200010f0eff */
[----:B------:R-:W-:Y:S01]  /*3520*/  CS2R R166, SRZ ;  /* 0x0000000000a67805 */ /* 0x000fe2000001ff00 */
[----:B------:R-:W-:Y:S01]  /*3530*/  LEA R28, R37, R27, 0x3 ;  /* 0x0000001b251c7211 */ /* 0x000fe200078e18ff */
[----:B------:R1:W-:Y:S01]  /*3540*/  STL.64 [R1+0x1d8], R44 ;  /* 0x0001d82c01007387 */ /* 0x0003e20000100a00 */
[----:B------:R-:W-:Y:S01]  /*3550*/  LOP3.LUT R2, R5, R2, RZ, 0xfc, !PT ;  /* 0x0000000205027212 */ /* 0x000fe200078efcff */
[----:B------:R-:W-:Y:S01]  /*3560*/  CS2R R64, SRZ ;  /* 0x0000000000407805 */ /* 0x000fe2000001ff00 */
[----:B------:R-:W-:Y:S01]  /*3570*/  LEA R5, R34, R31, 0xa ;  /* 0x0000001f22057211 */ /* 0x000fe200078e50ff */
[----:B------:R-:W-:Y:S01]  /*3580*/  IMAD R29, R37, 0x8, R28 ;  /* 0x00000008251d7824 */ /* 0x000fe200078e021c */
[----:B0-----:R-:W-:Y:S01]  /*3590*/  LEA R46, P0, R17, R35, 0x1 ;  /* 0x00000023112e7211 */ /* 0x001fe200078008ff */
[----:B------:R0:W-:Y:S01]  /*35a0*/  STL.64 [R1+0x1d0], R40 ;  /* 0x0001d02801007387 */ /* 0x0001e20000100a00 */
[----:B------:R-:W-:Y:S01]  /*35b0*/  LEA.HI R34, R42, 0x18, RZ, 0x1e ;  /* 0x000000182a227811 */ /* 0x000fe200078ff0ff */
[----:B------:R-:W-:Y:S01]  /*35c0*/  IMAD R30, R37, 0x8, R29 ;  /* 0x00000008251e7824 */ /* 0x000fe200078e021d */
[----:B------:R-:W-:Y:S01]  /*35d0*/  LEA.HI.X.SX32 R47, R17, R33, 0x1, P0 ;  /* 0x00000021112f7211 */ /* 0x000fe200000f0eff */
[----:B------:R-:W-:Y:S01]  /*35e0*/  CS2R R66, SRZ ;  /* 0x0000000000427805 */ /* 0x000fe2000001ff00 */
[----:B------:R-:W-:Y:S01]  /*35f0*/  MOV R36, c[0x0][0x1a4] ;  /* 0x0000690000247a02 */ /* 0x000fe20000000f00 */
[----:B------:R-:W-:Y:S01]  /*3600*/  IMAD R9, R37, 0x8, R30 ;  /* 0x0000000825097824 */ /* 0x000fe200078e021e */
[C---:B-1----:R-:W-:Y:S01]  /*3610*/  LEA R44, P1, R18.reuse, R35, 0x1 ;  /* 0x00000023122c7211 */ /* 0x042fe200078208ff */
[----:B------:R1:W-:Y:S01]  /*3620*/  STL.64 [R1+0x1c8], R46 ;  /* 0x0001c82e01007387 */ /* 0x0003e20000100a00 */
[----:B------:R-:W-:Y:S01]  /*3630*/  LOP3.LUT R193, R193, 0x10, R176, 0x78, !PT ;  /* 0x00000010c1c17812 */ /* 0x000fe200078e78b0 */
[----:B------:R-:W-:Y:S01]  /*3640*/  IMAD R3, R37, 0x8, R9 ;  /* 0x0000000825037824 */ /* 0x000fe200078e0209 */
[----:B------:R-:W-:Y:S01]  /*3650*/  LEA.HI.X.SX32 R45, R18, R33, 0x1, P1 ;  /* 0x00000021122d7211 */ /* 0x000fe200008f0eff */
[C---:B------:R-:W-:Y:S01]  /*3660*/  IMAD R48, R36.reuse, 0xc, RZ ;  /* 0x0000000c24307824 */ /* 0x040fe200078e02ff */
[----:B0-----:R-:W-:Y:S01]  /*3670*/  LEA R40, P2, R19, R35, 0x1 ;  /* 0x0000002313287211 */ /* 0x001fe200078408ff */
[----:B------:R-:W-:Y:S01]  /*3680*/  IMAD R4, R37, 0x8, R3 ;  /* 0x0000000825047824 */ /* 0x000fe200078e0203 */
[----:B------:R-:W-:Y:S01]  /*3690*/  SHF.L.U32 R251, R39, 0x4, RZ ;  /* 0x0000000427fb7819 */ /* 0x000fe200000006ff */
[----:B------:R0:W-:Y:S01]  /*36a0*/  STL.64 [R1+0x1c0], R44 ;  /* 0x0001c02c01007387 */ /* 0x0001e20000100a00 */
[----:B------:R-:W-:Y:S01]  /*36b0*/  LEA.HI.X.SX32 R41, R19, R33, 0x1, P2 ;  /* 0x0000002113297211 */ /* 0x000fe200010f0eff */
[C---:B------:R-:W-:Y:S01]  /*36c0*/  IMAD R49, R36.reuse, 0xd, RZ ;  /* 0x0000000d24317824 */ /* 0x040fe200078e02ff */
[C---:B------:R-:W-:Y:S01]  /*36d0*/  LEA R10, R37.reuse, R4, 0x3 ;  /* 0x00000004250a7211 */ /* 0x040fe200078e18ff */
[----:B------:R-:W-:Y:S01]  /*36e0*/  IMAD R50, R36, 0xe, RZ ;  /* 0x0000000e24327824 */ /* 0x000fe200078e02ff */
[----:B-1----:R-:W-:Y:S01]  /*36f0*/  LEA R46, P0, R20, R35, 0x1 ;  /* 0x00000023142e7211 */ /* 0x002fe200078008ff */
[----:B------:R1:W-:Y:S01]  /*3700*/  STL.64 [R1+0x1b8], R40 ;  /* 0x0001b82801007387 */ /* 0x0003e20000100a00 */
[----:B------:R-:W-:Y:S01]  /*3710*/  IMAD R51, R36, 0xf, RZ ;  /* 0x0000000f24337824 */ /* 0x000fe200078e02ff */
[----:B------:R-:W-:Y:S01]  /*3720*/  MOV R195, 0xff800000 ;  /* 0xff80000000c37802 */ /* 0x000fe20000000f00 */
[----:B------:R-:W-:Y:S01]  /*3730*/  IMAD R12, R37, 0x8, R10 ;  /* 0x00000008250c7824 */ /* 0x000fe200078e020a */
[----:B------:R-:W-:Y:S01]  /*3740*/  LEA.HI.X.SX32 R47, R20, R33, 0x1, P0 ;  /* 0x00000021142f7211 */ /* 0x000fe200000f0eff */
[C---:B------:R-:W-:Y:S01]  /*3750*/  IMAD.SHL.U32 R52, R36.reuse, 0x10, RZ ;  /* 0x0000001024347824 */ /* 0x040fe200078e00ff */
[----:B0-----:R-:W-:Y:S01]  /*3760*/  LEA R44, P1, R21, R35, 0x1 ;  /* 0x00000023152c7211 */ /* 0x001fe200078208ff */
[----:B------:R-:W-:Y:S01]  /*3770*/  IMAD R13, R37, 0x8, R12 ;  /* 0x00000008250d7824 */ /* 0x000fe200078e020c */
[----:B------:R-:W-:Y:S01]  /*3780*/  MOV R189, 0xff800000 ;  /* 0xff80000000bd7802 */ /* 0x000fe20000000f00 */
[----:B------:R0:W-:Y:S01]  /*3790*/  STL.64 [R1+0x1b0], R46 ;  /* 0x0001b02e01007387 */ /* 0x0001e20000100a00 */
[----:B------:R-:W-:Y:S01]  /*37a0*/  LEA.HI.X.SX32 R45, R21, R33, 0x1, P1 ;  /* 0x00000021152d7211 */ /* 0x000fe200008f0eff */
[----:B------:R-:W-:Y:S01]  /*37b0*/  IMAD R53, R36, 0x11, RZ ;  /* 0x0000001124357824 */ /* 0x000fe200078e02ff */
[----:B-1----:R-:W-:Y:S01]  /*37c0*/  LEA R40, P2, R22, R35, 0x1 ;  /* 0x0000002316287211 */ /* 0x002fe200078408ff */
[----:B------:R-:W-:Y:S01]  /*37d0*/  IMAD R54, R36, 0x12, RZ ;  /* 0x0000001224367824 */ /* 0x000fe200078e02ff */
[C---:B------:R-:W-:Y:S01]  /*37e0*/  LEA R14, R37.reuse, R13, 0x3 ;  /* 0x0000000d250e7211 */ /* 0x040fe200078e18ff */
[----:B------:R1:W-:Y:S01]  /*37f0*/  STL.64 [R1+0x1a8], R44 ;  /* 0x0001a82c01007387 */ /* 0x0003e20000100a00 */
[----:B------:R-:W-:Y:S01]  /*3800*/  LEA.HI.X.SX32 R41, R22, R33, 0x1, P2 ;  /* 0x0000002116297211 */ /* 0x000fe200010f0eff */
[----:B------:R-:W-:Y:S01]  /*3810*/  IMAD R55, R36, 0x13, RZ ;  /* 0x0000001324377824 */ /* 0x000fe200078e02ff */
[C---:B------:R-:W-:Y:S01]  /*3820*/  LEA R20, P2, R8.reuse, R35, 0x1 ;  /* 0x0000002308147211 */ /* 0x040fe200078408ff */
[C---:B------:R-:W-:Y:S01]  /*3830*/  IMAD R15, R37.reuse, 0x8, R14 ;  /* 0x00000008250f7824 */ /* 0x040fe200078e020e */
[----:B------:R-:W-:Y:S01]  /*3840*/  MOV R188, 0xff800000 ;  /* 0xff80000000bc7802 */ /* 0x000fe20000000f00 */
[----:B------:R2:W-:Y:S01]  /*3850*/  STL.64 [R1+0x1a0], R40 ;  /* 0x0001a02801007387 */ /* 0x0005e20000100a00 */
[----:B------:R-:W-:Y:S01]  /*3860*/  LEA.HI.X.SX32 R21, R8, R33, 0x1, P2 ;  /* 0x0000002108157211 */ /* 0x000fe200010f0eff */
[----:B------:R-:W-:Y:S01]  /*3870*/  IMAD R16, R37, 0x8, R15 ;  /* 0x0000000825107824 */ /* 0x000fe200078e020f */
[----:B------:R-:W-:Y:S01]  /*3880*/  MOV R241, 0xff800000 ;  /* 0xff80000000f17802 */ /* 0x000fe20000000f00 */
[C---:B0-----:R-:W-:Y:S01]  /*3890*/  IMAD R46, R36.reuse, 0xa, RZ ;  /* 0x0000000a242e7824 */ /* 0x041fe200078e02ff */
[----:B------:R-:W-:Y:S01]  /*38a0*/  MOV R247, 0x3f800000 ;  /* 0x3f80000000f77802 */ /* 0x000fe20000000f00 */
[C---:B------:R-:W-:Y:S01]  /*38b0*/  IMAD R47, R36.reuse, 0xb, RZ ;  /* 0x0000000b242f7824 */ /* 0x040fe200078e02ff */
[----:B-1----:R-:W-:Y:S01]  /*38c0*/  LEA R44, P0, R23, R35, 0x1 ;  /* 0x00000023172c7211 */ /* 0x002fe200078008ff */
[C---:B------:R-:W-:Y:S01]  /*38d0*/  IMAD R56, R36.reuse, 0x14, RZ ;  /* 0x0000001424387824 */ /* 0x040fe200078e02ff */
[----:B------:R-:W-:Y:S01]  /*38e0*/  LEA R17, R37, R16, 0x3 ;  /* 0x0000001025117211 */ /* 0x000fe200078e18ff */
[C---:B------:R-:W-:Y:S01]  /*38f0*/  IMAD R57, R36.reuse, 0x15, RZ ;  /* 0x0000001524397824 */ /* 0x040fe200078e02ff */
[----:B------:R-:W-:Y:S01]  /*3900*/  LEA.HI.X.SX32 R45, R23, R33, 0x1, P0 ;  /* 0x00000021172d7211 */ /* 0x000fe200000f0eff */
[----:B------:R-:W-:Y:S01]  /*3910*/  IMAD R58, R36, 0x16, RZ ;  /* 0x00000016243a7824 */ /* 0x000fe200078e02ff */
[C---:B--2---:R-:W-:Y:S01]  /*3920*/  LEA R40, P1, R24.reuse, R35, 0x1 ;  /* 0x0000002318287211 */ /* 0x044fe200078208ff */
[C---:B------:R-:W-:Y:S01]  /*3930*/  IMAD R18, R37.reuse, 0x8, R17 ;  /* 0x0000000825127824 */ /* 0x040fe200078e0211 */
[----:B------:R-:W-:Y:S01]  /*3940*/  MOV R245, 0x3f800000 ;  /* 0x3f80000000f57802 */ /* 0x000fe20000000f00 */
[----:B------:R0:W-:Y:S01]  /*3950*/  STL.64 [R1+0x198], R44 ;  /* 0x0001982c01007387 */ /* 0x0001e20000100a00 */
[----:B------:R-:W-:Y:S01]  /*3960*/  LEA.HI.X.SX32 R41, R24, R33, 0x1, P1 ;  /* 0x0000002118297211 */ /* 0x000fe200008f0eff */
[----:B------:R-:W-:Y:S01]  /*3970*/  IMAD R8, R37, 0x8, R18 ;  /* 0x0000000825087824 */ /* 0x000fe200078e0212 */
[C---:B------:R-:W-:Y:S01]  /*3980*/  LEA R22, P1, R25.reuse, R35, 0x1 ;  /* 0x0000002319167211 */ /* 0x040fe200078208ff */
[C---:B------:R-:W-:Y:S01]  /*3990*/  IMAD R59, R36.reuse, 0x17, RZ ;  /* 0x00000017243b7824 */ /* 0x040fe200078e02ff */
[----:B------:R-:W-:Y:S01]  /*39a0*/  MOV R243, 0x3f800000 ;  /* 0x3f80000000f37802 */ /* 0x000fe20000000f00 */
[----:B------:R1:W-:Y:S01]  /*39b0*/  STL.64 [R1+0x190], R40 ;  /* 0x0001902801007387 */ /* 0x0003e20000100a00 */
[----:B------:R-:W-:Y:S01]  /*39c0*/  LEA.HI.X.SX32 R23, R25, R33, 0x1, P1 ;  /* 0x0000002119177211 */ /* 0x000fe200008f0eff */
[----:B------:R-:W-:Y:S01]  /*39d0*/  IMAD R60, R36, 0x18, RZ ;  /* 0x00000018243c7824 */ /* 0x000fe200078e02ff */
[----:B------:R-:W-:Y:S01]  /*39e0*/  LEA R24, P1, R28, R35, 0x1 ;  /* 0x000000231c187211 */ /* 0x000fe200078208ff */
[----:B------:R2:W-:Y:S01]  /*39f0*/  STL.64 [R1+0x188], R20 ;  /* 0x0001881401007387 */ /* 0x0005e20000100a00 */
[----:B------:R-:W-:Y:S01]  /*3a00*/  LEA R19, R37, R8, 0x3 ;  /* 0x0000000825137211 */ /* 0x000fe200078e18ff */
[----:B0-----:R-:W-:Y:S01]  /*3a10*/  IMAD.IADD R44, R32, 0x1, R39 ;  /* 0x00000001202c7824 */ /* 0x001fe200078e0227 */
[----:B------:R-:W-:Y:S01]  /*3a20*/  LEA.HI.X.SX32 R25, R28, R33, 0x1, P1 ;  /* 0x000000211c197211 */ /* 0x000fe200008f0eff */
[----:B------:R-:W-:Y:S01]  /*3a30*/  IMAD R39, R36, 0x3, RZ ;  /* 0x0000000324277824 */ /* 0x000fe200078e02ff */
[----:B------:R-:W-:Y:S01]  /*3a40*/  IADD3 R44, R32, R34, RZ ;  /* 0x00000022202c7210 */ /* 0x000fe20007ffe0ff */
[----:B------:R-:W-:Y:S01]  /*3a50*/  IMAD.SHL.U32 R34, R34, 0x10, RZ ;  /* 0x0000001022227824 */ /* 0x000fe200078e00ff */
[C---:B------:R-:W-:Y:S01]  /*3a60*/  SHF.L.U32 R44, R36.reuse, 0x3, RZ ;  /* 0x00000003242c7819 */ /* 0x040fe200000006ff */
[C---:B------:R-:W-:Y:S01]  /*3a70*/  IMAD R45, R36.reuse, 0x9, RZ ;  /* 0x00000009242d7824 */ /* 0x040fe200078e02ff */
[CC--:B-1----:R-:W-:Y:S01]  /*3a80*/  LEA R40, P0, R11.reuse, R35.reuse, 0x1 ;  /* 0x000000230b287211 */ /* 0x0c2fe200078008ff */
[----:B------:R-:W-:Y:S01]  /*3a90*/  IMAD R61, R36, 0x19, RZ ;  /* 0x00000019243d7824 */ /* 0x000fe200078e02ff */
[----:B------:R-:W-:Y:S01]  /*3aa0*/  CS2R R68, SRZ ;  /* 0x0000000000447805 */ /* 0x000fe2000001ff00 */
[----:B--2---:R-:W-:Y:S01]  /*3ab0*/  LEA R20, P2, R26, R35, 0x1 ;  /* 0x000000231a147211 */ /* 0x004fe200078408ff */
[----:B------:R-:W-:Y:S01]  /*3ac0*/  IMAD R62, R36, 0x1a, RZ ;  /* 0x0000001a243e7824 */ /* 0x000fe200078e02ff */
[-C--:B------:R-:W-:Y:S01]  /*3ad0*/  LEA.HI.X.SX32 R41, R11, R33.reuse, 0x1, P0 ;  /* 0x000000210b297211 */ /* 0x080fe200000f0eff */
[----:B------:R-:W-:Y:S01]  /*3ae0*/  IMAD R11, R37, 0x8, R19 ;  /* 0x00000008250b7824 */ /* 0x000fe200078e0213 */
[----:B------:R-:W-:Y:S01]  /*3af0*/  LEA.HI.X.SX32 R21, R26, R33, 0x1, P2 ;  /* 0x000000211a157211 */ /* 0x000fe200010f0eff */
[C---:B------:R-:W-:Y:S01]  /*3b00*/  IMAD R63, R36.reuse, 0x1b, RZ ;  /* 0x0000001b243f7824 */ /* 0x040fe200078e02ff */
[-C--:B------:R-:W-:Y:S01]  /*3b10*/  LEA R26, P1, R9, R35.reuse, 0x1 ;  /* 0x00000023091a7211 */ /* 0x080fe200078208ff */
[----:B------:R0:W-:Y:S01]  /*3b20*/  STL.64 [R1+0x180], R40 ;  /* 0x0001802801007387 */ /* 0x0001e20000100a00 */
[C---:B------:R-:W-:Y:S01]  /*3b30*/  IMAD R88, R36.reuse, 0x1c, RZ ;  /* 0x0000001c24587824 */ /* 0x040fe200078e02ff */
[----:B------:R-:W-:Y:S01]  /*3b40*/  CS2R R70, SRZ ;  /* 0x0000000000467805 */ /* 0x000fe2000001ff00 */
[C---:B------:R-:W-:Y:S01]  /*3b50*/  IMAD R89, R36.reuse, 0x1d, RZ ;  /* 0x0000001d24597824 */ /* 0x040fe200078e02ff */
[----:B------:R1:W-:Y:S01]  /*3b60*/  STL.64 [R1+0x178], R22 ;  /* 0x0001781601007387 */ /* 0x0003e20000100a00 */
[C---:B------:R-:W-:Y:S01]  /*3b70*/  IMAD R91, R36.reuse, 0x1e, RZ ;  /* 0x0000001e245b7824 */ /* 0x040fe200078e02ff */
[----:B------:R-:W-:Y:S01]  /*3b80*/  CS2R R72, SRZ ;  /* 0x0000000000487805 */ /* 0x000fe2000001ff00 */
[----:B------:R-:W-:Y:S01]  /*3b90*/  IMAD R168, R36, 0x1f, RZ ;  /* 0x0000001f24a87824 */ /* 0x000fe200078e02ff */
[----:B------:R2:W-:Y:S01]  /*3ba0*/  STL.64 [R1+0x170], R20 ;  /* 0x0001701401007387 */ /* 0x0005e20000100a00 */
[----:B------:R-:W-:Y:S01]  /*3bb0*/  CS2R R74, SRZ ;  /* 0x00000000004a7805 */ /* 0x000fe2000001ff00 */
[----:B------:R-:W-:Y:S01]  /*3bc0*/  CS2R R76, SRZ ;  /* 0x00000000004c7805 */ /* 0x000fe2000001ff00 */
[----:B------:R-:W-:Y:S01]  /*3bd0*/  CS2R R78, SRZ ;  /* 0x00000000004e7805 */ /* 0x000fe2000001ff00 */
[C---:B0-----:R-:W-:Y:S01]  /*3be0*/  LEA R40, P0, R27.reuse, R35, 0x1 ;  /* 0x000000231b287211 */ /* 0x041fe200078008ff */
[----:B------:R-:W-:Y:S01]  /*3bf0*/  CS2R R80, SRZ ;  /* 0x0000000000507805 */ /* 0x000fe2000001ff00 */
[----:B------:R-:W-:Y:S01]  /*3c00*/  CS2R R82, SRZ ;  /* 0x0000000000527805 */ /* 0x000fe2000001ff00 */
[----:B------:R-:W-:Y:S01]  /*3c10*/  CS2R R84, SRZ ;  /* 0x0000000000547805 */ /* 0x000fe2000001ff00 */
[----:B------:R-:W-:Y:S01]  /*3c20*/  LEA.HI.X.SX32 R41, R27, R33, 0x1, P0 ;  /* 0x000000211b297211 */ /* 0x000fe200000f0eff */
[----:B------:R-:W-:Y:S01]  /*3c30*/  CS2R R86, SRZ ;  /* 0x0000000000567805 */ /* 0x000fe2000001ff00 */
[----:B-1----:R-:W-:Y:S01]  /*3c40*/  LEA R22, P2, R29, R35, 0x1 ;  /* 0x000000231d167211 */ /* 0x002fe200078408ff */
[----:B------:R-:W-:Y:S01]  /*3c50*/  CS2R R172, SRZ ;  /* 0x0000000000ac7805 */ /* 0x000fe2000001ff00 */
[-C--:B------:R-:W-:Y:S01]  /*3c60*/  LEA.HI.X.SX32 R27, R9, R33.reuse, 0x1, P1 ;  /* 0x00000021091b7211 */ /* 0x080fe200008f0eff */
[----:B------:R0:W-:Y:S01]  /*3c70*/  STL.64 [R1+0x168], R40 ;  /* 0x0001682801007387 */ /* 0x0001e20000100a00 */
[----:B------:R-:W-:Y:S01]  /*3c80*/  LEA.HI.X.SX32 R23, R29, R33, 0x1, P2 ;  /* 0x000000211d177211 */ /* 0x000fe200010f0eff */
[C---:B--2---:R-:W-:Y:S01]  /*3c90*/  IMAD R20, R37.reuse, 0x8, R11 ;  /* 0x0000000825147824 */ /* 0x044fe200078e020b */
[----:B------:R-:W-:Y:S01]  /*3ca0*/  CS2R R174, SRZ ;  /* 0x0000000000ae7805 */ /* 0x000fe2000001ff00 */
[----:B------:R1:W-:Y:S01]  /*3cb0*/  STL.64 [R1+0x160], R24 ;  /* 0x0001601801007387 */ /* 0x0003e20000100a00 */
[----:B------:R-:W-:Y:S01]  /*3cc0*/  CS2R R96, SRZ ;  /* 0x0000000000607805 */ /* 0x000fe2000001ff00 */
[----:B------:R-:W-:Y:S01]  /*3cd0*/  CS2R R98, SRZ ;  /* 0x0000000000627805 */ /* 0x000fe2000001ff00 */
[----:B------:R-:W-:Y:S01]  /*3ce0*/  LEA R21, R37, R20, 0x3 ;  /* 0x0000001425157211 */ /* 0x000fe200078e18ff */
[----:B------:R2:W-:Y:S01]  /*3cf0*/  STL.64 [R1+0x158], R22 ;  /* 0x0001581601007387 */ /* 0x0005e20000100a00 */
[----:B------:R-:W-:Y:S01]  /*3d00*/  CS2R R100, SRZ ;  /* 0x0000000000647805 */ /* 0x000fe2000001ff00 */
[----:B------:R-:W-:Y:S01]  /*3d10*/  CS2R R102, SRZ ;  /* 0x0000000000667805 */ /* 0x000fe2000001ff00 */
[----:B------:R-:W-:Y:S01]  /*3d20*/  CS2R R104, SRZ ;  /* 0x0000000000687805 */ /* 0x000fe2000001ff00 */
[CC--:B0-----:R-:W-:Y:S01]  /*3d30*/  LEA R40, P0, R30.reuse, R35.reuse, 0x1 ;  /* 0x000000231e287211 */ /* 0x0c1fe200078008ff */
[----:B------:R-:W-:Y:S01]  /*3d40*/  CS2R R106, SRZ ;  /* 0x00000000006a7805 */ /* 0x000fe2000001ff00 */
[----:B------:R-:W-:Y:S01]  /*3d50*/  CS2R R108, SRZ ;  /* 0x00000000006c7805 */ /* 0x000fe2000001ff00 */
[----:B------:R-:W-:Y:S01]  /*3d60*/  CS2R R110, SRZ ;  /* 0x00000000006e7805 */ /* 0x000fe2000001ff00 */
[C---:B-1----:R-:W-:Y:S01]  /*3d70*/  LEA R24, P2, R3.reuse, R35, 0x1 ;  /* 0x0000002303187211 */ /* 0x042fe200078408ff */
[----:B------:R-:W-:Y:S01]  /*3d80*/  CS2R R112, SRZ ;  /* 0x0000000000707805 */ /* 0x000fe2000001ff00 */
[-C--:B------:R-:W-:Y:S01]  /*3d90*/  LEA.HI.X.SX32 R41, R30, R33.reuse, 0x1, P0 ;  /* 0x000000211e297211 */ /* 0x080fe200000f0eff */
[----:B------:R-:W-:Y:S01]  /*3da0*/  CS2R R114, SRZ ;  /* 0x0000000000727805 */ /* 0x000fe2000001ff00 */
[----:B------:R-:W-:Y:S01]  /*3db0*/  LEA.HI.X.SX32 R25, R3, R33, 0x1, P2 ;  /* 0x0000002103197211 */ /* 0x000fe200010f0eff */
[C---:B--2---:R-:W-:Y:S01]  /*3dc0*/  IMAD R22, R37.reuse, 0x8, R21 ;  /* 0x0000000825167824 */ /* 0x044fe200078e0215 */
[C---:B------:R-:W-:Y:S01]  /*3dd0*/  LEA R28, P0, R4.reuse, R35, 0x1 ;  /* 0x00000023041c7211 */ /* 0x040fe200078008ff */
[----:B------:R0:W-:Y:S01]  /*3de0*/  STL.64 [R1+0x150], R40 ;  /* 0x0001502801007387 */ /* 0x0001e20000100a00 */
[----:B------:R-:W-:Y:S01]  /*3df0*/  CS2R R30, SRZ ;  /* 0x00000000001e7805 */ /* 0x000fe2000001ff00 */
[C---:B------:R-:W-:Y:S01]  /*3e00*/  IMAD R3, R37.reuse, 0x8, R22 ;  /* 0x0000000825037824 */ /* 0x040fe200078e0216 */
[----:B------:R-:W-:Y:S01]  /*3e10*/  LEA.HI.X.SX32 R29, R4, R33, 0x1, P0 ;  /* 0x00000021041d7211 */ /* 0x000fe200000f0eff */
[----:B------:R1:W-:Y:S01]  /*3e20*/  STL.64 [R1+0x148], R26 ;  /* 0x0001481a01007387 */ /* 0x0003e20000100a00 */
[----:B------:R-:W-:Y:S01]  /*3e30*/  CS2R R116, SRZ ;  /* 0x0000000000747805 */ /* 0x000fe2000001ff00 */
[----:B------:R-:W-:Y:S01]  /*3e40*/  CS2R R118, SRZ ;  /* 0x0000000000767805 */ /* 0x000fe2000001ff00 */
[C---:B------:R-:W-:Y:S01]  /*3e50*/  LEA R9, R37.reuse, R3, 0x3 ;  /* 0x0000000325097211 */ /* 0x040fe200078e18ff */
[----:B------:R2:W-:Y:S01]  /*3e60*/  STL.64 [R1+0x140], R24 ;  /* 0x0001401801007387 */ /* 0x0005e20000100a00 */
[----:B------:R-:W-:Y:S01]  /*3e70*/  CS2R R120, SRZ ;  /* 0x0000000000787805 */ /* 0x000fe2000001ff00 */
[----:B------:R-:W-:Y:S01]  /*3e80*/  CS2R R122, SRZ ;  /* 0x00000000007a7805 */ /* 0x000fe2000001ff00 */
[----:B------:R-:W-:Y:S01]  /*3e90*/  CS2R R124, SRZ ;  /* 0x00000000007c7805 */ /* 0x000fe2000001ff00 */
[----:B------:R3:W-:Y:S01]  /*3ea0*/  STL.64 [R1+0x138], R28 ;  /* 0x0001381c01007387 */ /* 0x0007e20000100a00 */
[C---:B------:R-:W-:Y:S01]  /*3eb0*/  IMAD R4, R37.reuse, 0x8, R9 ;  /* 0x0000000825047824 */ /* 0x040fe200078e0209 */
[----:B0-----:R-:W-:Y:S01]  /*3ec0*/  LEA.HI R40, R42, 0x28, RZ, 0x1e ;  /* 0x000000282a287811 */ /* 0x001fe200078ff0ff */
[----:B------:R-:W-:Y:S01]  /*3ed0*/  CS2R R126, SRZ ;  /* 0x00000000007e7805 */ /* 0x000fe2000001ff00 */
[-C--:B-1----:R-:W-:Y:S01]  /*3ee0*/  LEA R26, P1, R10, R35.reuse, 0x1 ;  /* 0x000000230a1a7211 */ /* 0x082fe200078208ff */
[----:B------:R-:W-:Y:S01]  /*3ef0*/  CS2R R128, SRZ ;  /* 0x0000000000807805 */ /* 0x000fe2000001ff00 */
[----:B------:R-:W-:Y:S01]  /*3f00*/  LEA.HI R41, R42, 0x8, RZ, 0x1e ;  /* 0x000000082a297811 */ /* 0x000fe200078ff0ff */
[----:B------:R-:W-:Y:S01]  /*3f10*/  IMAD.SHL.U32 R252, R40, 0x10, RZ ;  /* 0x0000001028fc7824 */ /* 0x000fe200078e00ff */
[----:B--2---:R-:W-:Y:S01]  /*3f20*/  LEA R24, P2, R12, R35, 0x1 ;  /* 0x000000230c187211 */ /* 0x004fe200078408ff */
[----:B------:R-:W-:Y:S01]  /*3f30*/  CS2R R130, SRZ ;  /* 0x0000000000827805 */ /* 0x000fe2000001ff00 */
[-C--:B------:R-:W-:Y:S01]  /*3f40*/  LEA.HI.X.SX32 R27, R10, R33.reuse, 0x1, P1 ;  /* 0x000000210a1b7211 */ /* 0x080fe200008f0eff */
[----:B------:R-:W-:Y:S01]  /*3f50*/  IMAD R10, R37, 0x8, R4 ;  /* 0x00000008250a7824 */ /* 0x000fe200078e0204 */
[----:B------:R-:W-:Y:S01]  /*3f60*/  LEA.HI.X.SX32 R25, R12, R33, 0x1, P2 ;  /* 0x000000210c197211 */ /* 0x000fe200010f0eff */
[----:B------:R-:W-:Y:S01]  /*3f70*/  CS2R R132, SRZ ;  /* 0x0000000000847805 */ /* 0x000fe2000001ff00 */
[----:B---3--:R-:W-:Y:S01]  /*3f80*/  LEA R28, P0, R13, R35, 0x1 ;  /* 0x000000230d1c7211 */ /* 0x008fe200078008ff */
[----:B------:R0:W-:Y:S01]  /*3f90*/  STL.64 [R1+0x130], R26 ;  /* 0x0001301a01007387 */ /* 0x0001e20000100a00 */
[----:B------:R-:W-:Y:S01]  /*3fa0*/  LEA R12, R37, R10, 0x3 ;  /* 0x0000000a250c7211 */ /* 0x000fe200078e18ff */
[----:B------:R-:W-:Y:S01]  /*3fb0*/  CS2R R134, SRZ ;  /* 0x0000000000867805 */ /* 0x000fe2000001ff00 */
[----:B------:R-:W-:Y:S01]  /*3fc0*/  LEA.HI.X.SX32 R29, R13, R33, 0x1, P0 ;  /* 0x000000210d1d7211 */ /* 0x000fe200000f0eff */
[----:B------:R1:W-:Y:S01]  /*3fd0*/  STL.64 [R1+0x128], R24 ;  /* 0x0001281801007387 */ /* 0x0003e20000100a00 */
[----:B------:R-:W-:Y:S01]  /*3fe0*/  IADD3 R43, R32, R40, RZ ;  /* 0x00000028202b7210 */ /* 0x000fe20007ffe0ff */
[----:B------:R-:W-:Y:S01]  /*3ff0*/  IMAD R13, R37, 0x8, R12 ;  /* 0x00000008250d7824 */ /* 0x000fe200078e020c */
[----:B------:R-:W-:Y:S01]  /*4000*/  CS2R R136, SRZ ;  /* 0x0000000000887805 */ /* 0x000fe2000001ff00 */
[----:B------:R2:W-:Y:S01]  /*4010*/  STL.64 [R1+0x120], R28 ;  /* 0x0001201c01007387 */ /* 0x0005e20000100a00 */
[----:B------:R-:W-:Y:S01]  /*4020*/  IMAD.SHL.U32 R40, R36, 0x4, RZ ;  /* 0x0000000424287824 */ /* 0x000fe200078e00ff */
[----:B------:R-:W-:Y:S01]  /*4030*/  CS2R R138, SRZ ;  /* 0x00000000008a7805 */ /* 0x000fe2000001ff00 */
[----:B------:R-:W-:Y:S01]  /*4040*/  CS2R R140, SRZ ;  /* 0x00000000008c7805 */ /* 0x000fe2000001ff00 */
[CC--:B0-----:R-:W-:Y:S01]  /*4050*/  LEA R26, P1, R14.reuse, R35.reuse, 0x1 ;  /* 0x000000230e1a7211 */ /* 0x0c1fe200078208ff */
[----:B------:R-:W-:Y:S01]  /*4060*/  CS2R R142, SRZ ;  /* 0x00000000008e7805 */ /* 0x000fe2000001ff00 */
[----:B------:R-:W-:Y:S01]  /*4070*/  CS2R R144, SRZ ;  /* 0x0000000000907805 */ /* 0x000fe2000001ff00 */
[----:B------:R-:W-:Y:S01]  /*4080*/  CS2R R146, SRZ ;  /* 0x0000000000927805 */ /* 0x000fe2000001ff00 */
[----:B-1----:R-:W-:Y:S01]  /*4090*/  LEA R24, P2, R15, R35, 0x1 ;  /* 0x000000230f187211 */ /* 0x002fe200078408ff */
[----:B------:R-:W-:Y:S01]  /*40a0*/  CS2R R148, SRZ ;  /* 0x0000000000947805 */ /* 0x000fe2000001ff00 */
[-C--:B------:R-:W-:Y:S01]  /*40b0*/  LEA.HI.X.SX32 R27, R14, R33.reuse, 0x1, P1 ;  /* 0x000000210e1b7211 */ /* 0x080fe200008f0eff */
[----:B------:R-:W-:Y:S01]  /*40c0*/  IMAD R14, R37, 0x8, R13 ;  /* 0x00000008250e7824 */ /* 0x000fe200078e020d */
[----:B------:R-:W-:Y:S01]  /*40d0*/  LEA.HI.X.SX32 R25, R15, R33, 0x1, P2 ;  /* 0x000000210f197211 */ /* 0x000fe200010f0eff */
[----:B------:R-:W-:Y:S01]  /*40e0*/  CS2R R150, SRZ ;  /* 0x0000000000967805 */ /* 0x000fe2000001ff00 */
[C---:B--2---:R-:W-:Y:S01]  /*40f0*/  LEA R28, P0, R16.reuse, R35, 0x1 ;  /* 0x00000023101c7211 */ /* 0x044fe200078008ff */
[----:B------:R0:W-:Y:S01]  /*4100*/  STL.64 [R1+0x118], R26 ;  /* 0x0001181a01007387 */ /* 0x0001e20000100a00 */
[----:B------:R-:W-:Y:S01]  /*4110*/  LEA R15, R37, R14, 0x3 ;  /* 0x0000000e250f7211 */ /* 0x000fe200078e18ff */
[----:B------:R-:W-:Y:S01]  /*4120*/  CS2R R152, SRZ ;  /* 0x0000000000987805 */ /* 0x000fe2000001ff00 */
[----:B------:R-:W-:Y:S01]  /*4130*/  LEA.HI.X.SX32 R29, R16, R33, 0x1, P0 ;  /* 0x00000021101d7211 */ /* 0x000fe200000f0eff */
[----:B------:R1:W-:Y:S01]  /*4140*/  STL.64 [R1+0x110], R24 ;  /* 0x0001101801007387 */ /* 0x0003e20000100a00 */
[----:B------:R-:W-:Y:S01]  /*4150*/  CS2R R154, SRZ ;  /* 0x00000000009a7805 */ /* 0x000fe2000001ff00 */
[----:B------:R-:W-:Y:S01]  /*4160*/  CS2R R156, SRZ ;  /* 0x00000000009c7805 */ /* 0x000fe2000001ff00 */
[----:B------:R-:W-:Y:S01]  /*4170*/  CS2R R158, SRZ ;  /* 0x00000000009e7805 */ /* 0x000fe2000001ff00 */
[----:B------:R2:W-:Y:S01]  /*4180*/  STL.64 [R1+0x108], R28 ;  /* 0x0001081c01007387 */ /* 0x0005e20000100a00 */
[----:B------:R-:W-:Y:S01]  /*4190*/  ISETP.LT.U32.AND P6, PT, R238, 0x80, !P5 ;  /* 0x00000080ee00780c */ /* 0x000fe20006fc1070 */
[----:B------:R-:W-:Y:S01]  /*41a0*/  UMOV UR4, URZ ;  /* 0x0000003f00047c82 */ /* 0x000fe20008000000 */
[-C--:B0-----:R-:W-:Y:S01]  /*41b0*/  LEA R26, P1, R17, R35.reuse, 0x1 ;  /* 0x00000023111a7211 */ /* 0x081fe200078208ff */
[----:B------:R-:W-:Y:S01]  /*41c0*/  UMOV UR5, URZ ;  /* 0x0000003f00057c82 */ /* 0x000fe20008000000 */
[----:B-1----:R-:W-:-:S02]  /*41d0*/  LEA R24, P2, R18, R35, 0x1 ;  /* 0x0000002312187211 */ /* 0x002fc400078408ff */
[-C--:B------:R-:W-:Y:S02]  /*41e0*/  LEA.HI.X.SX32 R27, R17, R33.reuse, 0x1, P1 ;  /* 0x00000021111b7211 */ /* 0x080fe400008f0eff */
[----:B------:R-:W-:Y:S01]  /*41f0*/  LEA.HI.X.SX32 R25, R18, R33, 0x1, P2 ;  /* 0x0000002112197211 */ /* 0x000fe200010f0eff */
[----:B--2---:R-:W-:Y:S01]  /*4200*/  CS2R R28, SRZ ;  /* 0x00000000001c7805 */ /* 0x004fe2000001ff00 */
[C---:B------:R-:W-:Y:S01]  /*4210*/  LEA R16, P2, R11.reuse, R35, 0x1 ;  /* 0x000000230b107211 */ /* 0x040fe200078408ff */
[----:B------:R0:W-:Y:S03]  /*4220*/  STL.64 [R1+0x100], R26 ;  /* 0x0001001a01007387 */ /* 0x0001e60000100a00 */
[----:B------:R-:W-:Y:S01]  /*4230*/  LEA.HI.X.SX32 R17, R11, R33, 0x1, P2 ;  /* 0x000000210b117211 */ /* 0x000fe200010f0eff */
[----:B------:R1:W-:Y:S01]  /*4240*/  STL.64 [R1+0xf8], R24 ;  /* 0x0000f81801007387 */ /* 0x0003e20000100a00 */
[----:B0-----:R-:W-:-:S02]  /*4250*/  LEA R26, P0, R8, R35, 0x1 ;  /* 0x00000023081a7211 */ /* 0x001fc400078008ff */
[----:B-1----:R-:W-:Y:S02]  /*4260*/  LEA R24, P1, R19, R35, 0x1 ;  /* 0x0000002313187211 */ /* 0x002fe400078208ff */
[-C--:B------:R-:W-:Y:S01]  /*4270*/  LEA.HI.X.SX32 R27, R8, R33.reuse, 0x1, P0 ;  /* 0x00000021081b7211 */ /* 0x080fe200000f0eff */
[----:B------:R-:W-:Y:S01]  /*4280*/  IMAD R8, R37, 0x8, R15 ;  /* 0x0000000825087824 */ /* 0x000fe200078e020f */
[----:B------:R-:W-:Y:S02]  /*4290*/  LEA.HI.X.SX32 R25, R19, R33, 0x1, P1 ;  /* 0x0000002113197211 */ /* 0x000fe400008f0eff */
[----:B------:R-:W-:Y:S01]  /*42a0*/  LEA R18, P1, R21, R35, 0x1 ;  /* 0x0000002315127211 */ /* 0x000fe200078208ff */
[----:B------:R0:W-:Y:S01]  /*42b0*/  STL.64 [R1+0xf0], R26 ;  /* 0x0000f01a01007387 */ /* 0x0001e20000100a00 */
[----:B------:R-:W-:Y:S02]  /*42c0*/  IMAD R11, R37, 0x8, R8 ;  /* 0x00000008250b7824 */ /* 0x000fe400078e0208 */
[----:B------:R-:W-:Y:S01]  /*42d0*/  LEA.HI.X.SX32 R19, R21, R33, 0x1, P1 ;  /* 0x0000002115137211 */ /* 0x000fe200008f0eff */
[----:B------:R1:W-:Y:S04]  /*42e0*/  STL.64 [R1+0xe8], R24 ;  /* 0x0000e81801007387 */ /* 0x0003e80000100a00 */
[----:B------:R2:W-:Y:S01]  /*42f0*/  STL.64 [R1+0xe0], R16 ;  /* 0x0000e01001007387 */ /* 0x0005e20000100a00 */
[----:B0-----:R-:W-:Y:S01]  /*4300*/  CS2R R26, SRZ ;  /* 0x00000000001a7805 */ /* 0x001fe2000001ff00 */
[----:B-1----:R-:W-:-:S02]  /*4310*/  LEA R24, P0, R20, R35, 0x1 ;  /* 0x0000002314187211 */ /* 0x002fc400078008ff */
[----:B--2---:R-:W-:Y:S02]  /*4320*/  LEA R16, P2, R22, R35, 0x1 ;  /* 0x0000002316107211 */ /* 0x004fe400078408ff */
[-C--:B------:R-:W-:Y:S02]  /*4330*/  LEA.HI.X.SX32 R25, R20, R33.reuse, 0x1, P0 ;  /* 0x0000002114197211 */ /* 0x080fe400000f0eff */
[----:B------:R-:W-:Y:S02]  /*4340*/  LEA.HI.X.SX32 R17, R22, R33, 0x1, P2 ;  /* 0x0000002116117211 */ /* 0x000fe400010f0eff */
[----:B------:R-:W-:-:S03]  /*4350*/  LEA R20, P1, R9, R35, 0x1 ;  /* 0x0000002309147211 */ /* 0x000fc600078208ff */
[----:B------:R0:W-:Y:S01]  /*4360*/  STL.64 [R1+0xc8], R16 ;  /* 0x0000c81001007387 */ /* 0x0001e20000100a00 */
[----:B------:R-:W-:-:S03]  /*4370*/  LEA.HI.X.SX32 R21, R9, R33, 0x1, P1 ;  /* 0x0000002109157211 */ /* 0x000fc600008f0eff */
[----:B------:R1:W-:Y:S04]  /*4380*/  STL.64 [R1+0xd8], R24 ;  /* 0x0000d81801007387 */ /* 0x0003e80000100a00 */
[----:B------:R2:W-:Y:S01]  /*4390*/  STL.64 [R1+0xd0], R18 ;  /* 0x0000d01201007387 */ /* 0x0005e20000100a00 */
[----:B0-----:R-:W-:Y:S02]  /*43a0*/  LEA R16, R37, R11, 0x3 ;  /* 0x0000000b25107211 */ /* 0x001fe400078e18ff */
[----:B-1----:R-:W-:-:S03]  /*43b0*/  LEA R24, P0, R3, R35, 0x1 ;  /* 0x0000002303187211 */ /* 0x002fc600078008ff */
[----:B------:R-:W-:Y:S01]  /*43c0*/  IMAD R17, R37, 0x8, R16 ;  /* 0x0000000825117824 */ /* 0x000fe200078e0210 */
[C---:B--2---:R-:W-:Y:S02]  /*43d0*/  LEA R18, P2, R4.reuse, R35, 0x1 ;  /* 0x0000002304127211 */ /* 0x044fe400078408ff */
[-C--:B------:R-:W-:Y:S01]  /*43e0*/  LEA.HI.X.SX32 R25, R3, R33.reuse, 0x1, P0 ;  /* 0x0000002103197211 */ /* 0x080fe200000f0eff */
[C---:B------:R-:W-:Y:S01]  /*43f0*/  IMAD R3, R37.reuse, 0x8, R17 ;  /* 0x0000000825037824 */ /* 0x040fe200078e0211 */
[----:B------:R-:W-:Y:S02]  /*4400*/  LEA.HI.X.SX32 R19, R4, R33, 0x1, P2 ;  /* 0x0000002104137211 */ /* 0x000fe400010f0eff */
[C---:B------:R-:W-:Y:S01]  /*4410*/  LEA R22, P0, R10.reuse, R35, 0x1 ;  /* 0x000000230a167211 */ /* 0x040fe200078008ff */
[----:B------:R0:W-:Y:S01]  /*4420*/  STL.64 [R1+0xc0], R24 ;  /* 0x0000c01801007387 */ /* 0x0001e20000100a00 */
[C---:B------:R-:W-:Y:S02]  /*4430*/  LEA R4, R37.reuse, R3, 0x3 ;  /* 0x0000000325047211 */ /* 0x040fe400078e18ff */
[----:B------:R-:W-:Y:S01]  /*4440*/  LEA.HI.X.SX32 R23, R10, R33, 0x1, P0 ;  /* 0x000000210a177211 */ /* 0x000fe200000f0eff */
[----:B------:R1:W-:Y:S02]  /*4450*/  STL.64 [R1+0xb8], R20 ;  /* 0x0000b81401007387 */ /* 0x0003e40000100a00 */
[----:B------:R-:W-:-:S02]  /*4460*/  IMAD R9, R37, 0x8, R4 ;  /* 0x0000000825097824 */ /* 0x000fc400078e0204 */
[----:B------:R2:W-:Y:S02]  /*4470*/  STL.64 [R1+0xb0], R18 ;  /* 0x0000b01201007387 */ /* 0x0005e40000100a00 */
[----:B------:R-:W-:Y:S02]  /*4480*/  IMAD R10, R37, 0x8, R9 ;  /* 0x00000008250a7824 */ /* 0x000fe400078e0209 */
[----:B------:R3:W-:Y:S01]  /*4490*/  STL.64 [R1+0xa8], R22 ;  /* 0x0000a81601007387 */ /* 0x0007e20000100a00 */
[----:B0-----:R-:W-:Y:S01]  /*44a0*/  CS2R R24, SRZ ;  /* 0x0000000000187805 */ /* 0x001fe2000001ff00 */
[CC--:B-1----:R-:W-:Y:S02]  /*44b0*/  LEA R20, P1, R12.reuse, R35.reuse, 0x1 ;  /* 0x000000230c147211 */ /* 0x0c2fe400078208ff */
[----:B--2---:R-:W-:Y:S02]  /*44c0*/  LEA R18, P2, R13, R35, 0x1 ;  /* 0x000000230d127211 */ /* 0x004fe400078408ff */
[----:B------:R-:W-:-:S02]  /*44d0*/  LEA.HI.X.SX32 R21, R12, R33, 0x1, P1 ;  /* 0x000000210c157211 */ /* 0x000fc400008f0eff */
[----:B------:R-:W-:Y:S02]  /*44e0*/  LEA.HI.X.SX32 R19, R13, R33, 0x1, P2 ;  /* 0x000000210d137211 */ /* 0x000fe400010f0eff */
[C---:B---3--:R-:W-:Y:S01]  /*44f0*/  LEA R22, P0, R14.reuse, R35, 0x1 ;  /* 0x000000230e167211 */ /* 0x048fe200078008ff */
[----:B------:R0:W-:Y:S03]  /*4500*/  STL.64 [R1+0xa0], R20 ;  /* 0x0000a01401007387 */ /* 0x0001e60000100a00 */
[----:B------:R-:W-:Y:S01]  /*4510*/  LEA.HI.X.SX32 R23, R14, R33, 0x1, P0 ;  /* 0x000000210e177211 */ /* 0x000fe200000f0eff */
[----:B------:R1:W-:Y:S04]  /*4520*/  STL.64 [R1+0x98], R18 ;  /* 0x0000981201007387 */ /* 0x0003e80000100a00 */
[----:B------:R2:W-:Y:S01]  /*4530*/  STL.64 [R1+0x90], R22 ;  /* 0x0000901601007387 */ /* 0x0005e20000100a00 */
[----:B0-----:R-:W-:-:S02]  /*4540*/  LEA R20, P1, R15, R35, 0x1 ;  /* 0x000000230f147211 */ /* 0x001fc400078208ff */
[C---:B-1----:R-:W-:Y:S02]  /*4550*/  LEA R18, P2, R8.reuse, R35, 0x1 ;  /* 0x0000002308127211 */ /* 0x042fe400078408ff */
[-C--:B------:R-:W-:Y:S02]  /*4560*/  LEA.HI.X.SX32 R21, R15, R33.reuse, 0x1, P1 ;  /* 0x000000210f157211 */ /* 0x080fe400008f0eff */
[----:B------:R-:W-:Y:S01]  /*4570*/  LEA.HI.X.SX32 R19, R8, R33, 0x1, P2 ;  /* 0x0000002108137211 */ /* 0x000fe200010f0eff */
[----:B--2---:R-:W-:Y:S01]  /*4580*/  CS2R R22, SRZ ;  /* 0x0000000000167805 */ /* 0x004fe2000001ff00 */
[----:B------:R-:W-:Y:S01]  /*4590*/  LEA R8, R37, R10, 0x3 ;  /* 0x0000000a25087211 */ /* 0x000fe200078e18ff */
[----:B------:R0:W-:Y:S01]  /*45a0*/  STL.64 [R1+0x88], R20 ;  /* 0x0000881401007387 */ /* 0x0001e20000100a00 */
[----:B------:R-:W-:-:S03]  /*45b0*/  LEA R14, P2, R17, R35, 0x1 ;  /* 0x00000023110e7211 */ /* 0x000fc600078408ff */
[----:B------:R1:W-:Y:S01]  /*45c0*/  STL.64 [R1+0x80], R18 ;  /* 0x0000801201007387 */ /* 0x0003e20000100a00 */
[----:B------:R-:W-:Y:S01]  /*45d0*/  IMAD R12, R37, 0x8, R8 ;  /* 0x00000008250c7824 */ /* 0x000fe200078e0208 */
[----:B------:R-:W-:Y:S02]  /*45e0*/  LEA.HI.X.SX32 R15, R17, R33, 0x1, P2 ;  /* 0x00000021110f7211 */ /* 0x000fe400010f0eff */
[CC--:B0-----:R-:W-:Y:S02]  /*45f0*/  LEA R20, P0, R11.reuse, R35.reuse, 0x1 ;  /* 0x000000230b147211 */ /* 0x0c1fe400078008ff */
[C---:B-1----:R-:W-:Y:S02]  /*4600*/  LEA R18, P1, R16.reuse, R35, 0x1 ;  /* 0x0000002310127211 */ /* 0x042fe400078208ff */
[-C--:B------:R-:W-:Y:S01]  /*4610*/  LEA.HI.X.SX32 R21, R11, R33.reuse, 0x1, P0 ;  /* 0x000000210b157211 */ /* 0x080fe200000f0eff */
[----:B------:R-:W-:Y:S01]  /*4620*/  IMAD R11, R37, 0x8, R12 ;  /* 0x00000008250b7824 */ /* 0x000fe200078e020c */
[----:B------:R-:W-:-:S03]  /*4630*/  LEA.HI.X.SX32 R19, R16, R33, 0x1, P1 ;  /* 0x0000002110137211 */ /* 0x000fc600008f0eff */
[----:B------:R0:W-:Y:S01]  /*4640*/  STL.64 [R1+0x78], R20 ;  /* 0x0000781401007387 */ /* 0x0001e20000100a00 */
[----:B------:R-:W-:-:S03]  /*4650*/  LEA R13, R37, R11, 0x3 ;  /* 0x0000000b250d7211 */ /* 0x000fc600078e18ff */
[----:B------:R1:W-:Y:S04]  /*4660*/  STL.64 [R1+0x70], R18 ;  /* 0x0000701201007387 */ /* 0x0003e80000100a00 */
[----:B------:R2:W-:Y:S01]  /*4670*/  STL.64 [R1+0x68], R14 ;  /* 0x0000680e01007387 */ /* 0x0005e20000100a00 */
[CC--:B0-----:R-:W-:Y:S02]  /*4680*/  LEA R20, P0, R3.reuse, R35.reuse, 0x1 ;  /* 0x0000002303147211 */ /* 0x0c1fe400078008ff */
[----:B-1----:R-:W-:Y:S02]  /*4690*/  LEA R18, P1, R4, R35, 0x1 ;  /* 0x0000002304127211 */ /* 0x002fe400078208ff */
[----:B------:R-:W-:Y:S01]  /*46a0*/  LEA.HI.X.SX32 R21, R3, R33, 0x1, P0 ;  /* 0x0000002103157211 */ /* 0x000fe200000f0eff */
[----:B------:R-:W-:Y:S01]  /*46b0*/  IMAD R3, R37, 0x8, R13 ;  /* 0x0000000825037824 */ /* 0x000fe200078e020d */
[----:B--2---:R-:W-:-:S02]  /*46c0*/  LEA R14, P2, R9, R35, 0x1 ;  /* 0x00000023090e7211 */ /* 0x004fc400078408ff */
[-C--:B------:R-:W-:Y:S01]  /*46d0*/  LEA.HI.X.SX32 R19, R4, R33.reuse, 0x1, P1 ;  /* 0x0000002104137211 */ /* 0x080fe200008f0eff */
[----:B------:R0:W-:Y:S01]  /*46e0*/  STL.64 [R1+0x60], R20 ;  /* 0x0000601401007387 */ /* 0x0001e20000100a00 */
[----:B------:R-:W-:Y:S01]  /*46f0*/  LEA.HI.X.SX32 R15, R9, R33, 0x1, P2 ;  /* 0x00000021090f7211 */ /* 0x000fe200010f0eff */
[C---:B------:R-:W-:Y:S01]  /*4700*/  IMAD R4, R37.reuse, 0x8, R3 ;  /* 0x0000000825047824 */ /* 0x040fe200078e0203 */
[C---:B------:R-:W-:Y:S01]  /*4710*/  LEA R16, P1, R8.reuse, R35, 0x1 ;  /* 0x0000002308107211 */ /* 0x040fe200078208ff */
[----:B------:R1:W-:Y:S03]  /*4720*/  STL.64 [R1+0x58], R18 ;  /* 0x0000581201007387 */ /* 0x0003e60000100a00 */
[----:B------:R-:W-:Y:S01]  /*4730*/  LEA.HI.X.SX32 R17, R8, R33, 0x1, P1 ;  /* 0x0000002108117211 */ /* 0x000fe200008f0eff */
[----:B------:R2:W-:Y:S01]  /*4740*/  STL.64 [R1+0x50], R14 ;  /* 0x0000500e01007387 */ /* 0x0005e20000100a00 */
[----:B------:R-:W-:Y:S01]  /*4750*/  LEA R8, R37, R4, 0x3 ;  /* 0x0000000425087211 */ /* 0x000fe200078e18ff */
[----:B0-----:R-:W-:-:S04]  /*4760*/  CS2R R20, SRZ ;  /* 0x0000000000147805 */ /* 0x001fc8000001ff00 */
[----:B------:R-:W-:Y:S01]  /*4770*/  IMAD R9, R37, 0x8, R8 ;  /* 0x0000000825097824 */ /* 0x000fe200078e0208 */
[-C--:B-1----:R-:W-:Y:S02]  /*4780*/  LEA R18, P0, R10, R35.reuse, 0x1 ;  /* 0x000000230a127211 */ /* 0x082fe400078008ff */
[----:B--2---:R-:W-:Y:S02]  /*4790*/  LEA R14, P2, R12, R35, 0x1 ;  /* 0x000000230c0e7211 */ /* 0x004fe400078408ff */
[-C--:B------:R-:W-:Y:S02]  /*47a0*/  LEA.HI.X.SX32 R19, R10, R33.reuse, 0x1, P0 ;  /* 0x000000210a137211 */ /* 0x080fe400000f0eff */
[----:B------:R-:W-:-:S03]  /*47b0*/  LEA.HI.X.SX32 R15, R12, R33, 0x1, P2 ;  /* 0x000000210c0f7211 */ /* 0x000fc600010f0eff */
[----:B------:R0:W-:Y:S04]  /*47c0*/  STL.64 [R1+0x48], R18 ;  /* 0x0000481201007387 */ /* 0x0001e80000100a00 */
[----:B------:R1:W-:Y:S04]  /*47d0*/  STL.64 [R1+0x40], R16 ;  /* 0x0000401001007387 */ /* 0x0003e80000100a00 */
[----:B------:R2:W-:Y:S01]  /*47e0*/  STL.64 [R1+0x38], R14 ;  /* 0x0000380e01007387 */ /* 0x0005e20000100a00 */
[-C--:B0-----:R-:W-:Y:S02]  /*47f0*/  LEA R18, P0, R11, R35.reuse, 0x1 ;  /* 0x000000230b127211 */ /* 0x081fe400078008ff */
[----:B-1----:R-:W-:-:S02]  /*4800*/  LEA R16, P1, R13, R35, 0x1 ;  /* 0x000000230d107211 */ /* 0x002fc400078208ff */
[----:B------:R-:W-:Y:S02]  /*4810*/  LEA.HI.X.SX32 R19, R11, R33, 0x1, P0 ;  /* 0x000000210b137211 */ /* 0x000fe400000f0eff */
[----:B--2---:R-:W-:Y:S02]  /*4820*/  LEA R14, P2, R3, R35, 0x1 ;  /* 0x00000023030e7211 */ /* 0x004fe400078408ff */
[-C--:B------:R-:W-:Y:S01]  /*4830*/  LEA.HI.X.SX32 R17, R13, R33.reuse, 0x1, P1 ;  /* 0x000000210d117211 */ /* 0x080fe200008f0eff */
[----:B------:R0:W-:Y:S01]  /*4840*/  STL.64 [R1+0x30], R18 ;  /* 0x0000301201007387 */ /* 0x0001e20000100a00 */
[----:B------:R-:W-:Y:S01]  /*4850*/  LEA.HI.X.SX32 R15, R3, R33, 0x1, P2 ;  /* 0x00000021030f7211 */ /* 0x000fe200010f0eff */
[----:B------:R-:W-:Y:S01]  /*4860*/  IMAD R3, R37, 0x8, R9 ;  /* 0x0000000825037824 */ /* 0x000fe200078e0209 */
[-C--:B------:R-:W-:Y:S01]  /*4870*/  LEA R12, P2, R9, R35.reuse, 0x1 ;  /* 0x00000023090c7211 */ /* 0x080fe200078408ff */
[----:B------:R1:W-:Y:S01]  /*4880*/  STL.64 [R1+0x28], R16 ;  /* 0x0000281001007387 */ /* 0x0003e20000100a00 */
[----:B------:R-:W-:Y:S01]  /*4890*/  SHF.R.U32.HI R37, RZ, 0x3, R176 ;  /* 0x00000003ff257819 */ /* 0x000fe200000116b0 */
[----:B------:R-:W-:Y:S01]  /*48a0*/  IMAD.WIDE R176, R36, 0x2, R180 ;  /* 0x0000000224b07825 */ /* 0x000fe200078e02b4 */
[----:B------:R-:W-:Y:S01]  /*48b0*/  LEA R10, P3, R3, R35, 0x1 ;  /* 0x00000023030a7211 */ /* 0x000fe200078608ff */
[----:B------:R2:W-:Y:S01]  /*48c0*/  STL.64 [R1+0x20], R14 ;  /* 0x0000200e01007387 */ /* 0x0005e20000100a00 */
[----:B------:R-:W-:-:S02]  /*48d0*/  LEA.HI.X.SX32 R13, R9, R33, 0x1, P2 ;  /* 0x00000021090d7211 */ /* 0x000fc400010f0eff */
[----:B------:R-:W-:Y:S01]  /*48e0*/  LEA.HI.X.SX32 R11, R3, R33, 0x1, P3 ;  /* 0x00000021030b7211 */ /* 0x000fe200018f0eff */
[----:B0-----:R-:W-:Y:S01]  /*48f0*/  CS2R R18, SRZ ;  /* 0x0000000000127805 */ /* 0x001fe2000001ff00 */
[----:B------:R-:W-:Y:S02]  /*4900*/  LOP3.LUT R37, R37, 0xc, RZ, 0xc0, !PT ;  /* 0x0000000c25257812 */ /* 0x000fe400078ec0ff */
[----:B------:R-:W-:Y:S02]  /*4910*/  LOP3.LUT R3, R182, 0x10, RZ, 0x3c, !PT ;  /* 0x00000010b6037812 */ /* 0x000fe400078e3cff */
[-C--:B-1----:R-:W-:Y:S01]  /*4920*/  LEA R16, P0, R4, R35.reuse, 0x1 ;  /* 0x0000002304107211 */ /* 0x082fe200078008ff */
[C---:B------:R-:W-:Y:S01]  /*4930*/  IMAD.IADD R251, R37.reuse, 0x1, R251 ;  /* 0x0000000125fb7824 */ /* 0x040fe200078e02fb */
[----:B------:R-:W-:Y:S02]  /*4940*/  IADD3 R252, R37, R252, RZ ;  /* 0x000000fc25fc7210 */ /* 0x000fe40007ffe0ff */
[----:B--2---:R-:W-:-:S02]  /*4950*/  LEA R14, P1, R8, R35, 0x1 ;  /* 0x00000023080e7211 */ /* 0x004fc400078208ff */
[-C--:B------:R-:W-:Y:S02]  /*4960*/  LEA.HI.X.SX32 R17, R4, R33.reuse, 0x1, P0 ;  /* 0x0000002104117211 */ /* 0x080fe400000f0eff */
[----:B------:R-:W-:Y:S02]  /*4970*/  LEA.HI.X.SX32 R15, R8, R33, 0x1, P1 ;  /* 0x00000021080f7211 */ /* 0x000fe400008f0eff */
[C---:B------:R-:W-:Y:S01]  /*4980*/  LEA.HI R33, R42.reuse, 0x10, RZ, 0x1e ;  /* 0x000000102a217811 */ /* 0x040fe200078ff0ff */
[----:B------:R0:W-:Y:S01]  /*4990*/  STL.64 [R1+0x18], R16 ;  /* 0x0000181001007387 */ /* 0x0001e20000100a00 */
[C---:B------:R-:W-:Y:S02]  /*49a0*/  LEA.HI R35, R42.reuse, 0x20, RZ, 0x1e ;  /* 0x000000202a237811 */ /* 0x040fe400078ff0ff */
[----:B------:R-:W-:Y:S01]  /*49b0*/  LEA.HI R4, R42, R32, RZ, 0x1e ;  /* 0x000000202a047211 */ /* 0x000fe200078ff0ff */
[C---:B------:R-:W-:Y:S01]  /*49c0*/  IMAD.IADD R43, R32.reuse, 0x1, R33 ;  /* 0x00000001202b7824 */ /* 0x040fe200078e0221 */
[C---:B------:R-:W-:Y:S01]  /*49d0*/  IADD3 R42, R32.reuse, R38, RZ ;  /* 0x00000026202a7210 */ /* 0x040fe20007ffe0ff */
[C---:B------:R-:W-:Y:S01]  /*49e0*/  IMAD.IADD R42, R32.reuse, 0x1, R35 ;  /* 0x00000001202a7824 */ /* 0x040fe200078e0223 */
[----:B------:R-:W-:Y:S01]  /*49f0*/  SHF.L.U32 R33, R33, 0x4, RZ ;  /* 0x0000000421217819 */ /* 0x000fe200000006ff */
[----:B------:R-:W-:Y:S01]  /*4a00*/  STL.64 [R1+0x10], R14 ;  /* 0x0000100e01007387 */ /* 0x000fe20000100a00 */
[----:B------:R-:W-:Y:S01]  /*4a10*/  IADD3 R42, R32, R41, RZ ;  /* 0x00000029202a7210 */ /* 0x000fe20007ffe0ff */
[----:B------:R-:W-:Y:S01]  /*4a20*/  IMAD.SHL.U32 R32, R41, 0x10, RZ ;  /* 0x0000001029207824 */ /* 0x000fe200078e00ff */
[----:B------:R-:W-:Y:S01]  /*4a30*/  SHF.L.U32 R35, R35, 0x4, RZ ;  /* 0x0000000423237819 */ /* 0x000fe200000006ff */
[C---:B------:R-:W-:Y:S01]  /*4a40*/  IMAD.IADD R171, R37.reuse, 0x1, R33 ;  /* 0x0000000125ab7824 */ /* 0x040fe200078e0221 */
[----:B------:R-:W-:Y:S01]  /*4a50*/  IADD3 R33, R37, R34, RZ ;  /* 0x0000002225217210 */ /* 0x000fe20007ffe0ff */
[----:B------:R-:W-:Y:S01]  /*4a60*/  IMAD.IADD R33, R169, 0x1, R37 ;  /* 0x00000001a9217824 */ /* 0x000fe200078e0225 */
[----:B------:R-:W-:Y:S01]  /*4a70*/  LOP3.LUT R34, R2, 0x40, RZ, 0x3c, !PT ;  /* 0x0000004002227812 */ /* 0x000fe200078e3cff */
[----:B------:R1:W-:Y:S01]  /*4a80*/  STL.64 [R1+0x8], R12 ;  /* 0x0000080c01007387 */ /* 0x0003e20000100a00 */
[C---:B------:R-:W-:Y:S01]  /*4a90*/  IADD3 R32, R37.reuse, R32, RZ ;  /* 0x0000002025207210 */ /* 0x040fe20007ffe0ff */
[----:B------:R-:W-:Y:S01]  /*4aa0*/  IMAD.IADD R32, R37, 0x1, R35 ;  /* 0x0000000125207824 */ /* 0x000fe200078e0223 */
[C---:B------:R-:W-:Y:S01]  /*4ab0*/  SHF.L.U32 R38, R36.reuse, 0x1, RZ ;  /* 0x0000000124267819 */ /* 0x040fe200000006ff */
[----:B------:R-:W-:Y:S01]  /*4ac0*/  IMAD.WIDE R34, R36, 0x2, R6 ;  /* 0x0000000224227825 */ /* 0x000fe200078e0206 */
[C---:B------:R-:W-:Y:S01]  /*4ad0*/  LOP3.LUT R32, R2.reuse, 0x20, RZ, 0x3c, !PT ;  /* 0x0000002002207812 */ /* 0x040fe200078e3cff */
[----:B------:R-:W-:Y:S01]  /*4ae0*/  STL.64 [R1], R10 ;  /* 0x0000000a01007387 */ /* 0x000fe20000100a00 */
[----:B------:R-:W-:Y:S01]  /*4af0*/  LOP3.LUT R33, R2, 0x60, RZ, 0x3c, !PT ;  /* 0x0000006002217812 */ /* 0x000fe200078e3cff */
[C---:B------:R-:W-:Y:S01]  /*4b00*/  IMAD R41, R36.reuse, 0x5, RZ ;  /* 0x0000000524297824 */ /* 0x040fe200078e02ff */
[----:B------:R-:W-:Y:S01]  /*4b10*/  LOP3.LUT R32, R193, 0x20, RZ, 0x3c, !PT ;  /* 0x00000020c1207812 */ /* 0x000fe200078e3cff */
[C---:B------:R-:W-:Y:S01]  /*4b20*/  IMAD R42, R36.reuse, 0x6, RZ ;  /* 0x00000006242a7824 */ /* 0x040fe200078e02ff */
[----:B------:R-:W-:Y:S01]  /*4b30*/  IADD3 R250, R37, R250, RZ ;  /* 0x000000fa25fa7210 */ /* 0x000fe20007ffe0ff */
[----:B------:R-:W-:Y:S01]  /*4b40*/  IMAD R43, R36, 0x7, RZ ;  /* 0x00000007242b7824 */ /* 0x000fe200078e02ff */
[----:B------:R-:W-:Y:S01]  /*4b50*/  STL.64 [R1+0x410], R176 ;  /* 0x000410b001007387 */ /* 0x000fe20000100a00 */
[----:B------:R-:W-:Y:S01]  /*4b60*/  IMAD.WIDE R32, R38, 0x2, R180 ;  /* 0x0000000226207825 */ /* 0x000fe200078e02b4 */
[----:B------:R-:W-:Y:S01]  /*4b70*/  LOP3.LUT R8, R182, 0x20, RZ, 0x3c, !PT ;  /* 0x00000020b6087812 */ /* 0x000fe200078e3cff */
[----:B0-----:R-:W-:Y:S01]  /*4b80*/  CS2R R16, SRZ ;  /* 0x0000000000107805 */ /* 0x001fe2000001ff00 */
[----:B------:R0:W-:Y:S01]  /*4b90*/  STL.64 [R1+0x408], R34 ;  /* 0x0004082201007387 */ /* 0x0001e20000100a00 */
[----:B------:R-:W-:Y:S01]  /*4ba0*/  IMAD.WIDE R36, R38, 0x2, R6 ;  /* 0x0000000226247825 */ /* 0x000fe200078e0206 */
[C---:B------:R-:W-:Y:S01]  /*4bb0*/  LOP3.LUT R4, R182.reuse, 0x30, RZ, 0x3c, !PT ;  /* 0x00000030b6047812 */ /* 0x040fe200078e3cff */
[----:B-1----:R-:W-:Y:S01]  /*4bc0*/  CS2R R12, SRZ ;  /* 0x00000000000c7805 */ /* 0x002fe2000001ff00 */
[----:B------:R1:W-:Y:S01]  /*4bd0*/  STL.64 [R1+0x3e0], R32 ;  /* 0x0003e02001007387 */ /* 0x0003e20000100a00 */
[C---:B------:R-:W-:Y:S01]  /*4be0*/  LOP3.LUT R3, R182.reuse, 0x40, RZ, 0x3c, !PT ;  /* 0x00000040b6037812 */ /* 0x040fe200078e3cff */
[----:B------:R-:W-:Y:S01]  /*4bf0*/  CS2R R14, SRZ ;  /* 0x00000000000e7805 */ /* 0x000fe2000001ff00 */
[C---:B------:R-:W-:Y:S01]  /*4c00*/  LOP3.LUT R8, R182.reuse, 0x50, RZ, 0x3c, !PT ;  /* 0x00000050b6087812 */ /* 0x040fe200078e3cff */
[----:B------:R2:W-:Y:S01]  /*4c10*/  STL.64 [R1+0x3d8], R36 ;  /* 0x0003d82401007387 */ /* 0x0005e20000100a00 */
[C---:B------:R-:W-:Y:S01]  /*4c20*/  LOP3.LUT R4, R182.reuse, 0x60, RZ, 0x3c, !PT ;  /* 0x00000060b6047812 */ /* 0x040fe200078e3cff */
[----:B------:R-:W-:Y:S01]  /*4c30*/  CS2R R8, SRZ ;  /* 0x0000000000087805 */ /* 0x000fe2000001ff00 */
[----:B------:R-:W-:Y:S01]  /*4c40*/  LOP3.LUT R3, R182, 0x70, RZ, 0x3c, !PT ;  /* 0x00000070b6037812 */ /* 0x000fe200078e3cff */
[----:B0-----:R-:W-:Y:S01]  /*4c50*/  IMAD.WIDE R34, R39, 0x2, R180 ;  /* 0x0000000227227825 */ /* 0x001fe200078e02b4 */
[----:B------:R-:W-:Y:S01]  /*4c60*/  MOV R4, RZ ;  /* 0x000000ff00047202 */ /* 0x000fe20000000f00 */
[----:B------:R-:W-:-:S02]  /*4c70*/  CS2R R10, SRZ ;  /* 0x00000000000a7805 */ /* 0x000fc4000001ff00 */
[----:B-1----:R-:W-:Y:S01]  /*4c80*/  IMAD.WIDE R32, R39, 0x2, R6 ;  /* 0x0000000227207825 */ /* 0x002fe200078e0206 */
[----:B------:R0:W-:Y:S03]  /*4c90*/  STL.64 [R1+0x3d0], R34 ;  /* 0x0003d02201007387 */ /* 0x0001e60000100a00 */
[C---:B--2---:R-:W-:Y:S01]  /*4ca0*/  IMAD.WIDE R36, R40.reuse, 0x2, R180 ;  /* 0x0000000228247825 */ /* 0x044fe200078e02b4 */
[----:B------:R1:W-:Y:S03]  /*4cb0*/  STL.64 [R1+0x3c8], R32 ;  /* 0x0003c82001007387 */ /* 0x0003e60000100a00 */
[----:B------:R-:W-:Y:S01]  /*4cc0*/  IMAD.MOV.U32 R3, RZ, RZ, RZ ;  /* 0x000000ffff037224 */ /* 0x000fe200078e00ff */
[----:B------:R2:W-:Y:S01]  /*4cd0*/  STL.64 [R1+0x3c0], R36 ;  /* 0x0003c02401007387 */ /* 0x0005e20000100a00 */
[----:B0-----:R-:W-:-:S04]  /*4ce0*/  IMAD.WIDE R34, R40, 0x2, R6 ;  /* 0x0000000228227825 */ /* 0x001fc800078e0206 */
[C---:B-1----:R-:W-:Y:S01]  /*4cf0*/  IMAD.WIDE R32, R41.reuse, 0x2, R180 ;  /* 0x0000000229207825 */ /* 0x042fe200078e02b4 */
[----:B------:R0:W-:Y:S03]  /*4d00*/  STL.64 [R1+0x3b8], R34 ;  /* 0x0003b82201007387 */ /* 0x0001e60000100a00 */
[----:B--2---:R-:W-:Y:S01]  /*4d10*/  IMAD.WIDE R36, R41, 0x2, R6 ;  /* 0x0000000229247825 */ /* 0x004fe200078e0206 */
[----:B------:R1:W-:Y:S04]  /*4d20*/  STL.64 [R1+0x3b0], R32 ;  /* 0x0003b02001007387 */ /* 0x0003e80000100a00 */
[----:B------:R2:W-:Y:S01]  /*4d30*/  STL.64 [R1+0x3a8], R36 ;  /* 0x0003a82401007387 */ /* 0x0005e20000100a00 */
[----:B0-----:R-:W-:-:S04]  /*4d40*/  IMAD.WIDE R34, R42, 0x2, R180 ;  /* 0x000000022a227825 */ /* 0x001fc800078e02b4 */
[----:B-1----:R-:W-:Y:S01]  /*4d50*/  IMAD.WIDE R32, R42, 0x2, R6 ;  /* 0x000000022a207825 */ /* 0x002fe200078e0206 */
[----:B------:R0:W-:Y:S03]  /*4d60*/  STL.64 [R1+0x3a0], R34 ;  /* 0x0003a02201007387 */ /* 0x0001e60000100a00 */
[C---:B--2---:R-:W-:Y:S01]  /*4d70*/  IMAD.WIDE R36, R43.reuse, 0x2, R180 ;  /* 0x000000022b247825 */ /* 0x044fe200078e02b4 */
[----:B------:R1:W-:Y:S04]  /*4d80*/  STL.64 [R1+0x390], R32 ;  /* 0x0003902001007387 */ /* 0x0003e80000100a00 */
        /* <DEDUP_REMOVED lines=97> */
[----:B0-----:R-:W-:Y:S01]  /*53a0*/  IMAD.WIDE R34, R168, 0x2, R6 ;  /* 0x00000002a8227825 */ /* 0x001fe200078e0206 */
[----:B-1----:R-:W-:-:S04]  /*53b0*/  LOP3.LUT R32, R5, 0x40, RZ, 0x3c, !PT ;  /* 0x0000004005207812 */ /* 0x002fc800078e3cff */
[----:B------:R2:W-:Y:S03]  /*53c0*/  STL.64 [R1+0x200], R34 ;  /* 0x0002002201007387 */ /* 0x0005e60000100a00 */
.L_x_1:
[----:B------:R-:W3:Y:S04]  /*53d0*/  LDL.64 R50, [R1+0x3e0] ;  /* 0x0003e00001327983 */ /* 0x000ee80000100a00 */
[----:B------:R-:W4:Y:S04]  /*53e0*/  LDL.64 R42, [R1+0x3d8] ;  /* 0x0003d800012a7983 */ /* 0x000f280000100a00 */
[----:B------:R-:W5:Y:S04]  /*53f0*/  LDL.64 R38, [R1+0x3d0] ;  /* 0x0003d00001267983 */ /* 0x000f680000100a00 */
[----:B--2---:R-:W2:Y:S04]  /*5400*/  LDL.64 R40, [R1+0x3c8] ;  /* 0x0003c80001287983 */ /* 0x004ea80000100a00 */
[----:B------:R-:W2:Y:S04]  /*5410*/  LDL.64 R88, [R1+0x3b0] ;  /* 0x0003b00001587983 */ /* 0x000ea80000100a00 */
[----:B------:R-:W2:Y:S04]  /*5420*/  LDL.64 R176, [R1+0x3c0] ;  /* 0x0003c00001b07983 */ /* 0x000ea80000100a00 */
[----:B------:R-:W2:Y:S04]  /*5430*/  LDL.64 R46, [R1+0x3a8] ;  /* 0x0003a800012e7983 */ /* 0x000ea80000100a00 */
[----:B------:R-:W2:Y:S04]  /*5440*/  LDL.64 R48, [R1+0x3b8] ;  /* 0x0003b80001307983 */ /* 0x000ea80000100a00 */
[----:B------:R-:W2:Y:S04]  /*5450*/  LDL.64 R178, [R1+0x388] ;  /* 0x0003880001b27983 */ /* 0x000ea80000100a00 */
[----:B------:R-:W2:Y:S04]  /*5460*/  LDL.64 R60, [R1+0x378] ;  /* 0x00037800013c7983 */ /* 0x000ea80000100a00 */
[----:B------:R-:W2:Y:S04]  /*5470*/  LDL.64 R34, [R1+0x410] ;  /* 0x0004100001227983 */ /* 0x000ea80000100a00 */
[----:B------:R-:W2:Y:S04]  /*5480*/  LDL.64 R44, [R1+0x408] ;  /* 0x00040800012c7983 */ /* 0x000ea80000100a00 */
[----:B------:R-:W2:Y:S01]  /*5490*/  LDL.64 R62, [R1+0x3a0] ;  /* 0x0003a000013e7983 */ /* 0x000ea20000100a00 */
[----:B------:R-:W-:-:S03]  /*54a0*/  IMAD.WIDE R32, R4, 0x2, R180 ;  /* 0x0000000204207825 */ /* 0x000fc600078e02b4 */
[----:B------:R-:W2:Y:S01]  /*54b0*/  LDL.64 R52, [R1+0x380] ;  /* 0x0003800001347983 */ /* 0x000ea20000100a00 */
[----:B------:R-:W-:-:S03]  /*54c0*/  IMAD.WIDE R36, R4, 0x2, R6 ;  /* 0x0000000204247825 */ /* 0x000fc600078e0206 */
[----:B------:R-:W2:Y:S04]  /*54d0*/  LDL.64 R54, [R1+0x390] ;  /* 0x0003900001367983 */ /* 0x000ea80000100a00 */
[----:B------:R-:W2:Y:S04]  /*54e0*/  LDL.64 R168, [R1+0x358] ;  /* 0x0003580001a87983 */ /* 0x000ea80000100a00 */
[----:B------:R0:W2:Y:S04]  /*54f0*/  LDG.E.U16 R32, [R32.64] ;  /* 0x0000000620207981 */ /* 0x0000a8000c1e1500 */
[----:B------:R-:W2:Y:S04]  /*5500*/  LDL.64 R186, [R1+0x348] ;  /* 0x0003480001ba7983 */ /* 0x000ea80000100a00 */
[----:B------:R-:W2:Y:S04]  /*5510*/  LDL.64 R184, [R1+0x368] ;  /* 0x0003680001b87983 */ /* 0x000ea80000100a00 */
[----:B0-----:R3:W2:Y:S04]  /*5520*/  LDG.E.U16 R33, [R36.64] ;  /* 0x0000000624217981 */ /* 0x0016a8000c1e1500 */
        /* <DEDUP_REMOVED lines=18> */
[----:B---3--:R-:W-:-:S03]  /*5650*/  IMAD.WIDE R36, R4, 0x2, R50 ;  /* 0x0000000204247825 */ /* 0x008fc600078e0232 */
[----:B------:R-:W3:Y:S01]  /*5660*/  LDL.64 R50, [R1+0x370] ;  /* 0x0003700001327983 */ /* 0x000ee20000100a00 */
[----:B----4-:R-:W-:-:S03]  /*5670*/  IMAD.WIDE R42, R4, 0x2, R42 ;  /* 0x00000002042a7825 */ /* 0x010fc600078e022a */
[----:B------:R0:W4:Y:S01]  /*5680*/  LDG.E.U16 R36, [R36.64] ;  /* 0x0000000624247981 */ /* 0x000122000c1e1500 */
[----:B-----5:R-:W-:-:S04]  /*5690*/  IMAD.WIDE R38, R4, 0x2, R38 ;  /* 0x0000000204267825 */ /* 0x020fc800078e0226 */
[C---:B--2---:R-:W-:Y:S02]  /*56a0*/  IMAD.WIDE R40, R4.reuse, 0x2, R40 ;  /* 0x0000000204287825 */ /* 0x044fe400078e0228 */
[----:B------:R1:W2:Y:S04]  /*56b0*/  LDG.E.U16 R38, [R38.64] ;  /* 0x0000000626267981 */ /* 0x0002a8000c1e1500 */
[----:B0-----:R0:W4:Y:S04]  /*56c0*/  LDG.E.U16 R37, [R42.64] ;  /* 0x000000062a257981 */ /* 0x001128000c1e1500 */
[----:B-1----:R1:W2:Y:S01]  /*56d0*/  LDG.E.U16 R39, [R40.64] ;  /* 0x0000000628277981 */ /* 0x0022a2000c1e1500 */
[----:B------:R-:W-:-:S04]  /*56e0*/  IMAD.WIDE R46, R4, 0x2, R46 ;  /* 0x00000002042e7825 */ /* 0x000fc800078e022e */
[C---:B0-----:R-:W-:Y:S02]  /*56f0*/  IMAD.WIDE R42, R4.reuse, 0x2, R88 ;  /* 0x00000002042a7825 */ /* 0x041fe400078e0258 */
[----:B------:R-:W2:Y:S02]  /*5700*/  LDL.64 R88, [R1+0x340] ;  /* 0x0003400001587983 */ /* 0x000ea40000100a00 */
[C---:B-1----:R-:W-:Y:S02]  /*5710*/  IMAD.WIDE R40, R4.reuse, 0x2, R176 ;  /* 0x0000000204287825 */ /* 0x042fe400078e02b0 */
[----:B------:R0:W4:Y:S02]  /*5720*/  LDG.E.U16 R42, [R42.64] ;  /* 0x000000062a2a7981 */ /* 0x000124000c1e1500 */
[C---:B------:R-:W-:Y:S02]  /*5730*/  IMAD.WIDE R48, R4.reuse, 0x2, R48 ;  /* 0x0000000204307825 */ /* 0x040fe400078e0230 */
[----:B------:R-:W4:Y:S04]  /*5740*/  LDL.64 R176, [R1+0x338] ;  /* 0x0003380001b07983 */ /* 0x000f280000100a00 */
[----:B------:R1:W4:Y:S04]  /*5750*/  LDG.E.U16 R40, [R40.64] ;  /* 0x0000000628287981 */ /* 0x000328000c1e1500 */
[----:B0-----:R0:W4:Y:S04]  /*5760*/  LDG.E.U16 R43, [R46.64] ;  /* 0x000000062e2b7981 */ /* 0x001128000c1e1500 */
[----:B-1----:R1:W4:Y:S01]  /*5770*/  LDG.E.U16 R41, [R48.64] ;  /* 0x0000000630297981 */ /* 0x002322000c1e1500 */
[----:B0-----:R-:W-:-:S03]  /*5780*/  IMAD.WIDE R46, R4, 0x2, R178 ;  /* 0x00000002042e7825 */ /* 0x001fc600078e02b2 */
[----:B------:R-:W4:Y:S01]  /*5790*/  LDL.64 R178, [R1+0x328] ;  /* 0x0003280001b27983 */ /* 0x000f220000100a00 */
[----:B-1----:R-:W-:-:S03]  /*57a0*/  IMAD.WIDE R48, R4, 0x2, R60 ;  /* 0x0000000204307825 */ /* 0x002fc600078e023c */
[----:B------:R0:W4:Y:S04]  /*57b0*/  LDG.E.U16 R46, [R46.64] ;  /* 0x000000062e2e7981 */ /* 0x000128000c1e1500 */
[----:B------:R-:W4:Y:S01]  /*57c0*/  LDL.64 R60, [R1+0x320] ;  /* 0x00032000013c7983 */ /* 0x000f220000100a00 */
[----:B------:R-:W-:-:S03]  /*57d0*/  IMAD.WIDE R34, R4, 0x2, R34 ;  /* 0x0000000204227825 */ /* 0x000fc600078e0222 */
[----:B------:R1:W4:Y:S01]  /*57e0*/  LDG.E.U16 R48, [R48.64] ;  /* 0x0000000630307981 */ /* 0x000322000c1e1500 */
[----:B------:R-:W-:-:S03]  /*57f0*/  IMAD.WIDE R44, R4, 0x2, R44 ;  /* 0x00000002042c7825 */ /* 0x000fc600078e022c */
[----:B------:R0:W4:Y:S04]  /*5800*/  LDG.E.U16 R34, [R34.64] ;  /* 0x0000000622227981 */ /* 0x000128000c1e1500 */
[----:B0-----:R0:W4:Y:S02]  /*5810*/  LDG.E.U16 R35, [R44.64] ;  /* 0x000000062c237981 */ /* 0x001124000c1e1500 */
[C---:B0-----:R-:W-:Y:S02]  /*5820*/  IMAD.WIDE R44, R4.reuse, 0x2, R62 ;  /* 0x00000002042c7825 */ /* 0x041fe400078e023e */
[----:B------:R-:W4:Y:S02]  /*5830*/  LDL.64 R62, [R1+0x330] ;  /* 0x00033000013e7983 */ /* 0x000f240000100a00 */
[----:B------:R-:W-:-:S02]  /*5840*/  IMAD.WIDE R52, R4, 0x2, R52 ;  /* 0x0000000204347825 */ /* 0x000fc400078e0234 */
[----:B------:R0:W4:Y:S02]  /*5850*/  LDG.E.U16 R44, [R44.64] ;  /* 0x000000062c2c7981 */ /* 0x000124000c1e1500 */
[C---:B------:R-:W-:Y:S02]  /*5860*/  IMAD.WIDE R54, R4.reuse, 0x2, R54 ;  /* 0x0000000204367825 */ /* 0x040fe400078e0236 */
[----:B------:R1:W4:Y:S04]  /*5870*/  LDG.E.U16 R47, [R52.64] ;  /* 0x00000006342f7981 */ /* 0x000328000c1e1500 */
[----:B0-----:R0:W4:Y:S01]  /*5880*/  LDG.E.U16 R45, [R54.64] ;  /* 0x00000006362d7981 */ /* 0x001122000c1e1500 */
[----:B-1----:R-:W-:-:S03]  /*5890*/  IMAD.WIDE R52, R4, 0x2, R168 ;  /* 0x0000000204347825 */ /* 0x002fc600078e02a8 */
[----:B------:R-:W4:Y:S01]  /*58a0*/  LDL.64 R168, [R1+0x310] ;  /* 0x0003100001a87983 */ /* 0x000f220000100a00 */
[----:B0-----:R-:W-:-:S03]  /*58b0*/  IMAD.WIDE R54, R4, 0x2, R186 ;  /* 0x0000000204367825 */ /* 0x001fc600078e02ba */
[----:B------:R0:W4:Y:S04]  /*58c0*/  LDG.E.U16 R52, [R52.64] ;  /* 0x0000000634347981 */ /* 0x000128000c1e1500 */
[----:B------:R-:W4:Y:S01]  /*58d0*/  LDL.64 R186, [R1+0x2e0] ;  /* 0x0002e00001ba7983 */ /* 0x000f220000100a00 */
[----:B------:R-:W-:-:S03]  /*58e0*/  IMAD.WIDE R58, R4, 0x2, R58 ;  /* 0x00000002043a7825 */ /* 0x000fc600078e023a */
[----:B------:R1:W4:Y:S01]  /*58f0*/  LDG.E.U16 R54, [R54.64] ;  /* 0x0000000636367981 */ /* 0x000322000c1e1500 */
[----:B---3--:R-:W-:-:S05]  /*5900*/  IMAD.WIDE R50, R4, 0x2, R50 ;  /* 0x0000000204327825 */ /* 0x008fca00078e0232 */
[----:B------:R3:W5:Y:S02]  /*5910*/  LDG.E.U16 R49, [R50.64] ;  /* 0x0000000632317981 */ /* 0x000764000c1e1500 */
[C---:B---3--:R-:W-:Y:S02]  /*5920*/  IMAD.WIDE R50, R4.reuse, 0x2, R184 ;  /* 0x0000000204327825 */ /* 0x048fe400078e02b8 */
[----:B------:R-:W3:Y:S04]  /*5930*/  LDL.64 R184, [R1+0x2f8] ;  /* 0x0002f80001b87983 */ /* 0x000ee80000100a00 */
[----:B------:R0:W5:Y:S04]  /*5940*/  LDG.E.U16 R50, [R50.64] ;  /* 0x0000000632327981 */ /* 0x000168000c1e1500 */
[----:B0-----:R4:W5:Y:S01]  /*5950*/  LDG.E.U16 R51, [R58.64] ;  /* 0x000000063a337981 */ /* 0x001962000c1e1500 */
[----:B--2---:R-:W-:-:S05]  /*5960*/  IMAD.WIDE R88, R4, 0x2, R88 ;  /* 0x0000000204587825 */ /* 0x004fca00078e0258 */
[----:B-1----:R0:W2:Y:S02]  /*5970*/  LDG.E.U16 R55, [R88.64] ;  /* 0x0000000658377981 */ /* 0x0020a4000c1e1500 */
[C---:B0-----:R-:W-:Y:S02]  /*5980*/  IMAD.WIDE R88, R4.reuse, 0x2, R212 ;  /* 0x0000000204587825 */ /* 0x041fe400078e02d4 */
[----:B------:R-:W2:Y:S02]  /*5990*/  LDL.64 R212, [R1+0x2a0] ;  /* 0x0002a00001d47983 */ /* 0x000ea40000100a00 */
[C---:B------:R-:W-:Y:S02]  /*59a0*/  IMAD.WIDE R56, R4.reuse, 0x2, R56 ;  /* 0x0000000204387825 */ /* 0x040fe400078e0238 */
[----:B------:R0:W2:Y:S02]  /*59b0*/  LDG.E.U16 R91, [R88.64] ;  /* 0x00000006585b7981 */ /* 0x0000a4000c1e1500 */
[----:B----4-:R-:W-:-:S02]  /*59c0*/  IMAD.WIDE R58, R4, 0x2, R178 ;  /* 0x00000002043a7825 */ /* 0x010fc400078e02b2 */
[----:B------:R1:W4:Y:S04]  /*59d0*/  LDG.E.U16 R53, [R56.64] ;  /* 0x0000000638357981 */ /* 0x000328000c1e1500 */
[----:B------:R-:W2:Y:S01]  /*59e0*/  LDL.64 R178, [R1+0x2d0] ;  /* 0x0002d00001b27983 */ /* 0x000ea20000100a00 */
[----:B------:R-:W-:-:S03]  /*59f0*/  IMAD.WIDE R60, R4, 0x2, R60 ;  /* 0x00000002043c7825 */ /* 0x000fc600078e023c */
[----:B------:R0:W4:Y:S04]  /*5a00*/  LDG.E.U16 R58, [R58.64] ;  /* 0x000000063a3a7981 */ /* 0x000128000c1e1500 */
[----:B0-----:R0:W4:Y:S02]  /*5a10*/  LDG.E.U16 R59, [R60.64] ;  /* 0x000000063c3b7981 */ /* 0x001124000c1e1500 */
[C---:B0-----:R-:W-:Y:S02]  /*5a20*/  IMAD.WIDE R60, R4.reuse, 0x2, R196 ;  /* 0x00000002043c7825 */ /* 0x041fe400078e02c4 */
[----:B------:R-:W4:Y:S02]  /*5a30*/  LDL.64 R196, [R1+0x2a8] ;  /* 0x0002a80001c47983 */ /* 0x000f240000100a00 */
[----:B-1----:R-:W-:-:S02]  /*5a40*/  IMAD.WIDE R56, R4, 0x2, R176 ;  /* 0x0000000204387825 */ /* 0x002fc400078e02b0 */
[----:B------:R-:W5:Y:S02]  /*5a50*/  LDL.64 R176, [R1+0x2d8] ;  /* 0x0002d80001b07983 */ /* 0x000f640000100a00 */
[C---:B------:R-:W-:Y:S02]  /*5a60*/  IMAD.WIDE R62, R4.reuse, 0x2, R62 ;  /* 0x00000002043e7825 */ /* 0x040fe400078e023e */
[----:B------:R0:W5:Y:S02]  /*5a70*/  LDG.E.U16 R56, [R56.64] ;  /* 0x0000000638387981 */ /* 0x000164000c1e1500 */
[C---:B------:R-:W-:Y:S02]  /*5a80*/  IMAD.WIDE R88, R4.reuse, 0x2, R202 ;  /* 0x0000000204587825 */ /* 0x040fe400078e02ca */
[----:B------:R1:W5:Y:S04]  /*5a90*/  LDG.E.U16 R60, [R60.64] ;  /* 0x000000063c3c7981 */ /* 0x000368000c1e1500 */
[----:B------:R-:W5:Y:S04]  /*5aa0*/  LDL.64 R202, [R1+0x280] ;  /* 0x0002800001ca7983 */ /* 0x000f680000100a00 */
[----:B0-----:R0:W5:Y:S02]  /*5ab0*/  LDG.E.U16 R57, [R62.64] ;  /* 0x000000063e397981 */ /* 0x001164000c1e1500 */
[----:B0-----:R-:W-:-:S02]  /*5ac0*/  IMAD.WIDE R62, R4, 0x2, R206 ;  /* 0x00000002043e7825 */ /* 0x001fc400078e02ce */
[----:B------:R-:W5:Y:S04]  /*5ad0*/  LDL.64 R206, [R1+0x290] ;  /* 0x0002900001ce7983 */ /* 0x000f680000100a00 */
[----:B------:R0:W5:Y:S02]  /*5ae0*/  LDG.E.U16 R171, [R62.64] ;  /* 0x000000063eab7981 */ /* 0x000164000c1e1500 */
[C---:B0-----:R-:W-:Y:S02]  /*5af0*/  IMAD.WIDE R62, R4.reuse, 0x2, R204 ;  /* 0x00000002043e7825 */ /* 0x041fe400078e02cc */
[----:B------:R-:W5:Y:S02]  /*5b00*/  LDL.64 R204, [R1+0x288] ;  /* 0x0002880001cc7983 */ /* 0x000f640000100a00 */
[----:B------:R-:W-:-:S05]  /*5b10*/  IMAD.WIDE R168, R4, 0x2, R168 ;  /* 0x0000000204a87825 */ /* 0x000fca00078e02a8 */
[----:B-1----:R0:W5:Y:S02]  /*5b20*/  LDG.E.U16 R61, [R168.64] ;  /* 0x00000006a83d7981 */ /* 0x002164000c1e1500 */
[C---:B0-----:R-:W-:Y:S02]  /*5b30*/  IMAD.WIDE R168, R4.reuse, 0x2, R186 ;  /* 0x0000000204a87825 */ /* 0x041fe400078e02ba */
[----:B------:R0:W5:Y:S04]  /*5b40*/  LDG.E.U16 R186, [R88.64] ;  /* 0x0000000658ba7981 */ /* 0x000168000c1e1500 */
[----:B------:R1:W5:Y:S01]  /*5b50*/  LDG.E.U16 R187, [R168.64] ;  /* 0x00000006a8bb7981 */ /* 0x000362000c1e1500 */
[----:B0-----:R-:W-:-:S03]  /*5b60*/  IMAD.WIDE R88, R4, 0x2, R208 ;  /* 0x0000000204587825 */ /* 0x001fc600078e02d0 */
[----:B------:R-:W5:Y:S01]  /*5b70*/  LDL.64 R208, [R1+0x278] ;  /* 0x0002780001d07983 */ /* 0x000f620000100a00 */
[----:B---3--:R-:W-:-:S06]  /*5b80*/  IMAD.WIDE R184, R4, 0x2, R184 ;  /* 0x0000000204b87825 */ /* 0x008fcc00078e02b8 */
[----:B------:R0:W3:Y:S04]  /*5b90*/  LDG.E.U16 R184, [R184.64] ;  /* 0x00000006b8b87981 */ /* 0x0000e8000c1e1500 */
[----:B0-----:R0:W3:Y:S02]  /*5ba0*/  LDG.E.U16 R185, [R62.64] ;  /* 0x000000063eb97981 */ /* 0x0010e4000c1e1500 */
[C---:B0-----:R-:W-:Y:S02]  /*5bb0*/  IMAD.WIDE R62, R4.reuse, 0x2, R210 ;  /* 0x00000002043e7825 */ /* 0x041fe400078e02d2 */
[----:B------:R-:W3:Y:S02]  /*5bc0*/  LDL.64 R210, [R1+0x270] ;  /* 0x0002700001d27983 */ /* 0x000ee40000100a00 */
[----:B--2---:R-:W-:-:S05]  /*5bd0*/  IMAD.WIDE R178, R4, 0x2, R178 ;  /* 0x0000000204b27825 */ /* 0x004fca00078e02b2 */
[----:B------:R4:W2:Y:S02]  /*5be0*/  LDG.E.U16 R194, [R178.64] ;  /* 0x00000006b2c27981 */ /* 0x0008a4000c1e1500 */
[C---:B----4-:R-:W-:Y:S02]  /*5bf0*/  IMAD.WIDE R178, R4.reuse, 0x2, R196 ;  /* 0x0000000204b27825 */ /* 0x050fe400078e02c4 */
[----:B------:R0:W4:Y:S04]  /*5c00*/  LDG.E.U16 R196, [R62.64] ;  /* 0x000000063ec47981 */ /* 0x000128000c1e1500 */
[----:B------:R1:W2:Y:S01]  /*5c10*/  LDG.E.U16 R197, [R88.64] ;  /* 0x0000000658c57981 */ /* 0x0002a2000c1e1500 */
[----:B0-----:R-:W-:-:S03]  /*5c20*/  IMAD.WIDE R62, R4, 0x2, R212 ;  /* 0x00000002043e7825 */ /* 0x001fc600078e02d4 */
[----:B------:R-:W2:Y:S01]  /*5c30*/  LDL.64 R212, [R1+0x268] ;  /* 0x0002680001d47983 */ /* 0x000ea20000100a00 */
[----:B-1----:R-:W-:-:S03]  /*5c40*/  IMAD.WIDE R88, R4, 0x2, R214 ;  /* 0x0000000204587825 */ /* 0x002fc600078e02d6 */
[----:B------:R-:W4:Y:S01]  /*5c50*/  LDL.64 R214, [R1+0x260] ;  /* 0x0002600001d67983 */ /* 0x000f220000100a00 */
[----:B-----5:R-:W-:-:S05]  /*5c60*/  IMAD.WIDE R176, R4, 0x2, R176 ;  /* 0x0000000204b07825 */ /* 0x020fca00078e02b0 */
[----:B------:R0:W5:Y:S02]  /*5c70*/  LDG.E.U16 R191, [R176.64] ;  /* 0x00000006b0bf7981 */ /* 0x000164000c1e1500 */
[----:B0-----:R-:W-:-:S05]  /*5c80*/  IMAD.WIDE R176, R4, 0x2, R198 ;  /* 0x0000000204b07825 */ /* 0x001fca00078e02c6 */
[----:B------:R0:W5:Y:S01]  /*5c90*/  LDG.E.U16 R199, [R176.64] ;  /* 0x00000006b0c77981 */ /* 0x000162000c1e1500 */
[----:B------:R-:W-:-:S03]  /*5ca0*/  IMAD.WIDE R168, R4, 0x2, R200 ;  /* 0x0000000204a87825 */ /* 0x000fc600078e02c8 */
[----:B------:R1:W5:Y:S04]  /*5cb0*/  LDG.E.U16 R201, [R62.64] ;  /* 0x000000063ec97981 */ /* 0x000368000c1e1500 */
[----:B------:R1:W5:Y:S01]  /*5cc0*/  LDG.E.U16 R198, [R168.64] ;  /* 0x00000006a8c67981 */ /* 0x000362000c1e1500 */
[----:B0-----:R-:W-:-:S03]  /*5cd0*/  IMAD.WIDE R176, R4, 0x2, R204 ;  /* 0x0000000204b07825 */ /* 0x001fc600078e02cc */
[----:B------:R-:W5:Y:S04]  /*5ce0*/  LDL.64 R204, [R1+0x248] ;  /* 0x0002480001cc7983 */ /* 0x000f680000100a00 */
[----:B------:R0:W5:Y:S01]  /*5cf0*/  LDG.E.U16 R200, [R178.64] ;  /* 0x00000006b2c87981 */ /* 0x000162000c1e1500 */
[----:B-1----:R-:W-:-:S03]  /*5d00*/  IMAD.WIDE R168, R4, 0x2, R206 ;  /* 0x0000000204a87825 */ /* 0x002fc600078e02ce */
[----:B------:R-:W5:Y:S04]  /*5d10*/  LDL.64 R206, [R1+0x238] ;  /* 0x0002380001ce7983 */ /* 0x000f680000100a00 */
[----:B------:R1:W5:Y:S01]  /*5d20*/  LDG.E.U16 R176, [R176.64] ;  /* 0x00000006b0b07981 */ /* 0x000362000c1e1500 */
[----:B0-----:R-:W-:-:S03]  /*5d30*/  IMAD.WIDE R178, R4, 0x2, R202 ;  /* 0x0000000204b27825 */ /* 0x001fc600078e02ca */
[----:B------:R3:W5:Y:S04]  /*5d40*/  LDG.E.U16 R202, [R88.64] ;  /* 0x0000000658ca7981 */ /* 0x000768000c1e1500 */
[----:B------:R2:W5:Y:S04]  /*5d50*/  LDG.E.U16 R203, [R168.64] ;  /* 0x00000006a8cb7981 */ /* 0x000568000c1e1500 */
[----:B------:R0:W5:Y:S01]  /*5d60*/  LDG.E.U16 R178, [R178.64] ;  /* 0x00000006b2b27981 */ /* 0x000162000c1e1500 */
[----:B------:R-:W-:-:S03]  /*5d70*/  IMAD.WIDE R62, R4, 0x2, R208 ;  /* 0x00000002043e7825 */ /* 0x000fc600078e02d0 */
[----:B------:R-:W5:Y:S04]  /*5d80*/  LDL.64 R208, [R1+0x228] ;  /* 0x0002280001d07983 */ /* 0x000f680000100a00 */
[----:B-1----:R4:W5:Y:S01]  /*5d90*/  LDG.E.U16 R177, [R62.64] ;  /* 0x000000063eb17981 */ /* 0x002962000c1e1500 */
[----:B---3--:R-:W-:-:S03]  /*5da0*/  IMAD.WIDE R88, R4, 0x2, R210 ;  /* 0x0000000204587825 */ /* 0x008fc600078e02d2 */
[----:B------:R-:W3:Y:S04]  /*5db0*/  LDL.64 R210, [R1+0x218] ;  /* 0x0002180001d27983 */ /* 0x000ee80000100a00 */
[----:B0-----:R0:W3:Y:S01]  /*5dc0*/  LDG.E.U16 R179, [R88.64] ;  /* 0x0000000658b37981 */ /* 0x0010e2000c1e1500 */
[----:B--2---:R-:W-:-:S03]  /*5dd0*/  IMAD.WIDE R168, R4, 0x2, R212 ;  /* 0x0000000204a87825 */ /* 0x004fc600078e02d4 */
[----:B------:R-:W2:Y:S01]  /*5de0*/  LDL.64 R212, [R1+0x208] ;  /* 0x0002080001d47983 */ /* 0x000ea20000100a00 */
[----:B----4-:R-:W-:-:S03]  /*5df0*/  IMAD.WIDE R62, R4, 0x2, R214 ;  /* 0x00000002043e7825 */ /* 0x010fc600078e02d6 */
[----:B------:R-:W4:Y:S01]  /*5e00*/  LDL.64 R214, [R1+0x200] ;  /* 0x0002000001d67983 */ /* 0x000f220000100a00 */
[----:B0-----:R-:W-:-:S03]  /*5e10*/  IMAD.WIDE R88, R4, 0x2, R226 ;  /* 0x0000000204587825 */ /* 0x001fc600078e02e2 */
[----:B------:R0:W4:Y:S04]  /*5e20*/  LDG.E.U16 R168, [R168.64] ;  /* 0x00000006a8a87981 */ /* 0x000128000c1e1500 */
[----:B------:R1:W4:Y:S04]  /*5e30*/  LDG.E.U16 R88, [R88.64] ;  /* 0x0000000658587981 */ /* 0x000328000c1e1500 */
[----:B0-----:R0:W4:Y:S02]  /*5e40*/  LDG.E.U16 R169, [R62.64] ;  /* 0x000000063ea97981 */ /* 0x001124000c1e1500 */
[----:B0-----:R-:W-:-:S05]  /*5e50*/  IMAD.WIDE R62, R4, 0x2, R224 ;  /* 0x00000002043e7825 */ /* 0x001fca00078e02e0 */
[----:B-1----:R5:W4:Y:S02]  /*5e60*/  LDG.E.U16 R89, [R62.64] ;  /* 0x000000063e597981 */ /* 0x002b24000c1e1500 */
[----:B-----5:R-:W-:-:S05]  /*5e70*/  IMAD.WIDE R62, R4, 0x2, R204 ;  /* 0x00000002043e7825 */ /* 0x020fca00078e02cc */
[----:B------:R0:W5:Y:S02]  /*5e80*/  LDG.E.U16 R204, [R62.64] ;  /* 0x000000063ecc7981 */ /* 0x000164000c1e1500 */
[----:B0-----:R-:W-:-:S05]  /*5e90*/  IMAD.WIDE R62, R4, 0x2, R222 ;  /* 0x00000002043e7825 */ /* 0x001fca00078e02de */
        /* <DEDUP_REMOVED lines=9> */
[----:B---3--:R-:W-:-:S05]  /*5f30*/  IMAD.WIDE R62, R4, 0x2, R210 ;  /* 0x00000002043e7825 */ /* 0x008fca00078e02d2 */
[----:B------:R0:W3:Y:S02]  /*5f40*/  LDG.E.U16 R210, [R62.64] ;  /* 0x000000063ed27981 */ /* 0x0000e4000c1e1500 */
[----:B0-----:R-:W-:-:S05]  /*5f50*/  IMAD.WIDE R62, R4, 0x2, R216 ;  /* 0x00000002043e7825 */ /* 0x001fca00078e02d8 */
[----:B------:R2:W3:Y:S02]  /*5f60*/  LDG.E.U16 R211, [R62.64] ;  /* 0x000000063ed37981 */ /* 0x0004e4000c1e1500 */
[----:B--2---:R-:W-:-:S05]  /*5f70*/  IMAD.WIDE R62, R4, 0x2, R212 ;  /* 0x00000002043e7825 */ /* 0x004fca00078e02d4 */
[----:B------:R4:W2:Y:S02]  /*5f80*/  LDG.E.U16 R212, [R62.64] ;  /* 0x000000063ed47981 */ /* 0x0008a4000c1e1500 */
[----:B----4-:R-:W-:-:S06]  /*5f90*/  IMAD.WIDE R62, R4, 0x2, R214 ;  /* 0x00000002043e7825 */ /* 0x010fcc00078e02d6 */
[----:B------:R-:W4:Y:S04]  /*5fa0*/  LDG.E.U16 R62, [R62.64] ;  /* 0x000000063e3e7981 */ /* 0x000f28000c1e1500 */
[----:B------:R-:W-:Y:S01]  /*5fb0*/  BAR.SYNC.DEFER_BLOCKING 0x0 ;  /* 0x0000000000007b1d */ /* 0x000fe20000010000 */
[C---:B------:R-:W-:Y:S02]  /*5fc0*/  LOP3.LUT R213, R182.reuse, 0x10, RZ, 0x3c, !PT ;  /* 0x00000010b6d57812 */ /* 0x040fe400078e3cff */
[----:B------:R-:W-:-:S03]  /*5fd0*/  LOP3.LUT R214, R182, 0x20, RZ, 0x3c, !PT ;  /* 0x00000020b6d67812 */ /* 0x000fc600078e3cff */
        /* <DEDUP_REMOVED lines=15> */
[----:B------:R0:W-:Y:S04]  /*60d0*/  STS.U16 [R213+0x16600], R169 ;  /* 0x016600a9d5007388 */ /* 0x0001e80000000400 */
[----:B------:R-:W-:Y:S04]  /*60e0*/  STS.U16 [R214+0x10800], R36 ;  /* 0x01080024d6007388 */ /* 0x000fe80000000400 */
[----:B------:R-:W-:Y:S01]  /*60f0*/  STS.U16 [R214+0x10a00], R37 ;  /* 0x010a0025d6007388 */ /* 0x000fe20000000400 */
[----:B0-----:R-:W-:-:S03]  /*6100*/  LOP3.LUT R213, R182, 0x30, RZ, 0x3c, !PT ;  /* 0x00000030b6d57812 */ /* 0x001fc600078e3cff */
        /* <DEDUP_REMOVED lines=13> */
[----:B-----5:R-:W-:Y:S04]  /*61e0*/  STS.U16 [R213+0x16c00], R204 ;  /* 0x016c00ccd5007388 */ /* 0x020fe80000000400 */
        /* <DEDUP_REMOVED lines=9> */
[----:B------:R-:W-:Y:S01]  /*6280*/  STS.U16 [R214+0x17200], R207 ;  /* 0x017200cfd6007388 */ /* 0x000fe20000000400 */
        /* <DEDUP_REMOVED lines=8> */
[----:B------:R0:W-:Y:S01]  /*6310*/  STS.U16 [R213+0x17600], R209 ;  /* 0x017600d1d5007388 */ /* 0x0001e20000000400 */
[----:B------:R-:W-:-:S03]  /*6320*/  LOP3.LUT R32, R182, 0x70, RZ, 0x3c, !PT ;  /* 0x00000070b6207812 */ /* 0x000fc600078e3cff */
[----:B------:R-:W-:Y:S04]  /*6330*/  STS.U16 [R33+0x11800], R44 ;  /* 0x0118002c21007388 */ /* 0x000fe80000000400 */
[----:B------:R-:W-:Y:S04]  /*6340*/  STS.U16 [R33+0x11a00], R45 ;  /* 0x011a002d21007388 */ /* 0x000fe80000000400 */
[----:B------:R-:W-:Y:S04]  /*6350*/  STS.U16 [R33+0x13800], R60 ;  /* 0x0138003c21007388 */ /* 0x000fe80000000400 */
[----:B------:R-:W-:Y:S04]  /*6360*/  STS.U16 [R33+0x13a00], R61 ;  /* 0x013a003d21007388 */ /* 0x000fe80000000400 */
[----:B------:R-:W-:Y:S04]  /*6370*/  STS.U16 [R33+0x15800], R202 ;  /* 0x015800ca21007388 */ /* 0x000fe80000000400 */
[----:B------:R-:W-:Y:S04]  /*6380*/  STS.U16 [R33+0x15a00], R203 ;  /* 0x015a00cb21007388 */ /* 0x000fe80000000400 */
[----:B---3--:R-:W-:Y:S04]  /*6390*/  STS.U16 [R33+0x17800], R210 ;  /* 0x017800d221007388 */ /* 0x008fe80000000400 */
[----:B------:R1:W-:Y:S04]  /*63a0*/  STS.U16 [R33+0x17a00], R211 ;  /* 0x017a00d321007388 */ /* 0x0003e80000000400 */
[----:B------:R-:W-:Y:S04]  /*63b0*/  STS.U16 [R32+0x11c00], R46 ;  /* 0x011c002e20007388 */ /* 0x000fe80000000400 */
[----:B------:R-:W-:Y:S04]  /*63c0*/  STS.U16 [R32+0x11e00], R47 ;  /* 0x011e002f20007388 */ /* 0x000fe80000000400 */
[----:B------:R-:W-:Y:S04]  /*63d0*/  STS.U16 [R32+0x13c00], R91 ;  /* 0x013c005b20007388 */ /* 0x000fe80000000400 */
[----:B------:R-:W-:Y:S04]  /*63e0*/  STS.U16 [R32+0x13e00], R171 ;  /* 0x013e00ab20007388 */ /* 0x000fe80000000400 */
[----:B------:R-:W-:Y:S04]  /*63f0*/  STS.U16 [R32+0x15c00], R176 ;  /* 0x015c00b020007388 */ /* 0x000fe80000000400 */
[----:B------:R-:W-:Y:S01]  /*6400*/  STS.U16 [R32+0x15e00], R178 ;  /* 0x015e00b220007388 */ /* 0x000fe20000000400 */
[----:B------:R-:W-:-:S02]  /*6410*/  LOP3.LUT R168, R2, 0x20, RZ, 0x3c, !PT ;  /* 0x0000002002a87812 */ /* 0x000fc400078e3cff */
[C---:B------:R-:W-:Y:S02]  /*6420*/  LOP3.LUT R89, R2.reuse, 0x40, RZ, 0x3c, !PT ;  /* 0x0000004002597812 */ /* 0x040fe400078e3cff */
[----:B------:R-:W-:Y:S02]  /*6430*/  LOP3.LUT R88, R2, 0x60, RZ, 0x3c, !PT ;  /* 0x0000006002587812 */ /* 0x000fe400078e3cff */
[----:B------:R-:W-:Y:S01]  /*6440*/  LOP3.LUT R169, R5, 0x40, RZ, 0x3c, !PT ;  /* 0x0000004005a97812 */ /* 0x000fe200078e3cff */
[----:B0-----:R-:W0:Y:S04]  /*6450*/  S2R R213, SR_TID.X ;  /* 0x0000000000d57919 */ /* 0x001e280000002100 */
[----:B--2---:R-:W-:Y:S04]  /*6460*/  STS.U16 [R32+0x17c00], R212 ;  /* 0x017c00d420007388 */ /* 0x004fe80000000400 */
[----:B------:R-:W2:Y:S04]  /*6470*/  S2R R215, SR_TID.X ;  /* 0x0000000000d77919 */ /* 0x000ea80000002100 */
[----:B-1----:R-:W3:Y:S04]  /*6480*/  LDL.64 R210, [R1+0x1f8] ;  /* 0x0001f80001d27983 */ /* 0x002ee80000100a00 */
[----:B------:R-:W5:Y:S04]  /*6490*/  LDL.64 R208, [R1+0x1d0] ;  /* 0x0001d00001d07983 */ /* 0x000f680000100a00 */
[----:B----4-:R-:W-:Y:S04]  /*64a0*/  STS.U16 [R32+0x17e00], R62 ;  /* 0x017e003e20007388 */ /* 0x010fe80000000400 */
[----:B------:R-:W-:Y:S06]  /*64b0*/  BAR.SYNC.DEFER_BLOCKING 0x0 ;  /* 0x0000000000007b1d */ /* 0x000fec0000010000 */
[----:B------:R-:W-:Y:S04]  /*64c0*/  LDSM.16.MT88.4 R60, [R2] ;  /* 0x00000000023c783b */ /* 0x000fe80000004200 */
[----:B------:R-:W1:Y:S04]  /*64d0*/  LDSM.16.M88.4 R40, [R5+0x10000] ;  /* 0x010000000528783b */ /* 0x000e680000000200 */
[----:B------:R-:W4:Y:S04]  /*64e0*/  LDSM.16.MT88.4 R48, [R168] ;  /* 0x00000000a830783b */ /* 0x000f280000004200 */
[----:B------:R-:W0:Y:S04]  /*64f0*/  LDSM.16.MT88.4 R200, [R89] ;  /* 0x0000000059c8783b */ /* 0x000e280000004200 */
[----:B------:R-:W0:Y:S04]  /*6500*/  LDSM.16.MT88.4 R176, [R88] ;  /* 0x0000000058b0783b */ /* 0x000e280000004200 */
[----:B------:R-:W0:Y:S04]  /*6510*/  LDSM.16.MT88.4 R36, [R2+0x800] ;  /* 0x000800000224783b */ /* 0x000e280000004200 */
[----:B------:R-:W2:Y:S04]  /*6520*/  LDSM.16.MT88.4 R56, [R168+0x800] ;  /* 0x00080000a838783b */ /* 0x000ea80000004200 */
[----:B------:R-:W2:Y:S04]  /*6530*/  LDSM.16.MT88.4 R32, [R89+0x800] ;  /* 0x000800005920783b */ /* 0x000ea80000004200 */
[----:B------:R-:W2:Y:S04]  /*6540*/  LDSM.16.MT88.4 R44, [R88+0x800] ;  /* 0x00080000582c783b */ /* 0x000ea80000004200 */
[----:B------:R-:W-:Y:S04]  /*6550*/  LDSM.16.MT88.4 R52, [R2+0x1000] ;  /* 0x001000000234783b */ /* 0x000fe80000004200 */
[----:B------:R-:W2:Y:S01]  /*6560*/  LDSM.16.M88.4 R196, [R169+0x10000] ;  /* 0x01000000a9c4783b */ /* 0x000ea20000000200 */
[-C--:B-1----:R-:W-:Y:S03]  /*6570*/  HMMA.16816.F32 R60, R60, R40.reuse, RZ ;  /* 0x000000283c3c723c */ /* 0x082fe600000018ff */
[----:B------:R-:W1:Y:S04]  /*6580*/  LDSM.16.MT88.4 R184, [R168+0x1000] ;  /* 0x00100000a8b8783b */ /* 0x000e680000004200 */
[----:B------:R-:W-:Y:S01]  /*6590*/  LDSM.16.MT88.4 R204, [R89+0xd800] ;  /* 0x00d8000059cc783b */ /* 0x000fe20000004200 */
[-C--:B----4-:R-:W-:Y:S08]  /*65a0*/  HMMA.16816.F32 R48, R48, R40.reuse, RZ ;  /* 0x000000283030723c */ /* 0x090ff000000018ff */
[-C--:B0-----:R-:W-:Y:S08]  /*65b0*/  HMMA.16816.F32 R200, R200, R40.reuse, RZ ;  /* 0x00000028c8c8723c */ /* 0x081ff000000018ff */
[----:B------:R-:W-:Y:S08]  /*65c0*/  HMMA.16816.F32 R176, R176, R40, RZ ;  /* 0x00000028b0b0723c */ /* 0x000ff000000018ff */
[-C--:B------:R-:W-:Y:S01]  /*65d0*/  HMMA.16816.F32 R36, R36, R42.reuse, R60 ;  /* 0x0000002a2424723c */ /* 0x080fe2000000183c */
[----:B------:R-:W0:Y:S07]  /*65e0*/  LDSM.16.MT88.4 R60, [R89+0x1000] ;  /* 0x00100000593c783b */ /* 0x000e2e0000004200 */
[-C--:B--2---:R-:W-:Y:S01]  /*65f0*/  HMMA.16816.F32 R56, R56, R42.reuse, R48 ;  /* 0x0000002a3838723c */ /* 0x084fe20000001830 */
[----:B------:R-:W2:Y:S07]  /*6600*/  LDSM.16.MT88.4 R48, [R88+0x1000] ;  /* 0x001000005830783b */ /* 0x000eae0000004200 */
[-C--:B------:R-:W-:Y:S01]  /*6610*/  HMMA.16816.F32 R32, R32, R42.reuse, R200 ;  /* 0x0000002a2020723c */ /* 0x080fe200000018c8 */
[----:B------:R-:W-:Y:S07]  /*6620*/  LDSM.16.MT88.4 R200, [R89+0x2000] ;  /* 0x0020000059c8783b */ /* 0x000fee0000004200 */
[----:B------:R-:W-:Y:S01]  /*6630*/  HMMA.16816.F32 R40, R44, R42, R176 ;  /* 0x0000002a2c28723c */ /* 0x000fe200000018b0 */
[----:B------:R-:W4:Y:S04]  /*6640*/  LDSM.16.MT88.4 R44, [R2+0x1800] ;  /* 0x00180000022c783b */ /* 0x000f280000004200 */
[----:B------:R-:W-:Y:S03]  /*6650*/  LDSM.16.MT88.4 R176, [R2+0x2000] ;  /* 0x0020000002b0783b */ /* 0x000fe60000004200 */
[-C--:B------:R-:W-:Y:S01]  /*6660*/  HMMA.16816.F32 R52, R52, R196.reuse, R36 ;  /* 0x000000c43434723c */ /* 0x080fe20000001824 */
[----:B------:R-:W4:Y:S07]  /*6670*/  LDSM.16.MT88.4 R36, [R168+0x1800] ;  /* 0x00180000a824783b */ /* 0x000f2e0000004200 */
[-C--:B-1----:R-:W-:Y:S01]  /*6680*/  HMMA.16816.F32 R184, R184, R196.reuse, R56 ;  /* 0x000000c4b8b8723c */ /* 0x082fe20000001838 */
[----:B------:R-:W1:Y:S07]  /*6690*/  LDSM.16.MT88.4 R56, [R89+0x1800] ;  /* 0x001800005938783b */ /* 0x000e6e0000004200 */
[-C--:B0-----:R-:W-:Y:S01]  /*66a0*/  HMMA.16816.F32 R60, R60, R196.reuse, R32 ;  /* 0x000000c43c3c723c */ /* 0x081fe20000001820 */
[----:B------:R-:W0:Y:S07]  /*66b0*/  LDSM.16.MT88.4 R32, [R88+0x1800] ;  /* 0x001800005820783b */ /* 0x000e2e0000004200 */
[----:B--2---:R-:W-:Y:S01]  /*66c0*/  HMMA.16816.F32 R48, R48, R196, R40 ;  /* 0x000000c43030723c */ /* 0x004fe20000001828 */
[----:B------:R-:W2:Y:S07]  /*66d0*/  LDSM.16.M88.4 R40, [R5+0x10080] ;  /* 0x010080000528783b */ /* 0x000eae0000000200 */
[-C--:B----4-:R-:W-:Y:S01]  /*66e0*/  HMMA.16816.F32 R44, R44, R198.reuse, R52 ;  /* 0x000000c62c2c723c */ /* 0x090fe20000001834 */
[----:B------:R-:W4:Y:S07]  /*66f0*/  LDSM.16.MT88.4 R52, [R168+0x2000] ;  /* 0x00200000a834783b */ /* 0x000f2e0000004200 */
[-C--:B------:R-:W-:Y:S01]  /*6700*/  HMMA.16816.F32 R36, R36, R198.reuse, R184 ;  /* 0x000000c62424723c */ /* 0x080fe200000018b8 */
[----:B------:R-:W-:Y:S07]  /*6710*/  LDSM.16.M88.4 R184, [R169+0x10080] ;  /* 0x01008000a9b8783b */ /* 0x000fee0000000200 */
[-C--:B-1----:R-:W-:Y:S01]  /*6720*/  HMMA.16816.F32 R56, R56, R198.reuse, R60 ;  /* 0x000000c63838723c */ /* 0x082fe2000000183c */
[----:B------:R-:W1:Y:S07]  /*6730*/  LDSM.16.MT88.4 R60, [R88+0x2000] ;  /* 0x00200000583c783b */ /* 0x000e6e0000004200 */
[----:B0-----:R-:W-:Y:S01]  /*6740*/  HMMA.16816.F32 R196, R32, R198, R48 ;  /* 0x000000c620c4723c */ /* 0x001fe20000001830 */
[----:B------:R-:W0:Y:S04]  /*6750*/  LDSM.16.MT88.4 R32, [R2+0x2800] ;  /* 0x002800000220783b */ /* 0x000e280000004200 */
[----:B------:R-:W0:Y:S03]  /*6760*/  LDSM.16.MT88.4 R48, [R168+0x2800] ;  /* 0x00280000a830783b */ /* 0x000e260000004200 */
[-C--:B--2---:R-:W-:Y:S01]  /*6770*/  HMMA.16816.F32 R176, R176, R40.reuse, R44 ;  /* 0x00000028b0b0723c */ /* 0x084fe2000000182c */
[----:B------:R-:W-:Y:S07]  /*6780*/  LDSM.16.MT88.4 R44, [R88+0x2800] ;  /* 0x00280000582c783b */ /* 0x000fee0000004200 */
[-C--:B----4-:R-:W-:Y:S01]  /*6790*/  HMMA.16816.F32 R52, R52, R40.reuse, R36 ;  /* 0x000000283434723c */ /* 0x090fe20000001824 */
[----:B------:R-:W2:Y:S07]  /*67a0*/  LDSM.16.MT88.4 R36, [R89+0x2800] ;  /* 0x002800005924783b */ /* 0x000eae0000004200 */
[-C--:B------:R-:W-:Y:S01]  /*67b0*/  HMMA.16816.F32 R200, R200, R40.reuse, R56 ;  /* 0x00000028c8c8723c */ /* 0x080fe20000001838 */
[----:B------:R-:W4:Y:S07]  /*67c0*/  LDSM.16.MT88.4 R56, [R2+0x3000] ;  /* 0x003000000238783b */ /* 0x000f2e0000004200 */
[----:B-1----:R-:W-:Y:S01]  /*67d0*/  HMMA.16816.F32 R60, R60, R40, R196 ;  /* 0x000000283c3c723c */ /* 0x002fe200000018c4 */
[----:B------:R-:W1:Y:S07]  /*67e0*/  LDSM.16.MT88.4 R196, [R168+0x3000] ;  /* 0x00300000a8c4783b */ /* 0x000e6e0000004200 */
[-C--:B0-----:R-:W-:Y:S01]  /*67f0*/  HMMA.16816.F32 R32, R32, R42.reuse, R176 ;  /* 0x0000002a2020723c */ /* 0x081fe200000018b0 */
[----:B------:R-:W0:Y:S07]  /*6800*/  LDSM.16.MT88.4 R176, [R89+0x3000] ;  /* 0x0030000059b0783b */ /* 0x000e2e0000004200 */
[-C--:B------:R-:W-:Y:S01]  /*6810*/  HMMA.16816.F32 R48, R48, R42.reuse, R52 ;  /* 0x0000002a3030723c */ /* 0x080fe20000001834 */
[----:B------:R-:W0:Y:S07]  /*6820*/  LDSM.16.MT88.4 R52, [R88+0x3000] ;  /* 0x003000005834783b */ /* 0x000e2e0000004200 */
[-C--:B--2---:R-:W-:Y:S01]  /*6830*/  HMMA.16816.F32 R36, R36, R42.reuse, R200 ;  /* 0x0000002a2424723c */ /* 0x084fe200000018c8 */
[----:B------:R-:W-:Y:S07]  /*6840*/  LDSM.16.MT88.4 R200, [R89+0x4000] ;  /* 0x0040000059c8783b */ /* 0x000fee0000004200 */
[----:B------:R-:W-:Y:S01]  /*6850*/  HMMA.16816.F32 R40, R44, R42, R60 ;  /* 0x0000002a2c28723c */ /* 0x000fe2000000183c */
[----:B------:R-:W2:Y:S04]  /*6860*/  LDSM.16.MT88.4 R44, [R2+0x3800] ;  /* 0x00380000022c783b */ /* 0x000ea80000004200 */
[----:B------:R-:W-:Y:S03]  /*6870*/  LDSM.16.MT88.4 R60, [R2+0x4000] ;  /* 0x00400000023c783b */ /* 0x000fe60000004200 */
[-C--:B----4-:R-:W-:Y:S01]  /*6880*/  HMMA.16816.F32 R56, R56, R184.reuse, R32 ;  /* 0x000000b83838723c */ /* 0x090fe20000001820 */
[----:B------:R-:W4:Y:S07]  /*6890*/  LDSM.16.MT88.4 R32, [R168+0x3800] ;  /* 0x00380000a820783b */ /* 0x000f2e0000004200 */
[-C--:B-1----:R-:W-:Y:S01]  /*68a0*/  HMMA.16816.F32 R196, R196, R184.reuse, R48 ;  /* 0x000000b8c4c4723c */ /* 0x082fe20000001830 */
[----:B------:R-:W1:Y:S07]  /*68b0*/  LDSM.16.MT88.4 R48, [R89+0x3800] ;  /* 0x003800005930783b */ /* 0x000e6e0000004200 */
[-C--:B0-----:R-:W-:Y:S01]  /*68c0*/  HMMA.16816.F32 R176, R176, R184.reuse, R36 ;  /* 0x000000b8b0b0723c */ /* 0x081fe20000001824 */
[----:B------:R-:W0:Y:S07]  /*68d0*/  LDSM.16.MT88.4 R36, [R88+0x3800] ;  /* 0x003800005824783b */ /* 0x000e2e0000004200 */
[----:B------:R-:W-:Y:S01]  /*68e0*/  HMMA.16816.F32 R52, R52, R184, R40 ;  /* 0x000000b83434723c */ /* 0x000fe20000001828 */
[----:B------:R-:W3:Y:S07]  /*68f0*/  LDSM.16.M88.4 R40, [R5+0x10100] ;  /* 0x010100000528783b */ /* 0x000eee0000000200 */
[-C--:B--2---:R-:W-:Y:S01]  /*6900*/  HMMA.16816.F32 R44, R44, R186.reuse, R56 ;  /* 0x000000ba2c2c723c */ /* 0x084fe20000001838 */
[----:B------:R-:W2:Y:S07]  /*6910*/  LDSM.16.MT88.4 R56, [R168+0x4000] ;  /* 0x00400000a838783b */ /* 0x000eae0000004200 */
[-C--:B----4-:R-:W-:Y:S01]  /*6920*/  HMMA.16816.F32 R32, R32, R186.reuse, R196 ;  /* 0x000000ba2020723c */ /* 0x090fe200000018c4 */
[----:B------:R-:W-:Y:S07]  /*6930*/  LDSM.16.M88.4 R196, [R169+0x10100] ;  /* 0x01010000a9c4783b */ /* 0x000fee0000000200 */
[-C--:B-1----:R-:W-:Y:S01]  /*6940*/  HMMA.16816.F32 R48, R48, R186.reuse, R176 ;  /* 0x000000ba3030723c */ /* 0x082fe200000018b0 */
[----:B------:R-:W1:Y:S07]  /*6950*/  LDSM.16.MT88.4 R176, [R88+0x4000] ;  /* 0x0040000058b0783b */ /* 0x000e6e0000004200 */
[----:B0-----:R-:W-:Y:S01]  /*6960*/  HMMA.16816.F32 R184, R36, R186, R52 ;  /* 0x000000ba24b8723c */ /* 0x001fe20000001834 */
[----:B------:R-:W0:Y:S04]  /*6970*/  LDSM.16.MT88.4 R36, [R2+0x4800] ;  /* 0x004800000224783b */ /* 0x000e280000004200 */
[----:B------:R-:W4:Y:S03]  /*6980*/  LDSM.16.MT88.4 R52, [R168+0x4800] ;  /* 0x00480000a834783b */ /* 0x000f260000004200 */
[-C--:B---3--:R-:W-:Y:S01]  /*6990*/  HMMA.16816.F32 R60, R60, R40.reuse, R44 ;  /* 0x000000283c3c723c */ /* 0x088fe2000000182c */
[----:B------:R-:W-:Y:S07]  /*69a0*/  LDSM.16.MT88.4 R44, [R88+0x4800] ;  /* 0x00480000582c783b */ /* 0x000fee0000004200 */
[-C--:B--2---:R-:W-:Y:S01]  /*69b0*/  HMMA.16816.F32 R56, R56, R40.reuse, R32 ;  /* 0x000000283838723c */ /* 0x084fe20000001820 */
[----:B------:R-:W2:Y:S07]  /*69c0*/  LDSM.16.MT88.4 R32, [R89+0x4800] ;  /* 0x004800005920783b */ /* 0x000eae0000004200 */
[-C--:B------:R-:W-:Y:S01]  /*69d0*/  HMMA.16816.F32 R200, R200, R40.reuse, R48 ;  /* 0x00000028c8c8723c */ /* 0x080fe20000001830 */
[----:B------:R-:W3:Y:S07]  /*69e0*/  LDSM.16.MT88.4 R48, [R2+0x5000] ;  /* 0x005000000230783b */ /* 0x000eee0000004200 */
[----:B-1----:R-:W-:Y:S01]  /*69f0*/  HMMA.16816.F32 R176, R176, R40, R184 ;  /* 0x00000028b0b0723c */ /* 0x002fe200000018b8 */
[----:B------:R-:W1:Y:S07]  /*6a00*/  LDSM.16.MT88.4 R184, [R168+0x5000] ;  /* 0x00500000a8b8783b */ /* 0x000e6e0000004200 */
[-C--:B0-----:R-:W-:Y:S01]  /*6a10*/  HMMA.16816.F32 R36, R36, R42.reuse, R60 ;  /* 0x0000002a2424723c */ /* 0x081fe2000000183c */
[----:B------:R-:W0:Y:S07]  /*6a20*/  LDSM.16.MT88.4 R60, [R89+0x5000] ;  /* 0x00500000593c783b */ /* 0x000e2e0000004200 */
[-C--:B----4-:R-:W-:Y:S01]  /*6a30*/  HMMA.16816.F32 R52, R52, R42.reuse, R56 ;  /* 0x0000002a3434723c */ /* 0x090fe20000001838 */
[----:B------:R-:W4:Y:S07]  /*6a40*/  LDSM.16.MT88.4 R56, [R88+0x5000] ;  /* 0x005000005838783b */ /* 0x000f2e0000004200 */
[-C--:B--2---:R-:W-:Y:S01]  /*6a50*/  HMMA.16816.F32 R32, R32, R42.reuse, R200 ;  /* 0x0000002a2020723c */ /* 0x084fe200000018c8 */
[----:B------:R-:W-:Y:S07]  /*6a60*/  LDSM.16.MT88.4 R200, [R89+0x6000] ;  /* 0x0060000059c8783b */ /* 0x000fee0000004200 */
[----:B------:R-:W-:Y:S01]  /*6a70*/  HMMA.16816.F32 R40, R44, R42, R176 ;  /* 0x0000002a2c28723c */ /* 0x000fe200000018b0 */
[----:B------:R-:W2:Y:S04]  /*6a80*/  LDSM.16.MT88.4 R44, [R2+0x5800] ;  /* 0x00580000022c783b */ /* 0x000ea80000004200 */
[----:B------:R-:W-:Y:S03]  /*6a90*/  LDSM.16.MT88.4 R176, [R2+0x6000] ;  /* 0x0060000002b0783b */ /* 0x000fe60000004200 */
[-C--:B---3--:R-:W-:Y:S01]  /*6aa0*/  HMMA.16816.F32 R48, R48, R196.reuse, R36 ;  /* 0x000000c43030723c */ /* 0x088fe20000001824 */
[----:B------:R-:W3:Y:S07]  /*6ab0*/  LDSM.16.MT88.4 R36, [R168+0x5800] ;  /* 0x00580000a824783b */ /* 0x000eee0000004200 */
[-C--:B-1----:R-:W-:Y:S01]  /*6ac0*/  HMMA.16816.F32 R184, R184, R196.reuse, R52 ;  /* 0x000000c4b8b8723c */ /* 0x082fe20000001834 */
[----:B------:R-:W1:Y:S07]  /*6ad0*/  LDSM.16.MT88.4 R52, [R89+0x5800] ;  /* 0x005800005934783b */ /* 0x000e6e0000004200 */
[-C--:B0-----:R-:W-:Y:S01]  /*6ae0*/  HMMA.16816.F32 R60, R60, R196.reuse, R32 ;  /* 0x000000c43c3c723c */ /* 0x081fe20000001820 */
[----:B------:R-:W0:Y:S07]  /*6af0*/  LDSM.16.MT88.4 R32, [R88+0x5800] ;  /* 0x005800005820783b */ /* 0x000e2e0000004200 */
[----:B----4-:R-:W-:Y:S01]  /*6b00*/  HMMA.16816.F32 R56, R56, R196, R40 ;  /* 0x000000c43838723c */ /* 0x010fe20000001828 */
[----:B------:R-:W4:Y:S07]  /*6b10*/  LDSM.16.M88.4 R40, [R5+0x10180] ;  /* 0x010180000528783b */ /* 0x000f2e0000000200 */
[-C--:B--2---:R-:W-:Y:S01]  /*6b20*/  HMMA.16816.F32 R44, R44, R198.reuse, R48 ;  /* 0x000000c62c2c723c */ /* 0x084fe20000001830 */
[----:B------:R-:W2:Y:S07]  /*6b30*/  LDSM.16.MT88.4 R48, [R168+0x6000] ;  /* 0x00600000a830783b */ /* 0x000eae0000004200 */
[-C--:B---3--:R-:W-:Y:S01]  /*6b40*/  HMMA.16816.F32 R36, R36, R198.reuse, R184 ;  /* 0x000000c62424723c */ /* 0x088fe200000018b8 */
[----:B------:R-:W3:Y:S07]  /*6b50*/  LDSM.16.MT88.4 R184, [R88+0x6000] ;  /* 0x0060000058b8783b */ /* 0x000eee0000004200 */
[-C--:B-1----:R-:W-:Y:S01]  /*6b60*/  HMMA.16816.F32 R52, R52, R198.reuse, R60 ;  /* 0x000000c63434723c */ /* 0x082fe2000000183c */
[----:B------:R-:W-:Y:S07]  /*6b70*/  LDSM.16.M88.4 R60, [R169+0x10180] ;  /* 0x01018000a93c783b */ /* 0x000fee0000000200 */
[----:B0-----:R-:W-:Y:S01]  /*6b80*/  HMMA.16816.F32 R196, R32, R198, R56 ;  /* 0x000000c620c4723c */ /* 0x001fe20000001838 */
[----:B------:R-:W0:Y:S04]  /*6b90*/  LDSM.16.MT88.4 R32, [R2+0x6800] ;  /* 0x006800000220783b */ /* 0x000e280000004200 */
[----:B------:R-:W1:Y:S03]  /*6ba0*/  LDSM.16.MT88.4 R56, [R168+0x6800] ;  /* 0x00680000a838783b */ /* 0x000e660000004200 */
[-C--:B----4-:R-:W-:Y:S01]  /*6bb0*/  HMMA.16816.F32 R176, R176, R40.reuse, R44 ;  /* 0x00000028b0b0723c */ /* 0x090fe2000000182c */
[----:B------:R-:W4:Y:S07]  /*6bc0*/  LDSM.16.MT88.4 R44, [R89+0x6800] ;  /* 0x00680000592c783b */ /* 0x000f2e0000004200 */
[-C--:B--2---:R-:W-:Y:S01]  /*6bd0*/  HMMA.16816.F32 R48, R48, R40.reuse, R36 ;  /* 0x000000283030723c */ /* 0x084fe20000001824 */
[----:B------:R-:W2:Y:S07]  /*6be0*/  LDSM.16.MT88.4 R36, [R88+0x6800] ;  /* 0x006800005824783b */ /* 0x000eae0000004200 */
[-C--:B------:R-:W-:Y:S01]  /*6bf0*/  HMMA.16816.F32 R200, R200, R40.reuse, R52 ;  /* 0x00000028c8c8723c */ /* 0x080fe20000001834 */
[----:B------:R-:W5:Y:S07]  /*6c00*/  LDSM.16.MT88.4 R52, [R2+0x7000] ;  /* 0x007000000234783b */ /* 0x000f6e0000004200 */
[----:B---3--:R-:W-:Y:S01]  /*6c10*/  HMMA.16816.F32 R184, R184, R40, R196 ;  /* 0x00000028b8b8723c */ /* 0x008fe200000018c4 */
[----:B------:R-:W-:Y:S07]  /*6c20*/  LDSM.16.MT88.4 R196, [R168+0x7000] ;  /* 0x00700000a8c4783b */ /* 0x000fee0000004200 */
[-C--:B0-----:R-:W-:Y:S01]  /*6c30*/  HMMA.16816.F32 R32, R32, R42.reuse, R176 ;  /* 0x0000002a2020723c */ /* 0x081fe200000018b0 */
[----:B------:R-:W0:Y:S07]  /*6c40*/  LDSM.16.MT88.4 R176, [R89+0x7000] ;  /* 0x0070000059b0783b */ /* 0x000e2e0000004200 */
[-C--:B-1----:R-:W-:Y:S01]  /*6c50*/  HMMA.16816.F32 R56, R56, R42.reuse, R48 ;  /* 0x0000002a3838723c */ /* 0x082fe20000001830 */
[----:B------:R-:W1:Y:S07]  /*6c60*/  LDSM.16.MT88.4 R48, [R88+0x7000] ;  /* 0x007000005830783b */ /* 0x000e6e0000004200 */
[-C--:B----4-:R-:W-:Y:S01]  /*6c70*/  HMMA.16816.F32 R44, R44, R42.reuse, R200 ;  /* 0x0000002a2c2c723c */ /* 0x090fe200000018c8 */
[----:B------:R-:W-:Y:S07]  /*6c80*/  LDSM.16.MT88.4 R200, [R89+0x8000] ;  /* 0x0080000059c8783b */ /* 0x000fee0000004200 */
[----:B--2---:R-:W-:Y:S01]  /*6c90*/  HMMA.16816.F32 R40, R36, R42, R184 ;  /* 0x0000002a2428723c */ /* 0x004fe200000018b8 */
[----:B------:R-:W2:Y:S04]  /*6ca0*/  LDSM.16.MT88.4 R36, [R2+0x7800] ;  /* 0x007800000224783b */ /* 0x000ea80000004200 */
[----:B------:R-:W-:Y:S03]  /*6cb0*/  LDSM.16.MT88.4 R184, [R89+0x7800] ;  /* 0x0078000059b8783b */ /* 0x000fe60000004200 */
[-C--:B-----5:R-:W-:Y:S01]  /*6cc0*/  HMMA.16816.F32 R52, R52, R60.reuse, R32 ;  /* 0x0000003c3434723c */ /* 0x0a0fe20000001820 */
[----:B------:R-:W3:Y:S07]  /*6cd0*/  LDSM.16.MT88.4 R32, [R168+0x7800] ;  /* 0x00780000a820783b */ /* 0x000eee0000004200 */
[-C--:B0-----:R-:W-:Y:S01]  /*6ce0*/  HMMA.16816.F32 R176, R176, R60.reuse, R44 ;  /* 0x0000003cb0b0723c */ /* 0x081fe2000000182c */
[----:B------:R-:W0:Y:S07]  /*6cf0*/  LDSM.16.MT88.4 R44, [R88+0x7800] ;  /* 0x00780000582c783b */ /* 0x000e2e0000004200 */
[-C--:B------:R-:W-:Y:S01]  /*6d00*/  HMMA.16816.F32 R196, R196, R60.reuse, R56 ;  /* 0x0000003cc4c4723c */ /* 0x080fe20000001838 */
[----:B------:R-:W-:Y:S07]  /*6d10*/  LDSM.16.MT88.4 R56, [R2+0x8000] ;  /* 0x008000000238783b */ /* 0x000fee0000004200 */
[----:B-1----:R-:W-:Y:S01]  /*6d20*/  HMMA.16816.F32 R48, R48, R60, R40 ;  /* 0x0000003c3030723c */ /* 0x002fe20000001828 */
[----:B------:R-:W1:Y:S07]  /*6d30*/  LDSM.16.M88.4 R40, [R5+0x10200] ;  /* 0x010200000528783b */ /* 0x000e6e0000000200 */
[-C--:B--2---:R-:W-:Y:S01]  /*6d40*/  HMMA.16816.F32 R36, R36, R62.reuse, R52 ;  /* 0x0000003e2424723c */ /* 0x084fe20000001834 */
[----:B------:R-:W2:Y:S07]  /*6d50*/  LDSM.16.MT88.4 R52, [R168+0x8000] ;  /* 0x00800000a834783b */ /* 0x000eae0000004200 */
[-C--:B---3--:R-:W-:Y:S01]  /*6d60*/  HMMA.16816.F32 R32, R32, R62.reuse, R196 ;  /* 0x0000003e2020723c */ /* 0x088fe200000018c4 */
[----:B------:R-:W-:Y:S07]  /*6d70*/  LDSM.16.MT88.4 R196, [R2+0x9000] ;  /* 0x0090000002c4783b */ /* 0x000fee0000004200 */
[-C--:B------:R-:W-:Y:S01]  /*6d80*/  HMMA.16816.F32 R184, R184, R62.reuse, R176 ;  /* 0x0000003eb8b8723c */ /* 0x080fe200000018b0 */
[----:B------:R-:W3:Y:S07]  /*6d90*/  LDSM.16.MT88.4 R176, [R88+0x8000] ;  /* 0x0080000058b0783b */ /* 0x000eee0000004200 */
[----:B0-----:R-:W-:Y:S01]  /*6da0*/  HMMA.16816.F32 R60, R44, R62, R48 ;  /* 0x0000003e2c3c723c */ /* 0x001fe20000001830 */
[----:B------:R-:W0:Y:S04]  /*6db0*/  LDSM.16.MT88.4 R44, [R2+0x8800] ;  /* 0x00880000022c783b */ /* 0x000e280000004200 */
[----:B------:R-:W-:Y:S03]  /*6dc0*/  LDSM.16.MT88.4 R48, [R88+0x8800] ;  /* 0x008800005830783b */ /* 0x000fe60000004200 */
[-C--:B-1----:R-:W-:Y:S01]  /*6dd0*/  HMMA.16816.F32 R56, R56, R40.reuse, R36 ;  /* 0x000000283838723c */ /* 0x082fe20000001824 */
[----:B------:R-:W1:Y:S07]  /*6de0*/  LDSM.16.MT88.4 R36, [R168+0x8800] ;  /* 0x00880000a824783b */ /* 0x000e6e0000004200 */
[-C--:B--2---:R-:W-:Y:S01]  /*6df0*/  HMMA.16816.F32 R52, R52, R40.reuse, R32 ;  /* 0x000000283434723c */ /* 0x084fe20000001820 */
[----:B------:R-:W2:Y:S07]  /*6e00*/  LDSM.16.MT88.4 R32, [R89+0x8800] ;  /* 0x008800005920783b */ /* 0x000eae0000004200 */
[-C--:B------:R-:W-:Y:S01]  /*6e10*/  HMMA.16816.F32 R200, R200, R40.reuse, R184 ;  /* 0x00000028c8c8723c */ /* 0x080fe200000018b8 */
[----:B------:R-:W4:Y:S07]  /*6e20*/  LDSM.16.M88.4 R184, [R169+0x10200] ;  /* 0x01020000a9b8783b */ /* 0x000f2e0000000200 */
[----:B---3--:R-:W-:Y:S01]  /*6e30*/  HMMA.16816.F32 R176, R176, R40, R60 ;  /* 0x00000028b0b0723c */ /* 0x008fe2000000183c */
[----:B------:R-:W3:Y:S07]  /*6e40*/  LDSM.16.MT88.4 R60, [R168+0x9000] ;  /* 0x00900000a83c783b */ /* 0x000eee0000004200 */
[-C--:B0-----:R-:W-:Y:S01]  /*6e50*/  HMMA.16816.F32 R44, R44, R42.reuse, R56 ;  /* 0x0000002a2c2c723c */ /* 0x081fe20000001838 */
[----:B------:R-:W0:Y:S07]  /*6e60*/  LDSM.16.MT88.4 R56, [R89+0x9000] ;  /* 0x009000005938783b */ /* 0x000e2e0000004200 */
[-C--:B-1----:R-:W-:Y:S01]  /*6e70*/  HMMA.16816.F32 R36, R36, R42.reuse, R52 ;  /* 0x0000002a2424723c */ /* 0x082fe20000001834 */
[----:B------:R-:W1:Y:S07]  /*6e80*/  LDSM.16.MT88.4 R52, [R88+0x9000] ;  /* 0x009000005834783b */ /* 0x000e6e0000004200 */
[-C--:B--2---:R-:W-:Y:S01]  /*6e90*/  HMMA.16816.F32 R32, R32, R42.reuse, R200 ;  /* 0x0000002a2020723c */ /* 0x084fe200000018c8 */
[----:B------:R-:W-:Y:S07]  /*6ea0*/  LDSM.16.MT88.4 R200, [R89+0xa000] ;  /* 0x00a0000059c8783b */ /* 0x000fee0000004200 */
[----:B------:R-:W-:Y:S01]  /*6eb0*/  HMMA.16816.F32 R40, R48, R42, R176 ;  /* 0x0000002a3028723c */ /* 0x000fe200000018b0 */
[----:B------:R-:W2:Y:S04]  /*6ec0*/  LDSM.16.MT88.4 R48, [R2+0x9800] ;  /* 0x009800000230783b */ /* 0x000ea80000004200 */
[----:B------:R-:W-:Y:S03]  /*6ed0*/  LDSM.16.MT88.4 R176, [R2+0xa000] ;  /* 0x00a0000002b0783b */ /* 0x000fe60000004200 */
[-C--:B----4-:R-:W-:Y:S01]  /*6ee0*/  HMMA.16816.F32 R196, R196, R184.reuse, R44 ;  /* 0x000000b8c4c4723c */ /* 0x090fe2000000182c */
[----:B------:R-:W4:Y:S07]  /*6ef0*/  LDSM.16.MT88.4 R44, [R168+0x9800] ;  /* 0x00980000a82c783b */ /* 0x000f2e0000004200 */
[-C--:B---3--:R-:W-:Y:S01]  /*6f00*/  HMMA.16816.F32 R60, R60, R184.reuse, R36 ;  /* 0x000000b83c3c723c */ /* 0x088fe20000001824 */
[----:B------:R-:W3:Y:S07]  /*6f10*/  LDSM.16.MT88.4 R36, [R89+0x9800] ;  /* 0x009800005924783b */ /* 0x000eee0000004200 */
[-C--:B0-----:R-:W-:Y:S01]  /*6f20*/  HMMA.16816.F32 R56, R56, R184.reuse, R32 ;  /* 0x000000b83838723c */ /* 0x081fe20000001820 */
[----:B------:R-:W0:Y:S07]  /*6f30*/  LDSM.16.MT88.4 R32, [R88+0x9800] ;  /* 0x009800005820783b */ /* 0x000e2e0000004200 */
[----:B-1----:R-:W-:Y:S01]  /*6f40*/  HMMA.16816.F32 R52, R52, R184, R40 ;  /* 0x000000b83434723c */ /* 0x002fe20000001828 */
[----:B------:R-:W1:Y:S07]  /*6f50*/  LDSM.16.M88.4 R40, [R5+0x10280] ;  /* 0x010280000528783b */ /* 0x000e6e0000000200 */
[-C--:B--2---:R-:W-:Y:S01]  /*6f60*/  HMMA.16816.F32 R48, R48, R186.reuse, R196 ;  /* 0x000000ba3030723c */ /* 0x084fe200000018c4 */
[----:B------:R-:W2:Y:S07]  /*6f70*/  LDSM.16.MT88.4 R196, [R168+0xa000] ;  /* 0x00a00000a8c4783b */ /* 0x000eae0000004200 */
[-C--:B----4-:R-:W-:Y:S01]  /*6f80*/  HMMA.16816.F32 R44, R44, R186.reuse, R60 ;  /* 0x000000ba2c2c723c */ /* 0x090fe2000000183c */
[----:B------:R-:W4:Y:S07]  /*6f90*/  LDSM.16.MT88.4 R60, [R88+0xa000] ;  /* 0x00a00000583c783b */ /* 0x000f2e0000004200 */
[-C--:B---3--:R-:W-:Y:S01]  /*6fa0*/  HMMA.16816.F32 R36, R36, R186.reuse, R56 ;  /* 0x000000ba2424723c */ /* 0x088fe20000001838 */
[----:B------:R-:W-:Y:S07]  /*6fb0*/  LDSM.16.MT88.4 R56, [R168+0xa800] ;  /* 0x00a80000a838783b */ /* 0x000fee0000004200 */
[----:B0-----:R-:W-:Y:S01]  /*6fc0*/  HMMA.16816.F32 R184, R32, R186, R52 ;  /* 0x000000ba20b8723c */ /* 0x001fe20000001834 */
[----:B------:R-:W0:Y:S04]  /*6fd0*/  LDSM.16.MT88.4 R32, [R2+0xa800] ;  /* 0x00a800000220783b */ /* 0x000e280000004200 */
[----:B------:R-:W3:Y:S03]  /*6fe0*/  LDSM.16.MT88.4 R52, [R89+0xa800] ;  /* 0x00a800005934783b */ /* 0x000ee60000004200 */
[-C--:B-1----:R-:W-:Y:S01]  /*6ff0*/  HMMA.16816.F32 R176, R176, R40.reuse, R48 ;  /* 0x00000028b0b0723c */ /* 0x082fe20000001830 */
[----:B------:R-:W-:Y:S07]  /*7000*/  LDSM.16.M88.4 R48, [R169+0x10280] ;  /* 0x01028000a930783b */ /* 0x000fee0000000200 */
[-C--:B------:R-:W-:Y:S01]  /*7010*/  HMMA.16816.F32 R200, R200, R40.reuse, R36 ;  /* 0x00000028c8c8723c */ /* 0x080fe20000001824 */
[----:B------:R-:W-:Y:S07]  /*7020*/  LDSM.16.MT88.4 R36, [R2+0xb000] ;  /* 0x00b000000224783b */ /* 0x000fee0000004200 */
[-C--:B--2---:R-:W-:Y:S01]  /*7030*/  HMMA.16816.F32 R196, R196, R40.reuse, R44 ;  /* 0x00000028c4c4723c */ /* 0x084fe2000000182c */
[----:B------:R-:W1:Y:S07]  /*7040*/  LDSM.16.MT88.4 R44, [R88+0xa800] ;  /* 0x00a80000582c783b */ /* 0x000e6e0000004200 */
[----:B----4-:R-:W-:Y:S01]  /*7050*/  HMMA.16816.F32 R60, R60, R40, R184 ;  /* 0x000000283c3c723c */ /* 0x010fe200000018b8 */
[----:B------:R-:W2:Y:S07]  /*7060*/  LDSM.16.MT88.4 R184, [R168+0xb000] ;  /* 0x00b00000a8b8783b */ /* 0x000eae0000004200 */
[-C--:B0-----:R-:W-:Y:S01]  /*7070*/  HMMA.16816.F32 R32, R32, R42.reuse, R176 ;  /* 0x0000002a2020723c */ /* 0x081fe200000018b0 */
[----:B------:R-:W0:Y:S07]  /*7080*/  LDSM.16.MT88.4 R176, [R89+0xb000] ;  /* 0x00b0000059b0783b */ /* 0x000e2e0000004200 */
[-C--:B------:R-:W-:Y:S01]  /*7090*/  HMMA.16816.F32 R56, R56, R42.reuse, R196 ;  /* 0x0000002a3838723c */ /* 0x080fe200000018c4 */
[----:B------:R-:W4:Y:S07]  /*70a0*/  LDSM.16.MT88.4 R196, [R88+0xb000] ;  /* 0x00b0000058c4783b */ /* 0x000f2e0000004200 */
[-C--:B---3--:R-:W-:Y:S01]  /*70b0*/  HMMA.16816.F32 R52, R52, R42.reuse, R200 ;  /* 0x0000002a3434723c */ /* 0x088fe200000018c8 */
[----:B------:R-:W-:Y:S07]  /*70c0*/  LDSM.16.MT88.4 R200, [R89+0xe000] ;  /* 0x00e0000059c8783b */ /* 0x000fee0000004200 */
[----:B-1----:R-:W-:Y:S01]  /*70d0*/  HMMA.16816.F32 R40, R44, R42, R60 ;  /* 0x0000002a2c28723c */ /* 0x002fe2000000183c */
[----:B------:R-:W1:Y:S04]  /*70e0*/  LDSM.16.MT88.4 R44, [R2+0xb800] ;  /* 0x00b80000022c783b */ /* 0x000e680000004200 */
[----:B------:R-:W-:Y:S03]  /*70f0*/  LDSM.16.M88.4 R60, [R5+0x10300] ;  /* 0x01030000053c783b */ /* 0x000fe60000000200 */
[-C--:B------:R-:W-:Y:S01]  /*7100*/  HMMA.16816.F32 R36, R36, R48.reuse, R32 ;  /* 0x000000302424723c */ /* 0x080fe20000001820 */
[----:B------:R-:W3:Y:S07]  /*7110*/  LDSM.16.MT88.4 R32, [R168+0xb800] ;  /* 0x00b80000a820783b */ /* 0x000eee0000004200 */
[-C--:B--2---:R-:W-:Y:S01]  /*7120*/  HMMA.16816.F32 R184, R184, R48.reuse, R56 ;  /* 0x00000030b8b8723c */ /* 0x084fe20000001838 */
[----:B------:R-:W2:Y:S07]  /*7130*/  LDSM.16.MT88.4 R56, [R89+0xb800] ;  /* 0x00b800005938783b */ /* 0x000eae0000004200 */
[-C--:B0-----:R-:W-:Y:S01]  /*7140*/  HMMA.16816.F32 R176, R176, R48.reuse, R52 ;  /* 0x00000030b0b0723c */ /* 0x081fe20000001834 */
[----:B------:R-:W0:Y:S07]  /*7150*/  LDSM.16.MT88.4 R52, [R88+0xb800] ;  /* 0x00b800005834783b */ /* 0x000e2e0000004200 */
[----:B----4-:R-:W-:Y:S01]  /*7160*/  HMMA.16816.F32 R196, R196, R48, R40 ;  /* 0x00000030c4c4723c */ /* 0x010fe20000001828 */
[----:B------:R-:W4:Y:S07]  /*7170*/  LDSM.16.MT88.4 R40, [R2+0xc000] ;  /* 0x00c000000228783b */ /* 0x000f2e0000004200 */
[-C--:B-1----:R-:W-:Y:S01]  /*7180*/  HMMA.16816.F32 R44, R44, R50.reuse, R36 ;  /* 0x000000322c2c723c */ /* 0x082fe20000001824 */
[----:B------:R-:W1:Y:S07]  /*7190*/  LDSM.16.MT88.4 R36, [R168+0xc000] ;  /* 0x00c00000a824783b */ /* 0x000e6e0000004200 */
[-C--:B---3--:R-:W-:Y:S01]  /*71a0*/  HMMA.16816.F32 R32, R32, R50.reuse, R184 ;  /* 0x000000322020723c */ /* 0x088fe200000018b8 */
[----:B------:R-:W3:Y:S07]  /*71b0*/  LDSM.16.MT88.4 R184, [R89+0xc000] ;  /* 0x00c0000059b8783b */ /* 0x000eee0000004200 */
[-C--:B--2---:R-:W-:Y:S01]  /*71c0*/  HMMA.16816.F32 R56, R56, R50.reuse, R176 ;  /* 0x000000323838723c */ /* 0x084fe200000018b0 */
[----:B------:R-:W2:Y:S07]  /*71d0*/  LDSM.16.MT88.4 R176, [R88+0xc000] ;  /* 0x00c0000058b0783b */ /* 0x000eae0000004200 */
[----:B0-----:R-:W-:Y:S01]  /*71e0*/  HMMA.16816.F32 R48, R52, R50, R196 ;  /* 0x000000323430723c */ /* 0x001fe200000018c4 */
[----:B------:R-:W0:Y:S04]  /*71f0*/  LDSM.16.MT88.4 R52, [R2+0xc800] ;  /* 0x00c800000234783b */ /* 0x000e280000004200 */
[----:B------:R-:W-:Y:S03]  /*7200*/  LDSM.16.MT88.4 R196, [R2+0xd000] ;  /* 0x00d0000002c4783b */ /* 0x000fe60000004200 */
[-C--:B----4-:R-:W-:Y:S01]  /*7210*/  HMMA.16816.F32 R40, R40, R60.reuse, R44 ;  /* 0x0000003c2828723c */ /* 0x090fe2000000182c */
[----:B------:R-:W4:Y:S07]  /*7220*/  LDSM.16.MT88.4 R44, [R168+0xc800] ;  /* 0x00c80000a82c783b */ /* 0x000f2e0000004200 */
[-C--:B-1----:R-:W-:Y:S01]  /*7230*/  HMMA.16816.F32 R36, R36, R60.reuse, R32 ;  /* 0x0000003c2424723c */ /* 0x082fe20000001820 */
[----:B------:R-:W1:Y:S07]  /*7240*/  LDSM.16.MT88.4 R32, [R89+0xc800] ;  /* 0x00c800005920783b */ /* 0x000e6e0000004200 */
[-C--:B---3--:R-:W-:Y:S01]  /*7250*/  HMMA.16816.F32 R184, R184, R60.reuse, R56 ;  /* 0x0000003cb8b8723c */ /* 0x088fe20000001838 */
[----:B------:R-:W3:Y:S07]  /*7260*/  LDSM.16.MT88.4 R56, [R88+0xc800] ;  /* 0x00c800005838783b */ /* 0x000eee0000004200 */
[----:B--2---:R-:W-:Y:S01]  /*7270*/  HMMA.16816.F32 R176, R176, R60, R48 ;  /* 0x0000003cb0b0723c */ /* 0x004fe20000001830 */
[----:B------:R-:W2:Y:S07]  /*7280*/  LDSM.16.M88.4 R48, [R169+0x10300] ;  /* 0x01030000a930783b */ /* 0x000eae0000000200 */
[-C--:B0-----:R-:W-:Y:S01]  /*7290*/  HMMA.16816.F32 R52, R52, R62.reuse, R40 ;  /* 0x0000003e3434723c */ /* 0x081fe20000001828 */
[----:B------:R-:W0:Y:S07]  /*72a0*/  LDSM.16.MT88.4 R40, [R168+0xd000] ;  /* 0x00d00000a828783b */ /* 0x000e2e0000004200 */
[-C--:B----4-:R-:W-:Y:S01]  /*72b0*/  HMMA.16816.F32 R44, R44, R62.reuse, R36 ;  /* 0x0000003e2c2c723c */ /* 0x090fe20000001824 */
[----:B------:R-:W4:Y:S07]  /*72c0*/  LDSM.16.MT88.4 R36, [R89+0xd000] ;  /* 0x00d000005924783b */ /* 0x000f2e0000004200 */
[-C--:B-1----:R-:W-:Y:S01]  /*72d0*/  HMMA.16816.F32 R32, R32, R62.reuse, R184 ;  /* 0x0000003e2020723c */ /* 0x082fe200000018b8 */
[----:B------:R-:W1:Y:S07]  /*72e0*/  LDSM.16.MT88.4 R184, [R88+0xd000] ;  /* 0x00d0000058b8783b */ /* 0x000e6e0000004200 */
[----:B---3--:R-:W-:Y:S01]  /*72f0*/  HMMA.16816.F32 R60, R56, R62, R176 ;  /* 0x0000003e383c723c */ /* 0x008fe200000018b0 */
[----:B------:R-:W3:Y:S04]  /*7300*/  LDSM.16.MT88.4 R56, [R2+0xd800] ;  /* 0x00d800000238783b */ /* 0x000ee80000004200 */
[----:B------:R-:W5:Y:S03]  /*7310*/  LDSM.16.MT88.4 R176, [R168+0xd800] ;  /* 0x00d80000a8b0783b */ /* 0x000f660000004200 */
[-C--:B--2---:R-:W-:Y:S01]  /*7320*/  HMMA.16816.F32 R196, R196, R48.reuse, R52 ;  /* 0x00000030c4c4723c */ /* 0x084fe20000001834 */
[----:B------:R-:W-:Y:S07]  /*7330*/  LDSM.16.MT88.4 R52, [R2+0xe000] ;  /* 0x00e000000234783b */ /* 0x000fee0000004200 */
[-C--:B0-----:R-:W-:Y:S01]  /*7340*/  HMMA.16816.F32 R40, R40, R48.reuse, R44 ;  /* 0x000000302828723c */ /* 0x081fe2000000182c */
[----:B------:R-:W-:Y:S07]  /*7350*/  LDSM.16.MT88.4 R44, [R88+0xd800] ;  /* 0x00d80000582c783b */ /* 0x000fee0000004200 */
[-C--:B----4-:R-:W-:Y:S01]  /*7360*/  HMMA.16816.F32 R36, R36, R48.reuse, R32 ;  /* 0x000000302424723c */ /* 0x090fe20000001820 */
[----:B------:R-:W0:Y:S07]  /*7370*/  LDSM.16.M88.4 R32, [R5+0x10380] ;  /* 0x010380000520783b */ /* 0x000e2e0000000200 */
[----:B-1----:R-:W-:Y:S01]  /*7380*/  HMMA.16816.F32 R184, R184, R48, R60 ;  /* 0x00000030b8b8723c */ /* 0x002fe2000000183c */
[----:B------:R-:W1:Y:S07]  /*7390*/  LDSM.16.MT88.4 R60, [R168+0xe000] ;  /* 0x00e00000a83c783b */ /* 0x000e6e0000004200 */
[-C--:B---3--:R-:W-:Y:S01]  /*73a0*/  HMMA.16816.F32 R56, R56, R50.reuse, R196 ;  /* 0x000000323838723c */ /* 0x088fe200000018c4 */
[----:B------:R-:W-:Y:S07]  /*73b0*/  LDSM.16.M88.4 R196, [R169+0x10380] ;  /* 0x01038000a9c4783b */ /* 0x000fee0000000200 */
[-C--:B-----5:R-:W-:Y:S01]  /*73c0*/  HMMA.16816.F32 R176, R176, R50.reuse, R40 ;  /* 0x00000032b0b0723c */ /* 0x0a0fe20000001828 */
[----:B------:R-:W2:Y:S07]  /*73d0*/  LDSM.16.MT88.4 R40, [R2+0xe800] ;  /* 0x00e800000228783b */ /* 0x000eae0000004200 */
[----:B------:R-:W-:Y:S01]  /*73e0*/  HMMA.16816.F32 R204, R204, R50, R36 ;  /* 0x00000032cccc723c */ /* 0x000fe20000001824 */
[----:B------:R-:W3:Y:S07]  /*73f0*/  LDSM.16.MT88.4 R36, [R88+0xe000] ;  /* 0x00e000005824783b */ /* 0x000eee0000004200 */
[----:B0-----:R-:W-:Y:S01]  /*7400*/  HMMA.16816.F32 R52, R52, R32, R56 ;  /* 0x000000203434723c */ /* 0x001fe20000001838 */
[----:B------:R-:W-:Y:S07]  /*7410*/  LDSM.16.MT88.4 R56, [R89+0xe800] ;  /* 0x00e800005938783b */ /* 0x000fee0000004200 */
[----:B------:R-:W-:Y:S01]  /*7420*/  HMMA.16816.F32 R44, R44, R50, R184 ;  /* 0x000000322c2c723c */ /* 0x000fe200000018b8 */
[----:B------:R-:W0:Y:S04]  /*7430*/  LDSM.16.MT88.4 R184, [R2+0xf000] ;  /* 0x00f0000002b8783b */ /* 0x000e280000004200 */
[----:B------:R-:W4:Y:S03]  /*7440*/  LDSM.16.MT88.4 R48, [R168+0xe800] ;  /* 0x00e80000a830783b */ /* 0x000f260000004200 */
[----:B-1----:R-:W-:Y:S01]  /*7450*/  HMMA.16816.F32 R60, R60, R32, R176 ;  /* 0x000000203c3c723c */ /* 0x002fe200000018b0 */
[----:B------:R-:W1:Y:S07]  /*7460*/  LDSM.16.MT88.4 R176, [R88+0xe800] ;  /* 0x00e8000058b0783b */ /* 0x000e6e0000004200 */
[----:B--2---:R-:W-:Y:S01]  /*7470*/  HMMA.16816.F32 R40, R40, R34, R52 ;  /* 0x000000222828723c */ /* 0x004fe20000001834 */
[----:B------:R-:W2:Y:S07]  /*7480*/  LDSM.16.MT88.4 R52, [R2+0xf800] ;  /* 0x00f800000234783b */ /* 0x000eae0000004200 */
[-C--:B------:R-:W-:Y:S01]  /*7490*/  HMMA.16816.F32 R200, R200, R32.reuse, R204 ;  /* 0x00000020c8c8723c */ /* 0x080fe200000018cc */
[----:B------:R-:W-:Y:S01]  /*74a0*/  LOP3.LUT R214, R213, 0x3, RZ, 0xc0, !PT ;  /* 0x00000003d5d67812 */ /* 0x000fe200078ec0ff */
[----:B------:R-:W5:Y:S06]  /*74b0*/  LDSM.16.MT88.4 R204, [R168+0xf000] ;  /* 0x00f00000a8cc783b */ /* 0x000f6c0000004200 */
[----:B---3--:R-:W-:Y:S01]  /*74c0*/  HMMA.16816.F32 R36, R36, R32, R44 ;  /* 0x000000202424723c */ /* 0x008fe2000000182c */
[----:B------:R-:W3:Y:S07]  /*74d0*/  LDSM.16.MT88.4 R44, [R89+0xf000] ;  /* 0x00f00000592c783b */ /* 0x000eee0000004200 */
[----:B0-----:R-:W-:Y:S08]  /*74e0*/  HMMA.16816.F32 R40, R184, R196, R40 ;  /* 0x000000c4b828723c */ /* 0x001ff00000001828 */
[-C--:B----4-:R-:W-:Y:S01]  /*74f0*/  HMMA.16816.F32 R48, R48, R34.reuse, R60 ;  /* 0x000000223030723c */ /* 0x090fe2000000183c */
[----:B------:R-:W-:Y:S07]  /*7500*/  LDSM.16.MT88.4 R60, [R88+0xf000] ;  /* 0x00f00000583c783b */ /* 0x000fee0000004200 */
[-C--:B------:R-:W-:Y:S01]  /*7510*/  HMMA.16816.F32 R56, R56, R34.reuse, R200 ;  /* 0x000000223838723c */ /* 0x080fe200000018c8 */
[----:B------:R-:W0:Y:S07]  /*7520*/  LDSM.16.MT88.4 R200, [R168+0xf800] ;  /* 0x00f80000a8c8783b */ /* 0x000e2e0000004200 */
[----:B-1----:R-:W-:Y:S01]  /*7530*/  HMMA.16816.F32 R36, R176, R34, R36 ;  /* 0x00000022b024723c */ /* 0x002fe20000001824 */
[----:B------:R1:W4:Y:S04]  /*7540*/  LDSM.16.MT88.4 R32, [R89+0xf800] ;  /* 0x00f800005920783b */ /* 0x0003280000004200 */
[----:B------:R2:W0:Y:S01]  /*7550*/  LDSM.16.MT88.4 R176, [R88+0xf800] ;  /* 0x00f8000058b0783b */ /* 0x0004220000004200 */
[----:B-1----:R-:W-:-:S02]  /*7560*/  SHF.L.U32 R89, R214, 0x1, RZ ;  /* 0x00000001d6597819 */ /* 0x002fc400000006ff */
[----:B--2---:R-:W-:-:S04]  /*7570*/  LOP3.LUT R88, R213, 0x60, RZ, 0xc0, !PT ;  /* 0x00000060d5587812 */ /* 0x004fc800078ec0ff */
[----:B------:R-:W-:Y:S01]  /*7580*/  LEA.HI R88, R88, R89, RZ, 0x1e ;  /* 0x0000005958587211 */ /* 0x000fe200078ff0ff */
[----:B------:R-:W-:Y:S07]  /*7590*/  HMMA.16816.F32 R40, R52, R198, R40 ;  /* 0x000000c63428723c */ /* 0x000fee0000001828 */
[----:B------:R-:W-:Y:S02]  /*75a0*/  IADD3 R52, P0, R88, UR4, RZ ;  /* 0x0000000458347c10 */ /* 0x000fe4000ff1e0ff */
[----:B------:R-:W1:Y:S01]  /*75b0*/  S2R R88, SR_CTAID.X ;  /* 0x0000000000587919 */ /* 0x000e620000002500 */
[----:B------:R-:W-:Y:S01]  /*75c0*/  LOP3.LUT R213, R213, 0x1c, RZ, 0xc0, !PT ;  /* 0x0000001cd5d57812 */ /* 0x000fe200078ec0ff */
[----:B-1----:R-:W-:-:S05]  /*75d0*/  IMAD.SHL.U32 R88, R88, 0x40, RZ ;  /* 0x0000004058587824 */ /* 0x002fca00078e00ff */
[----:B------:R-:W-:Y:S02]  /*75e0*/  LEA.HI R88, R213, R88, RZ, 0x1e ;  /* 0x00000058d5587211 */ /* 0x000fe400078ff0ff */
[----:B------:R-:W1:Y:S02]  /*75f0*/  S2R R213, SR_TID.X ;  /* 0x0000000000d57919 */ /* 0x000e640000002100 */
[CC--:B------:R-:W-:Y:S02]  /*7600*/  ISETP.GT.U32.AND P4, PT, R52.reuse, R88.reuse, PT ;  /* 0x000000583400720c */ /* 0x0c0fe40003f84070 */
[----:B------:R-:W-:Y:S02]  /*7610*/  ISETP.GE.U32.AND P2, PT, R52, R88, PT ;  /* 0x000000583400720c */ /* 0x000fe40003f46070 */
[----:B------:R-:W2:Y:S01]  /*7620*/  S2R R88, SR_CTAID.X ;  /* 0x0000000000587919 */ /* 0x000ea20000002500 */
[-C--:B-----5:R-:W-:Y:S03]  /*7630*/  HMMA.16816.F32 R48, R204, R196.reuse, R48 ;  /* 0x000000c4cc30723c */ /* 0x0a0fe60000001830 */
[----:B------:R-:W5:Y:S05]  /*7640*/  S2R R89, SR_CTAID.X ;  /* 0x0000000000597919 */ /* 0x000f6a0000002500 */
[----:B---3--:R-:W-:Y:S01]  /*7650*/  HMMA.16816.F32 R44, R44, R196, R56 ;  /* 0x000000c42c2c723c */ /* 0x008fe20000001838 */
[----:B-1----:R-:W-:-:S04]  /*7660*/  LOP3.LUT R213, R213, 0x1c, RZ, 0xc0, !PT ;  /* 0x0000001cd5d57812 */ /* 0x002fc800078ec0ff */
[C---:B------:R-:W-:Y:S02]  /*7670*/  LEA.HI R214, R213.reuse, 0x8, RZ, 0x1e ;  /* 0x00000008d5d67811 */ /* 0x040fe400078ff0ff */
[----:B------:R-:W-:Y:S01]  /*7680*/  LEA.HI R213, R213, 0x10, RZ, 0x1e ;  /* 0x00000010d5d57811 */ /* 0x000fe200078ff0ff */
[----:B--2---:R-:W-:-:S05]  /*7690*/  IMAD.SHL.U32 R88, R88, 0x40, RZ ;  /* 0x0000004058587824 */ /* 0x004fca00078e00ff */
[----:B------:R-:W-:Y:S02]  /*76a0*/  IADD3 R88, R88, R213, RZ ;  /* 0x000000d558587210 */ /* 0x000fe40007ffe0ff */
[----:B------:R-:W1:Y:S01]  /*76b0*/  S2R R213, SR_TID.X ;  /* 0x0000000000d57919 */ /* 0x000e620000002100 */
[----:B0-----:R-:W-:Y:S01]  /*76c0*/  HMMA.16816.F32 R48, R200, R198, R48 ;  /* 0x000000c6c830723c */ /* 0x001fe20000001830 */
[----:B-----5:R-:W-:-:S07]  /*76d0*/  IMAD.SHL.U32 R89, R89, 0x40, RZ ;  /* 0x0000004059597824 */ /* 0x020fce00078e00ff */
[----:B----4-:R-:W-:Y:S01]  /*76e0*/  HMMA.16816.F32 R32, R32, R198, R44 ;  /* 0x000000c62020723c */ /* 0x010fe2000000182c */
[----:B------:R-:W-:-:S06]  /*76f0*/  IADD3 R89, R89, R214, RZ ;  /* 0x000000d659597210 */ /* 0x000fcc0007ffe0ff */
[----:B------:R-:W-:Y:S01]  /*7700*/  FMUL R44, R40, c[0x0][0x188] ;  /* 0x00006200282c7a20 */ /* 0x000fe20000400000 */
[----:B------:R-:W-:Y:S02]  /*7710*/  IADD3.X R40, RZ, UR5, RZ, P0, !PT ;  /* 0x00000005ff287c10 */ /* 0x000fe400087fe4ff */
[----:B-1----:R-:W-:Y:S02]  /*7720*/  LOP3.LUT R213, R213, 0x1c, RZ, 0xc0, !PT ;  /* 0x0000001cd5d57812 */ /* 0x002fe400078ec0ff */
[----:B------:R-:W-:Y:S02]  /*7730*/  ISETP.GT.U32.AND.EX P4, PT, R40, RZ, PT, P4 ;  /* 0x000000ff2800720c */ /* 0x000fe40003f84140 */
[----:B------:R-:W-:Y:S02]  /*7740*/  LEA.HI R214, R213, 0x18, RZ, 0x1e ;  /* 0x00000018d5d67811 */ /* 0x000fe400078ff0ff */
[----:B------:R-:W-:Y:S01]  /*7750*/  FMUL R45, R48, c[0x0][0x188] ;  /* 0x00006200302d7a20 */ /* 0x000fe20000400000 */
[----:B------:R-:W0:Y:S01]  /*7760*/  S2R R213, SR_TID.X ;  /* 0x0000000000d57919 */ /* 0x000e220000002100 */
[----:B------:R-:W-:-:S02]  /*7770*/  FSEL R48, R44, -INF , !P4 ;  /* 0xff8000002c307808 */ /* 0x000fc40006000000 */
[CC--:B------:R-:W-:Y:S02]  /*7780*/  ISETP.GT.U32.AND P1, PT, R52.reuse, R88.reuse, PT ;  /* 0x000000583400720c */ /* 0x0c0fe40003f24070 */
[C---:B------:R-:W-:Y:S02]  /*7790*/  ISETP.GE.U32.AND P4, PT, R52.reuse, R88, PT ;  /* 0x000000583400720c */ /* 0x040fe40003f86070 */
[----:B------:R-:W1:Y:S01]  /*77a0*/  S2R R88, SR_CTAID.X ;  /* 0x0000000000587919 */ /* 0x000e620000002500 */
[CC--:B------:R-:W-:Y:S02]  /*77b0*/  ISETP.GT.U32.AND P3, PT, R52.reuse, R89.reuse, PT ;  /* 0x000000593400720c */ /* 0x0c0fe40003f64070 */
[----:B------:R-:W-:Y:S02]  /*77c0*/  ISETP.GE.U32.AND P0, PT, R52, R89, PT ;  /* 0x000000593400720c */ /* 0x000fe40003f06070 */
[----:B------:R-:W2:Y:S01]  /*77d0*/  S2R R89, SR_CTAID.X ;  /* 0x0000000000597919 */ /* 0x000ea20000002500 */
[----:B0-----:R-:W-:-:S04]  /*77e0*/  LOP3.LUT R213, R213, 0x1c, RZ, 0xc0, !PT ;  /* 0x0000001cd5d57812 */ /* 0x001fc800078ec0ff */
[----:B------:R-:W-:Y:S01]  /*77f0*/  LEA.HI R213, R213, 0x20, RZ, 0x1e ;  /* 0x00000020d5d57811 */ /* 0x000fe200078ff0ff */
[----:B-1----:R-:W-:-:S05]  /*7800*/  IMAD.SHL.U32 R88, R88, 0x40, RZ ;  /* 0x0000004058587824 */ /* 0x002fca00078e00ff */
[----:B------:R-:W-:Y:S02]  /*7810*/  IADD3 R88, R88, R213, RZ ;  /* 0x000000d558587210 */ /* 0x000fe40007ffe0ff */
[----:B------:R-:W0:Y:S01]  /*7820*/  S2R R213, SR_TID.X ;  /* 0x0000000000d57919 */ /* 0x000e220000002100 */
[----:B--2---:R-:W-:-:S05]  /*7830*/  IMAD.SHL.U32 R89, R89, 0x40, RZ ;  /* 0x0000004059597824 */ /* 0x004fca00078e00ff */
[----:B------:R-:W-:Y:S01]  /*7840*/  IADD3 R89, R89, R214, RZ ;  /* 0x000000d659597210 */ /* 0x000fe20007ffe0ff */
[----:B------:R-:W1:Y:S04]  /*7850*/  S2R R54, SR_CTAID.X ;  /* 0x0000000000367919 */ /* 0x000e680000002500 */
[----:B------:R-:W2:Y:S01]  /*7860*/  S2R R55, SR_CTAID.X ;  /* 0x0000000000377919 */ /* 0x000ea20000002500 */
[----:B0-----:R-:W-:-:S04]  /*7870*/  LOP3.LUT R213, R213, 0x1c, RZ, 0xc0, !PT ;  /* 0x0000001cd5d57812 */ /* 0x001fc800078ec0ff */
[----:B------:R-:W-:Y:S02]  /*7880*/  LEA.HI R214, R213, 0x28, RZ, 0x1e ;  /* 0x00000028d5d67811 */ /* 0x000fe400078ff0ff */
[----:B------:R-:W0:Y:S01]  /*7890*/  S2R R213, SR_TID.X ;  /* 0x0000000000d57919 */ /* 0x000e220000002100 */
[----:B------:R-:W-:Y:S01]  /*78a0*/  FMUL R41, R41, c[0x0][0x188] ;  /* 0x0000620029297a20 */ /* 0x000fe20000400000 */
[----:B------:R-:W-:Y:S01]  /*78b0*/  ISETP.GE.U32.AND.EX P2, PT, R40, RZ, PT, P2 ;  /* 0x000000ff2800720c */ /* 0x000fe20003f46120 */
[----:B------:R-:W-:Y:S01]  /*78c0*/  FMUL R53, R49, c[0x0][0x188] ;  /* 0x0000620031357a20 */ /* 0x000fe20000400000 */
[----:B------:R-:W-:Y:S01]  /*78d0*/  HMMA.16816.F32 R36, R60, R196, R36 ;  /* 0x000000c43c24723c */ /* 0x000fe20000001824 */
[----:B-1----:R-:W-:Y:S01]  /*78e0*/  IMAD.SHL.U32 R54, R54, 0x40, RZ ;  /* 0x0000004036367824 */ /* 0x002fe200078e00ff */
[----:B------:R-:W-:Y:S01]  /*78f0*/  FSEL R49, R41, -INF , !P2 ;  /* 0xff80000029317808 */ /* 0x000fe20005000000 */
[----:B--2---:R-:W-:Y:S01]  /*7900*/  IMAD.SHL.U32 R55, R55, 0x40, RZ ;  /* 0x0000004037377824 */ /* 0x004fe200078e00ff */
[----:B------:R-:W-:Y:S01]  /*7910*/  ISETP.GT.U32.AND P2, PT, R52, R89, PT ;  /* 0x000000593400720c */ /* 0x000fe20003f44070 */
[----:B------:R-:W-:Y:S01]  /*7920*/  FMUL R43, R43, c[0x0][0x188] ;  /* 0x000062002b2b7a20 */ /* 0x000fe20000400000 */
[----:B------:R-:W-:Y:S01]  /*7930*/  ISETP.GE.U32.AND.EX P0, PT, R40, RZ, PT, P0 ;  /* 0x000000ff2800720c */ /* 0x000fe20003f06100 */
[----:B------:R-:W-:Y:S01]  /*7940*/  FMUL R50, R50, c[0x0][0x188] ;  /* 0x0000620032327a20 */ /* 0x000fe20000400000 */
[----:B------:R-:W-:-:S02]  /*7950*/  ISETP.GE.U32.AND.EX P4, PT, R40, RZ, PT, P4 ;  /* 0x000000ff2800720c */ /* 0x000fc40003f86140 */
[----:B------:R-:W-:Y:S02]  /*7960*/  IADD3 R54, R54, R214, RZ ;  /* 0x000000d636367210 */ /* 0x000fe40007ffe0ff */
[----:B------:R-:W-:Y:S02]  /*7970*/  ISETP.GT.U32.AND.EX P2, PT, R40, RZ, PT, P2 ;  /* 0x000000ff2800720c */ /* 0x000fe40003f44120 */
[----:B0-----:R-:W-:-:S04]  /*7980*/  LOP3.LUT R213, R213, 0x1c, RZ, 0xc0, !PT ;  /* 0x0000001cd5d57812 */ /* 0x001fc800078ec0ff */
[----:B------:R-:W-:Y:S02]  /*7990*/  LEA.HI R213, R213, 0x30, RZ, 0x1e ;  /* 0x00000030d5d57811 */ /* 0x000fe400078ff0ff */
[----:B------:R-:W-:Y:S02]  /*79a0*/  FSEL R46, R43, -INF , !P0 ;  /* 0xff8000002b2e7808 */ /* 0x000fe40004000000 */
[----:B------:R-:W-:Y:S02]  /*79b0*/  IADD3 R55, R55, R213, RZ ;  /* 0x000000d537377210 */ /* 0x000fe40007ffe0ff */
[----:B------:R-:W0:Y:S01]  /*79c0*/  S2R R213, SR_TID.X ;  /* 0x0000000000d57919 */ /* 0x000e220000002100 */
[----:B------:R-:W-:Y:S02]  /*79d0*/  FSEL R44, R53, -INF , !P4 ;  /* 0xff800000352c7808 */ /* 0x000fe40006000000 */
[----:B------:R-:W-:Y:S02]  /*79e0*/  FSEL R43, R50, -INF , !P2 ;  /* 0xff800000322b7808 */ /* 0x000fe40005000000 */
[----:B------:R-:W-:-:S02]  /*79f0*/  ISETP.GT.U32.AND P4, PT, R52, R54, PT ;  /* 0x000000363400720c */ /* 0x000fc40003f84070 */
[----:B------:R-:W-:Y:S02]  /*7a00*/  ISETP.GE.U32.AND P2, PT, R52, R54, PT ;  /* 0x000000363400720c */ /* 0x000fe40003f46070 */
[----:B------:R-:W1:Y:S01]  /*7a10*/  S2R R54, SR_CTAID.X ;  /* 0x0000000000367919 */ /* 0x000e620000002500 */
[----:B------:R-:W-:Y:S01]  /*7a20*/  HMMA.16816.F32 R36, R176, R198, R36 ;  /* 0x000000c6b024723c */ /* 0x000fe20000001824 */
[----:B------:R-:W-:Y:S01]  /*7a30*/  FMUL R42, R42, c[0x0][0x188] ;  /* 0x000062002a2a7a20 */ /* 0x000fe20000400000 */
[C---:B------:R-:W-:Y:S02]  /*7a40*/  ISETP.GT.U32.AND.EX P1, PT, R40.reuse, RZ, PT, P1 ;  /* 0x000000ff2800720c */ /* 0x040fe40003f24110 */
[----:B------:R-:W-:Y:S02]  /*7a50*/  ISETP.GT.U32.AND.EX P3, PT, R40, RZ, PT, P3 ;  /* 0x000000ff2800720c */ /* 0x000fe40003f64130 */
[----:B------:R-:W-:Y:S01]  /*7a60*/  ISETP.GT.U32.AND P0, PT, R52, R88, PT ;  /* 0x000000583400720c */ /* 0x000fe20003f04070 */
[----:B------:R-:W-:Y:S01]  /*7a70*/  FMUL R41, R33, c[0x0][0x188] ;  /* 0x0000620021297a20 */ /* 0x000fe20000400000 */
[----:B------:R-:W-:-:S02]  /*7a80*/  FSEL R45, R45, -INF , !P1 ;  /* 0xff8000002d2d7808 */ /* 0x000fc40004800000 */
[----:B0-----:R-:W-:Y:S01]  /*7a90*/  LOP3.LUT R213, R213, 0x1c, RZ, 0xc0, !PT ;  /* 0x0000001cd5d57812 */ /* 0x001fe200078ec0ff */
[----:B------:R-:W-:Y:S01]  /*7aa0*/  FMUL R51, R51, c[0x0][0x188] ;  /* 0x0000620033337a20 */ /* 0x000fe20000400000 */
[----:B------:R-:W-:Y:S01]  /*7ab0*/  FSEL R47, R42, -INF , !P3 ;  /* 0xff8000002a2f7808 */ /* 0x000fe20005800000 */
[----:B------:R-:W-:Y:S01]  /*7ac0*/  FMUL R32, R32, c[0x0][0x188] ;  /* 0x0000620020207a20 */ /* 0x000fe20000400000 */
[----:B------:R-:W-:Y:S01]  /*7ad0*/  ISETP.GE.U32.AND P1, PT, R52, R88, PT ;  /* 0x000000583400720c */ /* 0x000fe20003f26070 */
[----:B------:R-:W-:Y:S01]  /*7ae0*/  FMUL R50, R34, c[0x0][0x188] ;  /* 0x0000620022327a20 */ /* 0x000fe20000400000 */
[----:B------:R-:W-:Y:S01]  /*7af0*/  ISETP.GE.U32.AND P3, PT, R52, R89, PT ;  /* 0x000000593400720c */ /* 0x000fe20003f66070 */
[----:B------:R-:W-:Y:S01]  /*7b00*/  FMUL R35, R35, c[0x0][0x188] ;  /* 0x0000620023237a20 */ /* 0x000fe20000400000 */
[----:B------:R-:W-:Y:S01]  /*7b10*/  LEA.HI R213, R213, 0x38, RZ, 0x1e ;  /* 0x00000038d5d57811 */ /* 0x000fe200078ff0ff */
[----:B-1----:R-:W-:Y:S01]  /*7b20*/  IMAD.SHL.U32 R54, R54, 0x40, RZ ;  /* 0x0000004036367824 */ /* 0x002fe200078e00ff */
[----:B------:R-:W-:-:S02]  /*7b30*/  ISETP.GE.U32.AND.EX P1, PT, R40, RZ, PT, P1 ;  /* 0x000000ff2800720c */ /* 0x000fc40003f26110 */
[----:B------:R-:W-:Y:S01]  /*7b40*/  FMNMX R62, R48, R49, !PT ;  /* 0x00000031303e7209 */ /* 0x000fe20007800000 */
[----:B------:R-:W0:Y:S01]  /*7b50*/  S2R R214, SR_TID.X ;  /* 0x0000000000d67919 */ /* 0x000e220000002100 */
[C---:B------:R-:W-:Y:S02]  /*7b60*/  ISETP.GE.U32.AND.EX P3, PT, R40.reuse, RZ, PT, P3 ;  /* 0x000000ff2800720c */ /* 0x040fe40003f66130 */
[C---:B------:R-:W-:Y:S01]  /*7b70*/  ISETP.GT.U32.AND.EX P0, PT, R40.reuse, RZ, PT, P0 ;  /* 0x000000ff2800720c */ /* 0x040fe20003f04100 */
[----:B------:R-:W2:Y:S01]  /*7b80*/  LDL.64 R88, [R1+0x1e8] ;  /* 0x0001e80001587983 */ /* 0x000ea20000100a00 */
[----:B------:R-:W-:Y:S02]  /*7b90*/  ISETP.GT.U32.AND.EX P4, PT, R40, RZ, PT, P4 ;  /* 0x000000ff2800720c */ /* 0x000fe40003f84140 */
[----:B------:R-:W-:Y:S01]  /*7ba0*/  IADD3 R54, R54, R213, RZ ;  /* 0x000000d536367210 */ /* 0x000fe20007ffe0ff */
[----:B------:R-:W3:Y:S01]  /*7bb0*/  LDL.64 R176, [R1+0x1f0] ;  /* 0x0001f00001b07983 */ /* 0x000ee20000100a00 */
[----:B------:R-:W-:-:S02]  /*7bc0*/  FSEL R34, R41, -INF , !P1 ;  /* 0xff80000029227808 */ /* 0x000fc40004800000 */
[----:B------:R-:W-:Y:S02]  /*7bd0*/  FSEL R42, R51, -INF , !P3 ;  /* 0xff800000332a7808 */ /* 0x000fe40005800000 */
[----:B------:R-:W-:Y:S02]  /*7be0*/  FSEL R33, R32, -INF , !P0 ;  /* 0xff80000020217808 */ /* 0x000fe40004000000 */
[----:B------:R-:W-:Y:S02]  /*7bf0*/  FSEL R41, R50, -INF , !P4 ;  /* 0xff80000032297808 */ /* 0x000fe40006000000 */
[CC--:B------:R-:W-:Y:S02]  /*7c00*/  ISETP.GT.U32.AND P3, PT, R52.reuse, R55.reuse, PT ;  /* 0x000000373400720c */ /* 0x0c0fe40003f64070 */
[C---:B------:R-:W-:Y:S02]  /*7c10*/  ISETP.GE.U32.AND P0, PT, R52.reuse, R55, PT ;  /* 0x000000373400720c */ /* 0x040fe40003f06070 */
[----:B------:R-:W-:-:S02]  /*7c20*/  ISETP.GT.U32.AND P1, PT, R52, R54, PT ;  /* 0x000000363400720c */ /* 0x000fc40003f24070 */
[----:B------:R-:W-:Y:S01]  /*7c30*/  ISETP.GE.U32.AND P4, PT, R52, R54, PT ;  /* 0x000000363400720c */ /* 0x000fe20003f86070 */
[----:B------:R-:W-:Y:S01]  /*7c40*/  FMUL R32, R36, c[0x0][0x188] ;  /* 0x0000620024207a20 */ /* 0x000fe20000400000 */
[C---:B------:R-:W-:Y:S02]  /*7c50*/  ISETP.GE.U32.AND.EX P2, PT, R40.reuse, RZ, PT, P2 ;  /* 0x000000ff2800720c */ /* 0x040fe40003f46120 */
[C---:B------:R-:W-:Y:S02]  /*7c60*/  ISETP.GT.U32.AND.EX P3, PT, R40.reuse, RZ, PT, P3 ;  /* 0x000000ff2800720c */ /* 0x040fe40003f64130 */
[C---:B------:R-:W-:Y:S02]  /*7c70*/  ISETP.GE.U32.AND.EX P0, PT, R40.reuse, RZ, PT, P0 ;  /* 0x000000ff2800720c */ /* 0x040fe40003f06100 */
[C---:B------:R-:W-:Y:S02]  /*7c80*/  ISETP.GT.U32.AND.EX P1, PT, R40.reuse, RZ, PT, P1 ;  /* 0x000000ff2800720c */ /* 0x040fe40003f24110 */
[----:B------:R-:W-:Y:S01]  /*7c90*/  ISETP.GE.U32.AND.EX P4, PT, R40, RZ, PT, P4 ;  /* 0x000000ff2800720c */ /* 0x000fe20003f86140 */
[----:B------:R-:W-:-:S02]  /*7ca0*/  FMUL R40, R37, c[0x0][0x188] ;  /* 0x0000620025287a20 */ /* 0x000fc40000400000 */
[----:B------:R-:W-:Y:S02]  /*7cb0*/  FMUL R50, R38, c[0x0][0x188] ;  /* 0x0000620026327a20 */ /* 0x000fe40000400000 */
[----:B------:R-:W-:Y:S01]  /*7cc0*/  FMUL R51, R39, c[0x0][0x188] ;  /* 0x0000620027337a20 */ /* 0x000fe20000400000 */
[----:B------:R-:W-:Y:S02]  /*7cd0*/  FSEL R36, R35, -INF , !P2 ;  /* 0xff80000023247808 */ /* 0x000fe40005000000 */
[----:B------:R-:W-:Y:S02]  /*7ce0*/  FMNMX R60, R47, R46, !PT ;  /* 0x0000002e2f3c7209 */ /* 0x000fe40007800000 */
[----:B------:R-:W-:Y:S02]  /*7cf0*/  FSEL R37, R32, -INF , !P3 ;  /* 0xff80000020257808 */ /* 0x000fe40005800000 */
[----:B------:R-:W-:Y:S02]  /*7d00*/  FSEL R38, R40, -INF , !P0 ;  /* 0xff80000028267808 */ /* 0x000fe40004000000 */
[----:B------:R-:W-:-:S02]  /*7d10*/  FMNMX R59, R45, R44, !PT ;  /* 0x0000002c2d3b7209 */ /* 0x000fc40007800000 */
[----:B------:R-:W-:Y:S02]  /*7d20*/  FSEL R39, R50, -INF , !P1 ;  /* 0xff80000032277808 */ /* 0x000fe40004800000 */
[----:B------:R-:W-:Y:S02]  /*7d30*/  FSEL R40, R51, -INF , !P4 ;  /* 0xff80000033287808 */ /* 0x000fe40006000000 */
[----:B------:R-:W-:Y:S01]  /*7d40*/  FMNMX R58, R43, R42, !PT ;  /* 0x0000002a2b3a7209 */ /* 0x000fe20007800000 */
[----:B------:R-:W1:Y:S01]  /*7d50*/  SHFL.BFLY PT, R63, R62, 0x2, 0x1f ;  /* 0x0c401f003e3f7f89 */ /* 0x000e6200000e0000 */
[----:B------:R-:W-:Y:S02]  /*7d60*/  FMNMX R57, R33, R34, !PT ;  /* 0x0000002221397209 */ /* 0x000fe40007800000 */
[----:B------:R-:W-:Y:S01]  /*7d70*/  FMNMX R56, R41, R36, !PT ;  /* 0x0000002429387209 */ /* 0x000fe20007800000 */
[----:B------:R-:W4:Y:S01]  /*7d80*/  SHFL.BFLY PT, R61, R60, 0x2, 0x1f ;  /* 0x0c401f003c3d7f89 */ /* 0x000f2200000e0000 */
[----:B------:R-:W-:-:S02]  /*7d90*/  FMNMX R55, R37, R38, !PT ;  /* 0x0000002625377209 */ /* 0x000fc40007800000 */
[----:B------:R-:W-:Y:S01]  /*7da0*/  FMNMX R54, R39, R40, !PT ;  /* 0x0000002827367209 */ /* 0x000fe20007800000 */
[----:B------:R-:W5:Y:S04]  /*7db0*/  SHFL.BFLY PT, R50, R59, 0x2, 0x1f ;  /* 0x0c401f003b327f89 */ /* 0x000f6800000e0000 */
[----:B------:R-:W0:Y:S04]  /*7dc0*/  SHFL.BFLY PT, R51, R58, 0x2, 0x1f ;  /* 0x0c401f003a337f89 */ /* 0x000e2800000e0000 */
[----:B------:R-:W0:Y:S04]  /*7dd0*/  SHFL.BFLY PT, R52, R57, 0x2, 0x1f ;  /* 0x0c401f0039347f89 */ /* 0x000e2800000e0000 */
[----:B------:R-:W0:Y:S04]  /*7de0*/  SHFL.BFLY PT, R53, R56, 0x2, 0x1f ;  /* 0x0c401f0038357f89 */ /* 0x000e2800000e0000 */
[----:B------:R-:W0:Y:S04]  /*7df0*/  SHFL.BFLY PT, R32, R55, 0x2, 0x1f ;  /* 0x0c401f0037207f89 */ /* 0x000e2800000e0000 */
[----:B------:R-:W0:Y:S04]  /*7e00*/  SHFL.BFLY PT, R35, R54, 0x2, 0x1f ;  /* 0x0c401f0036237f89 */ /* 0x000e2800000e0000 */
[----:B------:R-:W0:Y:S01]  /*7e10*/  S2R R213, SR_TID.X ;  /* 0x0000000000d57919 */ /* 0x000e220000002100 */
[----:B-1----:R-:W-:-:S02]  /*7e20*/  FMNMX R63, R62, R63, !PT ;  /* 0x0000003f3e3f7209 */ /* 0x002fc40007800000 */
[----:B----4-:R-:W-:Y:S02]  /*7e30*/  FMNMX R61, R60, R61, !PT ;  /* 0x0000003d3c3d7209 */ /* 0x010fe40007800000 */
[----:B-----5:R-:W-:Y:S02]  /*7e40*/  FMNMX R50, R59, R50, !PT ;  /* 0x000000323b327209 */ /* 0x020fe40007800000 */
[----:B0-----:R-:W-:Y:S01]  /*7e50*/  FMNMX R51, R58, R51, !PT ;  /* 0x000000333a337209 */ /* 0x001fe20007800000 */
[----:B------:R-:W0:Y:S01]  /*7e60*/  SHFL.BFLY PT, R62, R63, 0x1, 0x1f ;  /* 0x0c201f003f3e7f89 */ /* 0x000e2200000e0000 */
[----:B------:R-:W-:Y:S02]  /*7e70*/  FMNMX R52, R57, R52, !PT ;  /* 0x0000003439347209 */ /* 0x000fe40007800000 */
[----:B------:R-:W-:Y:S01]  /*7e80*/  FMNMX R53, R56, R53, !PT ;  /* 0x0000003538357209 */ /* 0x000fe20007800000 */
[----:B------:R-:W1:Y:S01]  /*7e90*/  SHFL.BFLY PT, R60, R61, 0x1, 0x1f ;  /* 0x0c201f003d3c7f89 */ /* 0x000e6200000e0000 */
[----:B------:R-:W-:-:S03]  /*7ea0*/  FMNMX R32, R55, R32, !PT ;  /* 0x0000002037207209 */ /* 0x000fc60007800000 */
[----:B------:R-:W4:Y:S01]  /*7eb0*/  SHFL.BFLY PT, R58, R50, 0x1, 0x1f ;  /* 0x0c201f00323a7f89 */ /* 0x000f2200000e0000 */
[----:B------:R-:W-:Y:S02]  /*7ec0*/  LOP3.LUT R214, R214, 0x1c, RZ, 0xc0, !PT ;  /* 0x0000001cd6d67812 */ /* 0x000fe400078ec0ff */
[----:B------:R-:W-:Y:S01]  /*7ed0*/  FMNMX R59, R54, R35, !PT ;  /* 0x00000023363b7209 */ /* 0x000fe20007800000 */
[----:B------:R-:W5:Y:S04]  /*7ee0*/  SHFL.BFLY PT, R57, R51, 0x1, 0x1f ;  /* 0x0c201f0033397f89 */ /* 0x000f6800000e0000 */
[----:B------:R-:W0:Y:S01]  /*7ef0*/  SHFL.BFLY PT, R56, R52, 0x1, 0x1f ;  /* 0x0c201f0034387f89 */ /* 0x000e2200000e0000 */
[----:B------:R-:W-:-:S03]  /*7f00*/  SHF.R.U32.HI R206, RZ, 0x3, R213 ;  /* 0x00000003ffce7819 */ /* 0x000fc600000116d5 */
[----:B------:R-:W0:Y:S01]  /*7f10*/  SHFL.BFLY PT, R55, R53, 0x1, 0x1f ;  /* 0x0c201f0035377f89 */ /* 0x000e2200000e0000 */
[----:B------:R-:W-:-:S03]  /*7f20*/  IMAD.SHL.U32 R214, R214, 0x4, RZ ;  /* 0x00000004d6d67824 */ /* 0x000fc600078e00ff */
[----:B------:R-:W0:Y:S01]  /*7f30*/  SHFL.BFLY PT, R54, R32, 0x1, 0x1f ;  /* 0x0c201f0020367f89 */ /* 0x000e2200000e0000 */
[----:B------:R-:W-:-:S03]  /*7f40*/  LOP3.LUT R206, R206, 0xc, RZ, 0xc0, !PT ;  /* 0x0000000ccece7812 */ /* 0x000fc600078ec0ff */
[----:B------:R-:W0:Y:S01]  /*7f50*/  SHFL.BFLY PT, R35, R59, 0x1, 0x1f ;  /* 0x0c201f003b237f89 */ /* 0x000e2200000e0000 */
[----:B------:R-:W-:Y:S02]  /*7f60*/  LOP3.LUT R217, R215, 0x1c, RZ, 0xc0, !PT ;  /* 0x0000001cd7d97812 */ /* 0x000fe400078ec0ff */
[----:B------:R-:W-:Y:S02]  /*7f70*/  IADD3 R206, R214, R206, RZ ;  /* 0x000000ced6ce7210 */ /* 0x000fe40007ffe0ff */
[C---:B------:R-:W-:Y:S01]  /*7f80*/  LEA.HI R214, R217.reuse, 0x20, RZ, 0x1e ;  /* 0x00000020d9d67811 */ /* 0x040fe200078ff0ff */
[----:B------:R-:W-:Y:S01]  /*7f90*/  BAR.SYNC.DEFER_BLOCKING 0x0 ;  /* 0x0000000000007b1d */ /* 0x000fe20000010000 */
[C---:B------:R-:W-:Y:S02]  /*7fa0*/  LEA.HI R215, R217.reuse, 0x18, RZ, 0x1e ;  /* 0x00000018d9d77811 */ /* 0x040fe400078ff0ff */
[C---:B------:R-:W-:Y:S02]  /*7fb0*/  LEA.HI R216, R217.reuse, 0x10, RZ, 0x1e ;  /* 0x00000010d9d87811 */ /* 0x040fe400078ff0ff */
[----:B------:R-:W-:-:S02]  /*7fc0*/  LEA.HI R217, R217, 0x8, RZ, 0x1e ;  /* 0x00000008d9d97811 */ /* 0x000fc400078ff0ff */
[--C-:B------:R-:W-:Y:S02]  /*7fd0*/  SHF.R.U32.HI R204, RZ, 0x3, R213.reuse ;  /* 0x00000003ffcc7819 */ /* 0x100fe400000116d5 */
[--C-:B------:R-:W-:Y:S02]  /*7fe0*/  SHF.R.U32.HI R186, RZ, 0x3, R213.reuse ;  /* 0x00000003ffba7819 */ /* 0x100fe400000116d5 */
[--C-:B------:R-:W-:Y:S01]  /*7ff0*/  SHF.R.U32.HI R191, RZ, 0x3, R213.reuse ;  /* 0x00000003ffbf7819 */ /* 0x100fe200000116d5 */
[----:B------:R-:W-:Y:S01]  /*8000*/  IMAD.SHL.U32 R194, R216, 0x10, RZ ;  /* 0x00000010d8c27824 */ /* 0x000fe200078e00ff */
[----:B------:R-:W-:Y:S02]  /*8010*/  SHF.R.U32.HI R91, RZ, 0x3, R213 ;  /* 0x00000003ff5b7819 */ /* 0x000fe400000116d5 */
[----:B------:R-:W-:Y:S02]  /*8020*/  SHF.L.U32 R205, R217, 0x4, RZ ;  /* 0x00000004d9cd7819 */ /* 0x000fe400000006ff */
[----:B------:R-:W-:Y:S01]  /*8030*/  LOP3.LUT R204, R204, 0xc, RZ, 0xc0, !PT ;  /* 0x0000000ccccc7812 */ /* 0x000fe200078ec0ff */
[----:B------:R-:W-:Y:S01]  /*8040*/  IMAD.SHL.U32 R185, R214, 0x10, RZ ;  /* 0x00000010d6b97824 */ /* 0x000fe200078e00ff */
[----:B------:R-:W-:-:S02]  /*8050*/  SHF.L.U32 R187, R215, 0x4, RZ ;  /* 0x00000004d7bb7819 */ /* 0x000fc400000006ff */
[----:B------:R-:W-:Y:S02]  /*8060*/  LOP3.LUT R186, R186, 0xc, RZ, 0xc0, !PT ;  /* 0x0000000cbaba7812 */ /* 0x000fe400078ec0ff */
[----:B------:R-:W-:Y:S01]  /*8070*/  LOP3.LUT R191, R191, 0xc, RZ, 0xc0, !PT ;  /* 0x0000000cbfbf7812 */ /* 0x000fe200078ec0ff */
[----:B------:R-:W-:Y:S01]  /*8080*/  IMAD.IADD R204, R204, 0x1, R205 ;  /* 0x00000001cccc7824 */ /* 0x000fe200078e02cd */
[----:B0-----:R-:W-:Y:S02]  /*8090*/  FMNMX R62, R63, R62, !PT ;  /* 0x0000003e3f3e7209 */ /* 0x001fe40007800000 */
[----:B------:R-:W-:Y:S02]  /*80a0*/  LOP3.LUT R91, R91, 0xc, RZ, 0xc0, !PT ;  /* 0x0000000c5b5b7812 */ /* 0x000fe400078ec0ff */
[----:B-1----:R-:W-:Y:S01]  /*80b0*/  FMNMX R60, R61, R60, !PT ;  /* 0x0000003c3d3c7209 */ /* 0x002fe20007800000 */
[----:B------:R-:W-:Y:S01]  /*80c0*/  IMAD.IADD R186, R186, 0x1, R187 ;  /* 0x00000001baba7824 */ /* 0x000fe200078e02bb */
[----:B----4-:R-:W-:-:S02]  /*80d0*/  FMNMX R58, R50, R58, !PT ;  /* 0x0000003a323a7209 */ /* 0x010fc40007800000 */
[----:B------:R-:W-:Y:S02]  /*80e0*/  IADD3 R191, R191, R194, RZ ;  /* 0x000000c2bfbf7210 */ /* 0x000fe40007ffe0ff */
[----:B-----5:R-:W-:Y:S01]  /*80f0*/  FMNMX R57, R51, R57, !PT ;  /* 0x0000003933397209 */ /* 0x020fe20007800000 */
[----:B------:R0:W-:Y:S01]  /*8100*/  @P6 STS [R206+0x10000], R62 ;  /* 0x0100003ece006388 */ /* 0x0001e20000000800 */
[----:B------:R-:W-:Y:S02]  /*8110*/  FMNMX R56, R52, R56, !PT ;  /* 0x0000003834387209 */ /* 0x000fe40007800000 */
[----:B------:R-:W-:Y:S01]  /*8120*/  IADD3 R91, R91, R185, RZ ;  /* 0x000000b95b5b7210 */ /* 0x000fe20007ffe0ff */
[----:B------:R-:W-:Y:S01]  /*8130*/  @P6 STS [R204+0x10000], R60 ;  /* 0x0100003ccc006388 */ /* 0x000fe20000000800 */
[----:B------:R-:W-:Y:S02]  /*8140*/  FMNMX R55, R53, R55, !PT ;  /* 0x0000003735377209 */ /* 0x000fe40007800000 */
[----:B------:R-:W-:Y:S01]  /*8150*/  FMNMX R54, R32, R54, !PT ;  /* 0x0000003620367209 */ /* 0x000fe20007800000 */
[----:B------:R1:W-:Y:S01]  /*8160*/  @P6 STS [R191+0x10000], R58 ;  /* 0x0100003abf006388 */ /* 0x0003e20000000800 */
[----:B------:R-:W-:-:S03]  /*8170*/  FMNMX R35, R59, R35, !PT ;  /* 0x000000233b237209 */ /* 0x000fc60007800000 */
[----:B------:R-:W-:Y:S04]  /*8180*/  @P6 STS [R186+0x10000], R57 ;  /* 0x01000039ba006388 */ /* 0x000fe80000000800 */
[----:B------:R-:W-:Y:S04]  /*8190*/  @P6 STS [R91+0x10000], R56 ;  /* 0x010000385b006388 */ /* 0x000fe80000000800 */
[----:B------:R-:W-:Y:S04]  /*81a0*/  @P6 STS [R252+0x10000], R55 ;  /* 0x01000037fc006388 */ /* 0x000fe80000000800 */
[----:B------:R-:W-:Y:S04]  /*81b0*/  @P6 STS [R251+0x10000], R54 ;  /* 0x01000036fb006388 */ /* 0x000fe80000000800 */
[----:B------:R-:W-:Y:S04]  /*81c0*/  @P6 STS [R250+0x10000], R35 ;  /* 0x01000023fa006388 */ /* 0x000fe80000000800 */
[----:B------:R-:W-:Y:S01]  /*81d0*/  BAR.SYNC.DEFER_BLOCKING 0x0 ;  /* 0x0000000000007b1d */ /* 0x000fe20000010000 */
[----:B------:R-:W-:-:S05]  /*81e0*/  LOP3.LUT R50, R213, 0x1c, RZ, 0xc0, !PT ;  /* 0x0000001cd5327812 */ /* 0x000fca00078ec0ff */
[----:B0-----:R-:W4:Y:S04]  /*81f0*/  LDL.64 R62, [R1+0x1d8] ;  /* 0x0001d800013e7983 */ /* 0x001f280000100a00 */
[----:B-1----:R-:W5:Y:S04]  /*8200*/  LDL.64 R58, [R1+0x1a8] ;  /* 0x0001a800013a7983 */ /* 0x002f680000100a00 */
[----:B------:R-:W2:Y:S04]  /*8210*/  LDL.64 R60, [R1+0x1b8] ;  /* 0x0001b800013c7983 */ /* 0x000ea80000100a00 */
[----:B------:R-:W0:Y:S04]  /*8220*/  LDS R32, [R238.X4+0x10000] ;  /* 0x01000000ee207984 */ /* 0x000e280000004800 */
[----:B0-----:R-:W0:Y:S02]  /*8230*/  SHFL.BFLY PT, R35, R32, 0x2, 0x1f ;  /* 0x0c401f0020237f89 */ /* 0x001e2400000e0000 */
[----:B0-----:R-:W-:-:S05]  /*8240*/  FMNMX R35, R32, R35, !PT ;  /* 0x0000002320237209 */ /* 0x001fca0007800000 */
[----:B------:R-:W0:Y:S02]  /*8250*/  SHFL.BFLY PT, R32, R35, 0x1, 0x1f ;  /* 0x0c201f0023207f89 */ /* 0x000e2400000e0000 */
[----:B0-----:R-:W-:-:S05]  /*8260*/  FMNMX R32, R35, R32, !PT ;  /* 0x0000002023207209 */ /* 0x001fca0007800000 */
[----:B------:R-:W-:Y:S04]  /*8270*/  @!P5 STS [R238.X4+0x10000], R32 ;  /* 0x01000020ee00d388 */ /* 0x000fe80000004800 */
[----:B------:R-:W-:Y:S06]  /*8280*/  BAR.SYNC.DEFER_BLOCKING 0x0 ;  /* 0x0000000000007b1d */ /* 0x000fec0000010000 */
[----:B------:R-:W0:Y:S04]  /*8290*/  LDS R203, [R50.X4+0x10000] ;  /* 0x0100000032cb7984 */ /* 0x000e280000004800 */
[----:B------:R-:W1:Y:S01]  /*82a0*/  LDS R202, [R217.X16+0x10000] ;  /* 0x01000000d9ca7984 */ /* 0x000e62000000c800 */
[----:B------:R-:W-:-:S02]  /*82b0*/  LOP3.LUT R213, R213, 0x1c, RZ, 0xc0, !PT ;  /* 0x0000001cd5d57812 */ /* 0x000fc400078ec0ff */
[----:B------:R-:W-:Y:S01]  /*82c0*/  LEA.HI R239, R50, 0x28, RZ, 0x1e ;  /* 0x0000002832ef7811 */ /* 0x000fe200078ff0ff */
[----:B------:R-:W-:Y:S04]  /*82d0*/  LDS R201, [R216.X16+0x10000] ;  /* 0x01000000d8c97984 */ /* 0x000fe8000000c800 */
[----:B------:R-:W-:Y:S04]  /*82e0*/  LDS R200, [R215.X16+0x10000] ;  /* 0x01000000d7c87984 */ /* 0x000fe8000000c800 */
[----:B------:R-:W-:Y:S01]  /*82f0*/  LDS R199, [R214.X16+0x10000] ;  /* 0x01000000d6c77984 */ /* 0x000fe2000000c800 */
[----:B0-----:R-:W-:-:S03]  /*8300*/  FMNMX R203, R203, R90, !PT ;  /* 0x0000005acbcb7209 */ /* 0x001fc60007800000 */
[----:B------:R-:W-:Y:S02]  /*8310*/  LDS R198, [R239.X16+0x10000] ;  /* 0x01000000efc67984 */ /* 0x000fe4000000c800 */
[--C-:B------:R-:W-:Y:S02]  /*8320*/  FADD R184, R48, -R203.reuse ;  /* 0x800000cb30b87221 */ /* 0x100fe40000000000 */
[----:B------:R-:W-:Y:S02]  /*8330*/  FADD R49, R49, -R203 ;  /* 0x800000cb31317221 */ /* 0x000fe40000000000 */
[----:B------:R-:W-:Y:S01]  /*8340*/  FMUL R184, R184, 1.4426950216293334961 ;  /* 0x3fb8aa3bb8b87820 */ /* 0x000fe20000400000 */
[----:B-1----:R-:W-:Y:S01]  /*8350*/  FMNMX R202, R202, R195, !PT ;  /* 0x000000c3caca7209 */ /* 0x002fe20007800000 */
[----:B------:R-:W-:-:S04]  /*8360*/  FMUL R49, R49, 1.4426950216293334961 ;  /* 0x3fb8aa3b31317820 */ /* 0x000fc80000400000 */
[----:B------:R-:W-:Y:S01]  /*8370*/  MUFU.EX2 R184, R184 ;  /* 0x000000b800b87308 */ /* 0x000fe20000000800 */
[--C-:B------:R-:W-:Y:S02]  /*8380*/  FADD R47, R47, -R202.reuse ;  /* 0x800000ca2f2f7221 */ /* 0x100fe40000000000 */
[----:B------:R-:W-:-:S05]  /*8390*/  FADD R46, R46, -R202 ;  /* 0x800000ca2e2e7221 */ /* 0x000fca0000000000 */
[----:B------:R-:W0:Y:S01]  /*83a0*/  MUFU.EX2 R168, R49 ;  /* 0x0000003100a87308 */ /* 0x000e220000000800 */
[----:B------:R-:W-:Y:S02]  /*83b0*/  FMUL R47, R47, 1.4426950216293334961 ;  /* 0x3fb8aa3b2f2f7820 */ /* 0x000fe40000400000 */
[----:B------:R-:W-:-:S05]  /*83c0*/  FMUL R46, R46, 1.4426950216293334961 ;  /* 0x3fb8aa3b2e2e7820 */ /* 0x000fca0000400000 */
[----:B------:R-:W-:Y:S08]  /*83d0*/  MUFU.EX2 R179, R47 ;  /* 0x0000002f00b37308 */ /* 0x000ff00000000800 */
[----:B------:R-:W1:Y:S01]  /*83e0*/  MUFU.EX2 R171, R46 ;  /* 0x0000002e00ab7308 */ /* 0x000e620000000800 */
[----:B0-----:R-:W-:-:S05]  /*83f0*/  FADD R56, R184, R168 ;  /* 0x000000a8b8387221 */ /* 0x001fca0000000000 */
[----:B------:R-:W0:Y:S01]  /*8400*/  SHFL.BFLY PT, R57, R56, 0x2, 0x1f ;  /* 0x0c401f0038397f89 */ /* 0x000e2200000e0000 */
[----:B-1----:R-:W-:-:S05]  /*8410*/  FADD R54, R179, R171 ;  /* 0x000000abb3367221 */ /* 0x002fca0000000000 */
[----:B------:R-:W1:Y:S01]  /*8420*/  SHFL.BFLY PT, R55, R54, 0x2, 0x1f ;  /* 0x0c401f0036377f89 */ /* 0x000e6200000e0000 */
[----:B------:R-:W-:Y:S02]  /*8430*/  LEA.HI R51, R213, 0x30, RZ, 0x1e ;  /* 0x00000030d5337811 */ /* 0x000fe400078ff0ff */
[----:B------:R-:W-:-:S03]  /*8440*/  LEA.HI R50, R50, 0x38, RZ, 0x1e ;  /* 0x0000003832327811 */ /* 0x000fc600078ff0ff */
[----:B------:R-:W-:Y:S01]  /*8450*/  LDS R197, [R51.X16+0x10000] ;  /* 0x0100000033c57984 */ /* 0x000fe2000000c800 */
[----:B0-----:R-:W-:-:S03]  /*8460*/  FADD R57, R56, R57 ;  /* 0x0000003938397221 */ /* 0x001fc60000000000 */
[----:B------:R-:W-:Y:S04]  /*8470*/  LDS R196, [R50.X16+0x10000] ;  /* 0x0100000032c47984 */ /* 0x000fe8000000c800 */
[----:B------:R-:W0:Y:S01]  /*8480*/  SHFL.BFLY PT, R56, R57, 0x1, 0x1f ;  /* 0x0c201f0039387f89 */ /* 0x000e2200000e0000 */
[----:B-1----:R-:W-:-:S05]  /*8490*/  FADD R55, R54, R55 ;  /* 0x0000003736377221 */ /* 0x002fca0000000000 */
[----:B------:R-:W1:Y:S01]  /*84a0*/  SHFL.BFLY PT, R54, R55, 0x1, 0x1f ;  /* 0x0c201f0037367f89 */ /* 0x000e6200000e0000 */
[----:B0-----:R-:W-:-:S03]  /*84b0*/  FADD R56, R57, R56 ;  /* 0x0000003839387221 */ /* 0x001fc60000000000 */
[----:B------:R-:W-:Y:S01]  /*84c0*/  BAR.SYNC.DEFER_BLOCKING 0x0 ;  /* 0x0000000000007b1d */ /* 0x000fe20000010000 */
[----:B-1----:R-:W-:-:S05]  /*84d0*/  FADD R54, R55, R54 ;  /* 0x0000003637367221 */ /* 0x002fca0000000000 */
[----:B------:R0:W-:Y:S04]  /*84e0*/  @P6 STS [R206+0x10000], R56 ;  /* 0x01000038ce006388 */ /* 0x0001e80000000800 */
[----:B0-----:R-:W2:Y:S04]  /*84f0*/  LDL.64 R56, [R1+0x1e0] ;  /* 0x0001e00001387983 */ /* 0x001ea80000100a00 */
[----:B------:R0:W-:Y:S01]  /*8500*/  @P6 STS [R204+0x10000], R54 ;  /* 0x01000036cc006388 */ /* 0x0001e20000000800 */
[----:B------:R-:W-:Y:S02]  /*8510*/  FMNMX R200, R200, R189, !PT ;  /* 0x000000bdc8c87209 */ /* 0x000fe40007800000 */
[----:B------:R-:W-:Y:S01]  /*8520*/  FMNMX R199, R199, R170, !PT ;  /* 0x000000aac7c77209 */ /* 0x000fe20007800000 */
[----:B------:R-:W2:Y:S04]  /*8530*/  LDL.64 R206, [R1+0x1c8] ;  /* 0x0001c80001ce7983 */ /* 0x000ea80000100a00 */
[----:B0-----:R-:W2:Y:S01]  /*8540*/  LDL.64 R54, [R1+0x1b0] ;  /* 0x0001b00001367983 */ /* 0x001ea20000100a00 */
[----:B------:R-:W-:Y:S01]  /*8550*/  FADD R42, R42, -R200 ;  /* 0x800000c82a2a7221 */ /* 0x000fe20000000000 */
[----:B------:R-:W-:Y:S01]  /*8560*/  FMNMX R198, R198, R188, !PT ;  /* 0x000000bcc6c67209 */ /* 0x000fe20007800000 */
[--C-:B------:R-:W-:Y:S01]  /*8570*/  FADD R35, R33, -R199.reuse ;  /* 0x800000c721237221 */ /* 0x100fe20000000000 */
[----:B------:R-:W-:Y:S01]  /*8580*/  FMNMX R197, R197, R240, !PT ;  /* 0x000000f0c5c57209 */ /* 0x000fe20007800000 */
[----:B------:R-:W-:Y:S01]  /*8590*/  FMUL R42, R42, 1.4426950216293334961 ;  /* 0x3fb8aa3b2a2a7820 */ /* 0x000fe20000400000 */
[----:B------:R-:W-:Y:S01]  /*85a0*/  FMNMX R196, R196, R241, !PT ;  /* 0x000000f1c4c47209 */ /* 0x000fe20007800000 */
[----:B------:R-:W-:Y:S01]  /*85b0*/  FMUL R35, R35, 1.4426950216293334961 ;  /* 0x3fb8aa3b23237820 */ /* 0x000fe20000400000 */
[----:B------:R-:W-:Y:S01]  /*85c0*/  FMNMX R201, R201, R190, !PT ;  /* 0x000000bec9c97209 */ /* 0x000fe20007800000 */
[----:B------:R0:W-:Y:S01]  /*85d0*/  MUFU.EX2 R33, R42 ;  /* 0x0000002a00217308 */ /* 0x0001e20000000800 */
[----:B------:R-:W-:Y:S01]  /*85e0*/  FADD R41, R41, -R198 ;  /* 0x800000c629297221 */ /* 0x000fe20000000000 */
[----:B------:R-:W2:Y:S01]  /*85f0*/  LDL.64 R204, [R1+0x1c0] ;  /* 0x0001c00001cc7983 */ /* 0x000ea20000100a00 */
[----:B0-----:R-:W-:-:S05]  /*8600*/  FADD R42, R34, -R199 ;  /* 0x800000c7222a7221 */ /* 0x001fca0000000000 */
[----:B------:R0:W-:Y:S02]  /*8610*/  MUFU.EX2 R34, R35 ;  /* 0x0000002300227308 */ /* 0x0001e40000000800 */
[----:B0-----:R-:W-:Y:S02]  /*8620*/  FMUL R35, R42, 1.4426950216293334961 ;  /* 0x3fb8aa3b2a237820 */ /* 0x001fe40000400000 */
[----:B------:R-:W-:Y:S02]  /*8630*/  FMUL R42, R41, 1.4426950216293334961 ;  /* 0x3fb8aa3b292a7820 */ /* 0x000fe40000400000 */
[----:B------:R-:W-:Y:S02]  /*8640*/  FADD R41, R36, -R198 ;  /* 0x800000c624297221 */ /* 0x000fe40000000000 */
[----:B------:R0:W-:Y:S02]  /*8650*/  MUFU.EX2 R36, R42 ;  /* 0x0000002a00247308 */ /* 0x0001e40000000800 */
[----:B0-----:R-:W-:-:S02]  /*8660*/  FMUL R42, R41, 1.4426950216293334961 ;  /* 0x3fb8aa3b292a7820 */ /* 0x001fc40000400000 */
[----:B------:R-:W-:-:S04]  /*8670*/  FADD R41, R37, -R197 ;  /* 0x800000c525297221 */ /* 0x000fc80000000000 */
[----:B------:R0:W-:Y:S01]  /*8680*/  MUFU.EX2 R37, R42 ;  /* 0x0000002a00257308 */ /* 0x0001e20000000800 */
[----:B------:R-:W-:Y:S02]  /*8690*/  FMUL R41, R41, 1.4426950216293334961 ;  /* 0x3fb8aa3b29297820 */ /* 0x000fe40000400000 */
[----:B------:R-:W-:Y:S02]  /*86a0*/  FADD R32, R43, -R200 ;  /* 0x800000c82b207221 */ /* 0x000fe40000000000 */
[----:B0-----:R-:W-:-:S03]  /*86b0*/  FADD R42, R38, -R197 ;  /* 0x800000c5262a7221 */ /* 0x001fc60000000000 */
[----:B------:R0:W-:Y:S01]  /*86c0*/  MUFU.EX2 R38, R41 ;  /* 0x0000002900267308 */ /* 0x0001e20000000800 */
[----:B------:R-:W-:Y:S02]  /*86d0*/  FMUL R42, R42, 1.4426950216293334961 ;  /* 0x3fb8aa3b2a2a7820 */ /* 0x000fe40000400000 */
[--C-:B------:R-:W-:Y:S02]  /*86e0*/  FADD R45, R45, -R201.reuse ;  /* 0x800000c92d2d7221 */ /* 0x100fe40000000000 */
[----:B------:R-:W-:Y:S02]  /*86f0*/  FADD R44, R44, -R201 ;  /* 0x800000c92c2c7221 */ /* 0x000fe40000000000 */
[----:B0-----:R-:W-:Y:S02]  /*8700*/  FADD R41, R39, -R196 ;  /* 0x800000c427297221 */ /* 0x001fe40000000000 */
[----:B------:R0:W-:Y:S01]  /*8710*/  MUFU.EX2 R39, R42 ;  /* 0x0000002a00277308 */ /* 0x0001e20000000800 */
[----:B------:R-:W-:-:S02]  /*8720*/  FMUL R32, R32, 1.4426950216293334961 ;  /* 0x3fb8aa3b20207820 */ /* 0x000fc40000400000 */
[----:B------:R-:W-:Y:S02]  /*8730*/  FMUL R41, R41, 1.4426950216293334961 ;  /* 0x3fb8aa3b29297820 */ /* 0x000fe40000400000 */
[----:B------:R-:W-:Y:S02]  /*8740*/  FMUL R45, R45, 1.4426950216293334961 ;  /* 0x3fb8aa3b2d2d7820 */ /* 0x000fe40000400000 */
[----:B------:R-:W-:Y:S02]  /*8750*/  FMUL R44, R44, 1.4426950216293334961 ;  /* 0x3fb8aa3b2c2c7820 */ /* 0x000fe40000400000 */
[----:B0-----:R-:W-:Y:S02]  /*8760*/  FADD R42, R40, -R196 ;  /* 0x800000c4282a7221 */ /* 0x001fe40000000000 */
[----:B------:R0:W-:Y:S08]  /*8770*/  MUFU.EX2 R40, R41 ;  /* 0x0000002900287308 */ /* 0x0001f00000000800 */
[----:B------:R-:W-:Y:S01]  /*8780*/  MUFU.EX2 R178, R45 ;  /* 0x0000002d00b27308 */ /* 0x000fe20000000800 */
[----:B0-----:R-:W-:-:S07]  /*8790*/  FMUL R41, R42, 1.4426950216293334961 ;  /* 0x3fb8aa3b2a297820 */ /* 0x001fce0000400000 */
[----:B------:R-:W0:Y:S08]  /*87a0*/  MUFU.EX2 R169, R44 ;  /* 0x0000002c00a97308 */ /* 0x000e300000000800 */
[----:B------:R-:W1:Y:S08]  /*87b0*/  MUFU.EX2 R32, R32 ;  /* 0x0000002000207308 */ /* 0x000e700000000800 */
[----:B------:R-:W3:Y:S08]  /*87c0*/  MUFU.EX2 R35, R35 ;  /* 0x0000002300237308 */ /* 0x000ef00000000800 */
[----:B------:R-:W4:Y:S01]  /*87d0*/  MUFU.EX2 R41, R41 ;  /* 0x0000002900297308 */ /* 0x000f220000000800 */
[----:B0-----:R-:W-:-:S02]  /*87e0*/  FADD R53, R178, R169 ;  /* 0x000000a9b2357221 */ /* 0x001fc40000000000 */
[----:B-1----:R-:W-:Y:S02]  /*87f0*/  FADD R52, R32, R33 ;  /* 0x0000002120347221 */ /* 0x002fe40000000000 */
[----:B------:R-:W-:Y:S02]  /*8800*/  FADD R50, R36, R37 ;  /* 0x0000002524327221 */ /* 0x000fe40000000000 */
[----:B---3--:R-:W-:Y:S01]  /*8810*/  FADD R51, R34, R35 ;  /* 0x0000002322337221 */ /* 0x008fe20000000000 */
[----:B------:R-:W0:Y:S01]  /*8820*/  SHFL.BFLY PT, R44, R53, 0x2, 0x1f ;  /* 0x0c401f00352c7f89 */ /* 0x000e2200000e0000 */
[----:B------:R-:W-:-:S03]  /*8830*/  FADD R49, R38, R39 ;  /* 0x0000002726317221 */ /* 0x000fc60000000000 */
[----:B------:R-:W1:Y:S01]  /*8840*/  SHFL.BFLY PT, R45, R52, 0x2, 0x1f ;  /* 0x0c401f00342d7f89 */ /* 0x000e6200000e0000 */
[----:B----4-:R-:W-:-:S03]  /*8850*/  FADD R48, R40, R41 ;  /* 0x0000002928307221 */ /* 0x010fc60000000000 */
[----:B------:R-:W3:Y:S04]  /*8860*/  SHFL.BFLY PT, R46, R51, 0x2, 0x1f ;  /* 0x0c401f00332e7f89 */ /* 0x000ee800000e0000 */
[----:B------:R-:W4:Y:S04]  /*8870*/  SHFL.BFLY PT, R47, R50, 0x2, 0x1f ;  /* 0x0c401f00322f7f89 */ /* 0x000f2800000e0000 */
[----:B------:R-:W5:Y:S04]  /*8880*/  SHFL.BFLY PT, R42, R49, 0x2, 0x1f ;  /* 0x0c401f00312a7f89 */ /* 0x000f6800000e0000 */
[----:B------:R-:W5:Y:S01]  /*8890*/  SHFL.BFLY PT, R43, R48, 0x2, 0x1f ;  /* 0x0c401f00302b7f89 */ /* 0x000f6200000e0000 */
[----:B0-----:R-:W-:-:S02]  /*88a0*/  FADD R44, R53, R44 ;  /* 0x0000002c352c7221 */ /* 0x001fc40000000000 */
[----:B-1----:R-:W-:Y:S02]  /*88b0*/  FADD R45, R52, R45 ;  /* 0x0000002d342d7221 */ /* 0x002fe40000000000 */
[----:B---3--:R-:W-:Y:S01]  /*88c0*/  FADD R46, R51, R46 ;  /* 0x0000002e332e7221 */ /* 0x008fe20000000000 */
[----:B------:R-:W0:Y:S01]  /*88d0*/  SHFL.BFLY PT, R52, R44, 0x1, 0x1f ;  /* 0x0c201f002c347f89 */ /* 0x000e2200000e0000 */
[----:B----4-:R-:W-:-:S03]  /*88e0*/  FADD R47, R50, R47 ;  /* 0x0000002f322f7221 */ /* 0x010fc60000000000 */
[----:B------:R-:W1:Y:S01]  /*88f0*/  SHFL.BFLY PT, R51, R45, 0x1, 0x1f ;  /* 0x0c201f002d337f89 */ /* 0x000e6200000e0000 */
[----:B-----5:R-:W-:-:S03]  /*8900*/  FADD R42, R49, R42 ;  /* 0x0000002a312a7221 */ /* 0x020fc60000000000 */
[----:B------:R-:W3:Y:S01]  /*8910*/  SHFL.BFLY PT, R50, R46, 0x1, 0x1f ;  /* 0x0c201f002e327f89 */ /* 0x000ee200000e0000 */
[----:B------:R-:W-:-:S03]  /*8920*/  FADD R53, R48, R43 ;  /* 0x0000002b30357221 */ /* 0x000fc60000000000 */
[----:B------:R-:W4:Y:S04]  /*8930*/  SHFL.BFLY PT, R49, R47, 0x1, 0x1f ;  /* 0x0c201f002f317f89 */ /* 0x000f2800000e0000 */
[----:B------:R-:W5:Y:S04]  /*8940*/  SHFL.BFLY PT, R48, R42, 0x1, 0x1f ;  /* 0x0c201f002a307f89 */ /* 0x000f6800000e0000 */
[----:B------:R-:W5:Y:S01]  /*8950*/  SHFL.BFLY PT, R43, R53, 0x1, 0x1f ;  /* 0x0c201f00352b7f89 */ /* 0x000f6200000e0000 */
[----:B0-----:R-:W-:Y:S02]  /*8960*/  FADD R52, R44, R52 ;  /* 0x000000342c347221 */ /* 0x001fe40000000000 */
[----:B-1----:R-:W-:-:S03]  /*8970*/  FADD R51, R45, R51 ;  /* 0x000000332d337221 */ /* 0x002fc60000000000 */
[----:B------:R-:W-:Y:S01]  /*8980*/  @P6 STS [R191+0x10000], R52 ;  /* 0x01000034bf006388 */ /* 0x000fe20000000800 */
[----:B---3--:R-:W-:-:S03]  /*8990*/  FADD R50, R46, R50 ;  /* 0x000000322e327221 */ /* 0x008fc60000000000 */
[----:B------:R0:W-:Y:S01]  /*89a0*/  @P6 STS [R186+0x10000], R51 ;  /* 0x01000033ba006388 */ /* 0x0001e20000000800 */
[----:B----4-:R-:W-:-:S03]  /*89b0*/  FADD R49, R47, R49 ;  /* 0x000000312f317221 */ /* 0x010fc60000000000 */
[----:B------:R-:W-:Y:S01]  /*89c0*/  @P6 STS [R91+0x10000], R50 ;  /* 0x010000325b006388 */ /* 0x000fe20000000800 */
[----:B-----5:R-:W-:-:S03]  /*89d0*/  FADD R48, R42, R48 ;  /* 0x000000302a307221 */ /* 0x020fc60000000000 */
[----:B------:R-:W-:Y:S01]  /*89e0*/  @P6 STS [R252+0x10000], R49 ;  /* 0x01000031fc006388 */ /* 0x000fe20000000800 */
[----:B------:R-:W-:-:S03]  /*89f0*/  FADD R43, R53, R43 ;  /* 0x0000002b352b7221 */ /* 0x000fc60000000000 */
[----:B------:R-:W-:Y:S04]  /*8a00*/  @P6 STS [R251+0x10000], R48 ;  /* 0x01000030fb006388 */ /* 0x000fe80000000800 */
[----:B------:R-:W-:Y:S04]  /*8a10*/  @P6 STS [R250+0x10000], R43 ;  /* 0x0100002bfa006388 */ /* 0x000fe80000000800 */
[----:B------:R-:W-:Y:S01]  /*8a20*/  BAR.SYNC.DEFER_BLOCKING 0x0 ;  /* 0x0000000000007b1d */ /* 0x000fe20000010000 */
[----:B------:R-:W-:-:S05]  /*8a30*/  IMAD.WIDE R44, R3, 0x2, R210 ;  /* 0x00000002032c7825 */ /* 0x000fca00078e02d2 */
[----:B0-----:R-:W3:Y:S04]  /*8a40*/  LDL.64 R186, [R1+0x1a0] ;  /* 0x0001a00001ba7983 */ /* 0x001ee80000100a00 */
[----:B------:R-:W4:Y:S04]  /*8a50*/  LDL.64 R52, [R1+0x188] ;  /* 0x0001880001347983 */ /* 0x000f280000100a00 */
[----:B------:R-:W0:Y:S04]  /*8a60*/  LDS R42, [R238.X4+0x10000] ;  /* 0x01000000ee2a7984 */ /* 0x000e280000004800 */
[----:B0-----:R-:W0:Y:S02]  /*8a70*/  SHFL.BFLY PT, R43, R42, 0x2, 0x1f ;  /* 0x0c401f002a2b7f89 */ /* 0x001e2400000e0000 */
[----:B0-----:R-:W-:-:S05]  /*8a80*/  FADD R43, R42, R43 ;  /* 0x0000002b2a2b7221 */ /* 0x001fca0000000000 */
[----:B------:R-:W0:Y:S02]  /*8a90*/  SHFL.BFLY PT, R46, R43, 0x1, 0x1f ;  /* 0x0c201f002b2e7f89 */ /* 0x000e2400000e0000 */
[----:B0-----:R-:W-:-:S05]  /*8aa0*/  FADD R46, R43, R46 ;  /* 0x0000002e2b2e7221 */ /* 0x001fca0000000000 */
[----:B------:R0:W-:Y:S04]  /*8ab0*/  @!P5 STS [R238.X4+0x10000], R46 ;  /* 0x0100002eee00d388 */ /* 0x0001e80000004800 */
[----:B------:R-:W-:Y:S01]  /*8ac0*/  BAR.SYNC.DEFER_BLOCKING 0x0 ;  /* 0x0000000000007b1d */ /* 0x000fe20000010000 */
[----:B--2---:R-:W-:-:S04]  /*8ad0*/  IMAD.WIDE R48, R3, 0x2, R88 ;  /* 0x0000000203307825 */ /* 0x004fc800078e0258 */
[C---:B0-----:R-:W-:Y:S01]  /*8ae0*/  IMAD.WIDE R46, R3.reuse, 0x2, R56 ;  /* 0x00000002032e7825 */ /* 0x041fe200078e0238 */
[----:B------:R-:W2:Y:S04]  /*8af0*/  LDL.64 R88, [R1+0x190] ;  /* 0x0001900001587983 */ /* 0x000ea80000100a00 */
[----:B------:R-:W5:Y:S01]  /*8b00*/  LDL.64 R56, [R1+0x180] ;  /* 0x0001800001387983 */ /* 0x000f620000100a00 */
[----:B------:R-:W-:-:S03]  /*8b10*/  IMAD.WIDE R42, R3, 0x2, R176 ;  /* 0x00000002032a7825 */ /* 0x000fc600078e02b0 */
[----:B------:R-:W5:Y:S04]  /*8b20*/  LDL.64 R176, [R1+0x198] ;  /* 0x0001980001b07983 */ /* 0x000f680000100a00 */
[----:B------:R0:W5:Y:S04]  /*8b30*/  LDG.E.U16 R234, [R46.64] ;  /* 0x000000062eea7981 */ /* 0x000168000c1e1500 */
[----:B------:R1:W5:Y:S01]  /*8b40*/  LDG.E.U16 R237, [R44.64] ;  /* 0x000000062ced7981 */ /* 0x000362000c1e1500 */
[----:B------:R-:W-:-:S03]  /*8b50*/  IMAD.WIDE R50, R3, 0x2, R204 ;  /* 0x0000000203327825 */ /* 0x000fc600078e02cc */
[----:B------:R1:W5:Y:S01]  /*8b60*/  LDG.E.U16 R235, [R48.64] ;  /* 0x0000000630eb7981 */ /* 0x000362000c1e1500 */
[----:B0-----:R-:W-:-:S03]  /*8b70*/  IMAD.WIDE R46, R3, 0x2, R54 ;  /* 0x00000002032e7825 */ /* 0x001fc600078e0236 */
[----:B------:R-:W5:Y:S01]  /*8b80*/  LDL.64 R54, [R1+0x168] ;  /* 0x0001680001367983 */ /* 0x000f620000100a00 */
[----:B-1----:R-:W-:-:S03]  /*8b90*/  IMAD.WIDE R44, R3, 0x2, R62 ;  /* 0x00000002032c7825 */ /* 0x002fc600078e023e */
[----:B------:R-:W5:Y:S04]  /*8ba0*/  LDL.64 R62, [R1+0x178] ;  /* 0x00017800013e7983 */ /* 0x000f680000100a00 */
[----:B------:R0:W5:Y:S01]  /*8bb0*/  LDG.E.U16 R233, [R44.64] ;  /* 0x000000062ce97981 */ /* 0x000162000c1e1500 */
[----:B------:R-:W-:-:S03]  /*8bc0*/  IMAD.WIDE R48, R3, 0x2, R60 ;  /* 0x0000000203307825 */ /* 0x000fc600078e023c */
[----:B------:R1:W5:Y:S04]  /*8bd0*/  LDG.E.U16 R236, [R42.64] ;  /* 0x000000062aec7981 */ /* 0x000368000c1e1500 */
[----:B------:R2:W5:Y:S01]  /*8be0*/  LDG.E.U16 R228, [R48.64] ;  /* 0x0000000630e47981 */ /* 0x000562000c1e1500 */
[----:B0-----:R-:W-:-:S03]  /*8bf0*/  IMAD.WIDE R44, R3, 0x2, R58 ;  /* 0x00000002032c7825 */ /* 0x001fc600078e023a */
[----:B------:R-:W5:Y:S01]  /*8c00*/  LDL.64 R58, [R1+0x160] ;  /* 0x00016000013a7983 */ /* 0x000f620000100a00 */
[----:B-1----:R-:W-:-:S03]  /*8c10*/  IMAD.WIDE R42, R3, 0x2, R208 ;  /* 0x00000002032a7825 */ /* 0x002fc600078e02d0 */
[----:B------:R5:W5:Y:S04]  /*8c20*/  LDG.E.U16 R226, [R44.64] ;  /* 0x000000062ce27981 */ /* 0x000b68000c1e1500 */
[----:B------:R3:W5:Y:S04]  /*8c30*/  LDG.E.U16 R232, [R42.64] ;  /* 0x000000062ae87981 */ /* 0x000768000c1e1500 */
[----:B------:R-:W5:Y:S04]  /*8c40*/  LDL.64 R60, [R1+0x170] ;  /* 0x00017000013c7983 */ /* 0x000f680000100a00 */
[----:B------:R0:W5:Y:S04]  /*8c50*/  LDG.E.U16 R229, [R50.64] ;  /* 0x0000000632e57981 */ /* 0x000168000c1e1500 */
[----:B------:R4:W5:Y:S01]  /*8c60*/  LDG.E.U16 R227, [R46.64] ;  /* 0x000000062ee37981 */ /* 0x000962000c1e1500 */
[----:B------:R-:W-:-:S03]  /*8c70*/  IMAD.WIDE R230, R3, 0x2, R206 ;  /* 0x0000000203e67825 */ /* 0x000fc600078e02ce */
[----:B------:R-:W1:Y:S04]  /*8c80*/  S2R R91, SR_TID.X ;  /* 0x00000000005b7919 */ /* 0x000e680000002100 */
[----:B------:R1:W5:Y:S04]  /*8c90*/  LDG.E.U16 R230, [R230.64] ;  /* 0x00000006e6e67981 */ /* 0x000368000c1e1500 */
[----:B------:R-:W-:Y:S01]  /*8ca0*/  LDS R239, [R239.X16+0x10000] ;  /* 0x01000000efef7984 */ /* 0x000fe2000000c800 */
[----:B---3--:R-:W-:-:S03]  /*8cb0*/  IMAD.WIDE R42, R3, 0x2, R186 ;  /* 0x00000002032a7825 */ /* 0x008fc600078e02ba */
[----:B------:R-:W3:Y:S01]  /*8cc0*/  LDL.64 R186, [R1+0x158] ;  /* 0x0001580001ba7983 */ /* 0x000ee20000100a00 */
[----:B----4-:R-:W-:-:S03]  /*8cd0*/  IMAD.WIDE R46, R3, 0x2, R52 ;  /* 0x00000002032e7825 */ /* 0x010fc600078e0234 */
[----:B------:R4:W3:Y:S04]  /*8ce0*/  LDG.E.U16 R225, [R42.64] ;  /* 0x000000062ae17981 */ /* 0x0008e8000c1e1500 */
[----:B------:R-:W3:Y:S04]  /*8cf0*/  LDL.64 R52, [R1+0x148] ;  /* 0x0001480001347983 */ /* 0x000ee80000100a00 */
[----:B------:R0:W3:Y:S01]  /*8d00*/  LDG.E.U16 R222, [R46.64] ;  /* 0x000000062ede7981 */ /* 0x0000e2000c1e1500 */
[----:B--2---:R-:W-:-:S03]  /*8d10*/  IMAD.WIDE R48, R3, 0x2, R88 ;  /* 0x0000000203307825 */ /* 0x004fc600078e0258 */
[----:B------:R-:W2:Y:S01]  /*8d20*/  LDL.64 R88, [R1+0x138] ;  /* 0x0001380001587983 */ /* 0x000ea20000100a00 */
[----:B-----5:R-:W-:-:S03]  /*8d30*/  IMAD.WIDE R44, R3, 0x2, R56 ;  /* 0x00000002032c7825 */ /* 0x020fc600078e0238 */
[----:B------:R-:W5:Y:S01]  /*8d40*/  LDL.64 R56, [R1+0x140] ;  /* 0x0001400001387983 */ /* 0x000f620000100a00 */
[----:B0-----:R-:W-:-:S03]  /*8d50*/  IMAD.WIDE R50, R3, 0x2, R176 ;  /* 0x0000000203327825 */ /* 0x001fc600078e02b0 */
[----:B------:R-:W2:Y:S04]  /*8d60*/  LDL.64 R176, [R1+0x150] ;  /* 0x0001500001b07983 */ /* 0x000ea80000100a00 */
[----:B------:R0:W2:Y:S04]  /*8d70*/  LDG.E.U16 R223, [R48.64] ;  /* 0x0000000630df7981 */ /* 0x0000a8000c1e1500 */
[----:B------:R0:W2:Y:S04]  /*8d80*/  LDG.E.U16 R224, [R50.64] ;  /* 0x0000000632e07981 */ /* 0x0000a8000c1e1500 */
[----:B------:R1:W2:Y:S04]  /*8d90*/  LDG.E.U16 R221, [R44.64] ;  /* 0x000000062cdd7981 */ /* 0x0002a8000c1e1500 */
[----:B0-----:R-:W2:Y:S01]  /*8da0*/  LDL.64 R50, [R1+0x100] ;  /* 0x0001000001327983 */ /* 0x001ea20000100a00 */
[----:B------:R-:W-:-:S03]  /*8db0*/  IMAD.WIDE R48, R3, 0x2, R54 ;  /* 0x0000000203307825 */ /* 0x000fc600078e0236 */
[----:B------:R-:W2:Y:S01]  /*8dc0*/  LDL.64 R54, [R1+0x128] ;  /* 0x0001280001367983 */ /* 0x000ea20000100a00 */
[----:B----4-:R-:W-:-:S03]  /*8dd0*/  IMAD.WIDE R42, R3, 0x2, R62 ;  /* 0x00000002032a7825 */ /* 0x010fc600078e023e */
[----:B------:R-:W4:Y:S04]  /*8de0*/  LDL.64 R62, [R1+0x130] ;  /* 0x00013000013e7983 */ /* 0x000f280000100a00 */
[----:B------:R2:W4:Y:S04]  /*8df0*/  LDG.E.U16 R220, [R42.64] ;  /* 0x000000062adc7981 */ /* 0x000528000c1e1500 */
[----:B------:R3:W4:Y:S01]  /*8e00*/  LDG.E.U16 R217, [R48.64] ;  /* 0x0000000630d97981 */ /* 0x000722000c1e1500 */
[----:B------:R-:W-:-:S03]  /*8e10*/  IMAD.WIDE R46, R3, 0x2, R58 ;  /* 0x00000002032e7825 */ /* 0x000fc600078e023a */
[----:B------:R-:W4:Y:S04]  /*8e20*/  LDL.64 R58, [R1+0x118] ;  /* 0x00011800013a7983 */ /* 0x000f280000100a00 */
[----:B------:R5:W4:Y:S01]  /*8e30*/  LDG.E.U16 R216, [R46.64] ;  /* 0x000000062ed87981 */ /* 0x000b22000c1e1500 */
[----:B------:R-:W-:-:S03]  /*8e40*/  IMAD.WIDE R218, R3, 0x2, R60 ;  /* 0x0000000203da7825 */ /* 0x000fc600078e023c */
[----:B------:R-:W4:Y:S01]  /*8e50*/  LDL.64 R60, [R1+0x120] ;  /* 0x00012000013c7983 */ /* 0x000f220000100a00 */
[----:B-1----:R-:W-:-:S03]  /*8e60*/  LOP3.LUT R231, R91, 0x1c, RZ, 0xc0, !PT ;  /* 0x0000001c5be77812 */ /* 0x002fc600078ec0ff */
[----:B------:R0:W4:Y:S04]  /*8e70*/  LDG.E.U16 R218, [R218.64] ;  /* 0x00000006dada7981 */ /* 0x000128000c1e1500 */
[----:B0-----:R-:W0:Y:S01]  /*8e80*/  LDS R219, [R231.X4+0x10000] ;  /* 0x01000000e7db7984 */ /* 0x001e220000004800 */
[----:B---3--:R-:W-:-:S03]  /*8e90*/  IMAD.WIDE R48, R3, 0x2, R52 ;  /* 0x0000000203307825 */ /* 0x008fc600078e0234 */
[----:B------:R-:W3:Y:S01]  /*8ea0*/  LDL.64 R52, [R1+0x110] ;  /* 0x0001100001347983 */ /* 0x000ee20000100a00 */
[----:B------:R-:W-:-:S03]  /*8eb0*/  IMAD.WIDE R44, R3, 0x2, R186 ;  /* 0x00000002032c7825 */ /* 0x000fc600078e02ba */
[----:B------:R1:W3:Y:S04]  /*8ec0*/  LDG.E.U16 R213, [R48.64] ;  /* 0x0000000630d57981 */ /* 0x0002e8000c1e1500 */
[----:B------:R0:W3:Y:S04]  /*8ed0*/  LDG.E.U16 R215, [R44.64] ;  /* 0x000000062cd77981 */ /* 0x0000e8000c1e1500 */
[----:B-1----:R-:W3:Y:S01]  /*8ee0*/  LDL.64 R48, [R1+0xf0] ;  /* 0x0000f00001307983 */ /* 0x002ee20000100a00 */
[----:B-----5:R-:W-:-:S03]  /*8ef0*/  IMAD.WIDE R46, R3, 0x2, R56 ;  /* 0x00000002032e7825 */ /* 0x020fc600078e0238 */
[----:B------:R-:W5:Y:S01]  /*8f00*/  LDL.64 R56, [R1+0x108] ;  /* 0x0001080001387983 */ /* 0x000f620000100a00 */
[----:B--2---:R-:W-:-:S03]  /*8f10*/  IMAD.WIDE R42, R3, 0x2, R176 ;  /* 0x00000002032a7825 */ /* 0x004fc600078e02b0 */
[----:B------:R1:W2:Y:S04]  /*8f20*/  LDG.E.U16 R212, [R46.64] ;  /* 0x000000062ed47981 */ /* 0x0002a8000c1e1500 */
[----:B------:R4:W2:Y:S01]  /*8f30*/  LDG.E.U16 R214, [R42.64] ;  /* 0x000000062ad67981 */ /* 0x0008a2000c1e1500 */
[----:B0-----:R-:W-:-:S03]  /*8f40*/  IMAD.WIDE R44, R3, 0x2, R88 ;  /* 0x00000002032c7825 */ /* 0x001fc600078e0258 */
[----:B------:R-:W2:Y:S04]  /*8f50*/  LDL.64 R88, [R1+0x98] ;  /* 0x0000980001587983 */ /* 0x000ea80000100a00 */
[----:B------:R0:W2:Y:S04]  /*8f60*/  LDG.E.U16 R211, [R44.64] ;  /* 0x000000062cd37981 */ /* 0x0000a8000c1e1500 */
[----:B------:R-:W2:Y:S01]  /*8f70*/  LDL.64 R176, [R1+0x58] ;  /* 0x0000580001b07983 */ /* 0x000ea20000100a00 */
[----:B-1----:R-:W-:-:S03]  /*8f80*/  IMAD.WIDE R46, R3, 0x2, R54 ;  /* 0x00000002032e7825 */ /* 0x002fc600078e0236 */
[----:B------:R-:W2:Y:S01]  /*8f90*/  LDL.64 R54, [R1+0xf8] ;  /* 0x0000f80001367983 */ /* 0x000ea20000100a00 */
[----:B----4-:R-:W-:-:S03]  /*8fa0*/  IMAD.WIDE R42, R3, 0x2, R62 ;  /* 0x00000002032a7825 */ /* 0x010fc600078e023e */
[----:B------:R2:W4:Y:S04]  /*8fb0*/  LDG.E.U16 R209, [R46.64] ;  /* 0x000000062ed17981 */ /* 0x000528000c1e1500 */
[----:B------:R1:W4:Y:S04]  /*8fc0*/  LDG.E.U16 R210, [R42.64] ;  /* 0x000000062ad27981 */ /* 0x000328000c1e1500 */
[----:B------:R-:W4:Y:S01]  /*8fd0*/  LDL.64 R62, [R1+0x88] ;  /* 0x00008800013e7983 */ /* 0x000f220000100a00 */
[----:B-1----:R-:W-:-:S03]  /*8fe0*/  IMAD.WIDE R42, R3, 0x2, R58 ;  /* 0x00000002032a7825 */ /* 0x002fc600078e023a */
[----:B------:R-:W4:Y:S04]  /*8ff0*/  LDL.64 R58, [R1+0xe8] ;  /* 0x0000e800013a7983 */ /* 0x000f280000100a00 */
[----:B------:R1:W4:Y:S01]  /*9000*/  LDG.E.U16 R207, [R42.64] ;  /* 0x000000062acf7981 */ /* 0x000322000c1e1500 */
[----:B0-----:R-:W-:-:S03]  /*9010*/  IMAD.WIDE R44, R3, 0x2, R60 ;  /* 0x00000002032c7825 */ /* 0x001fc600078e023c */
[----:B------:R-:W4:Y:S01]  /*9020*/  LDL.64 R60, [R1+0x60] ;  /* 0x00006000013c7983 */ /* 0x000f220000100a00 */
[----:B-1----:R-:W-:-:S03]  /*9030*/  IMAD.WIDE R42, R3, 0x2, R50 ;  /* 0x00000002032a7825 */ /* 0x002fc600078e0232 */
[----:B------:R3:W4:Y:S04]  /*9040*/  LDG.E.U16 R208, [R44.64] ;  /* 0x000000062cd07981 */ /* 0x000728000c1e1500 */
[----:B------:R-:W4:Y:S04]  /*9050*/  LDL.64 R50, [R1+0xd0] ;  /* 0x0000d00001327983 */ /* 0x000f280000100a00 */
[----:B------:R4:W4:Y:S01]  /*9060*/  LDG.E.U16 R194, [R42.64] ;  /* 0x000000062ac27981 */ /* 0x000922000c1e1500 */
[----:B---3--:R-:W-:-:S03]  /*9070*/  IMAD.WIDE R44, R3, 0x2, R52 ;  /* 0x00000002032c7825 */ /* 0x008fc600078e0234 */
[----:B------:R-:W3:Y:S04]  /*9080*/  LDL.64 R52, [R1+0xe0] ;  /* 0x0000e00001347983 */ /* 0x000ee80000100a00 */
[----:B------:R0:W3:Y:S01]  /*9090*/  LDG.E.U16 R206, [R44.64] ;  /* 0x000000062cce7981 */ /* 0x0000e2000c1e1500 */
[----:B-----5:R-:W-:-:S03]  /*90a0*/  IMAD.WIDE R204, R3, 0x2, R56 ;  /* 0x0000000203cc7825 */ /* 0x020fc600078e0238 */
[----:B------:R-:W5:Y:S01]  /*90b0*/  LDL.64 R56, [R1+0xd8] ;  /* 0x0000d80001387983 */ /* 0x000f620000100a00 */
[----:B--2---:R-:W-:-:S03]  /*90c0*/  IMAD.WIDE R46, R3, 0x2, R54 ;  /* 0x00000002032e7825 */ /* 0x004fc600078e0236 */
[----:B------:R1:W2:Y:S04]  /*90d0*/  LDG.E.U16 R204, [R204.64] ;  /* 0x00000006cccc7981 */ /* 0x0002a8000c1e1500 */
[----:B------:R-:W2:Y:S01]  /*90e0*/  LDL.64 R54, [R1+0xc8] ;  /* 0x0000c80001367983 */ /* 0x000ea20000100a00 */
[----:B----4-:R-:W-:-:S03]  /*90f0*/  IMAD.WIDE R42, R3, 0x2, R58 ;  /* 0x00000002032a7825 */ /* 0x010fc600078e023a */
[----:B------:R3:W4:Y:S04]  /*9100*/  LDG.E.U16 R191, [R46.64] ;  /* 0x000000062ebf7981 */ /* 0x000728000c1e1500 */
[----:B------:R-:W4:Y:S01]  /*9110*/  LDL.64 R58, [R1+0xb8] ;  /* 0x0000b800013a7983 */ /* 0x000f220000100a00 */
[----:B0-----:R-:W-:-:S03]  /*9120*/  IMAD.WIDE R44, R3, 0x2, R48 ;  /* 0x00000002032c7825 */ /* 0x001fc600078e0230 */
[----:B------:R-:W4:Y:S04]  /*9130*/  LDL.64 R48, [R1+0xc0] ;  /* 0x0000c00001307983 */ /* 0x000f280000100a00 */
[----:B------:R5:W4:Y:S04]  /*9140*/  LDG.E.U16 R186, [R42.64] ;  /* 0x000000062aba7981 */ /* 0x000b28000c1e1500 */
[----:B------:R0:W4:Y:S02]  /*9150*/  LDG.E.U16 R187, [R44.64] ;  /* 0x000000062cbb7981 */ /* 0x000124000c1e1500 */
[----:B0-----:R-:W-:-:S02]  /*9160*/  IMAD.WIDE R44, R3, 0x2, R50 ;  /* 0x00000002032c7825 */ /* 0x001fc400078e0232 */
[----:B------:R-:W4:Y:S02]  /*9170*/  LDL.64 R50, [R1+0xa0] ;  /* 0x0000a00001327983 */ /* 0x000f240000100a00 */
[C---:B---3--:R-:W-:Y:S02]  /*9180*/  IMAD.WIDE R46, R3.reuse, 0x2, R52 ;  /* 0x00000002032e7825 */ /* 0x048fe400078e0234 */
[----:B------:R-:W3:Y:S04]  /*9190*/  LDL.64 R52, [R1+0xb0] ;  /* 0x0000b00001347983 */ /* 0x000ee80000100a00 */
[----:B------:R4:W3:Y:S01]  /*91a0*/  LDG.E.U16 R185, [R46.64] ;  /* 0x000000062eb97981 */ /* 0x0008e2000c1e1500 */
[----:B-----5:R-:W-:-:S03]  /*91b0*/  IMAD.WIDE R42, R3, 0x2, R56 ;  /* 0x00000002032a7825 */ /* 0x020fc600078e0238 */
[----:B------:R-:W5:Y:S04]  /*91c0*/  LDL.64 R56, [R1+0xa8] ;  /* 0x0000a80001387983 */ /* 0x000f680000100a00 */
[----:B------:R0:W5:Y:S04]  /*91d0*/  LDG.E.U16 R42, [R42.64] ;  /* 0x000000062a2a7981 */ /* 0x000168000c1e1500 */
[----:B0-----:R2:W5:Y:S02]  /*91e0*/  LDG.E.U16 R43, [R44.64] ;  /* 0x000000062c2b7981 */ /* 0x001564000c1e1500 */
[----:B--2---:R-:W-:-:S02]  /*91f0*/  IMAD.WIDE R44, R3, 0x2, R54 ;  /* 0x00000002032c7825 */ /* 0x004fc400078e0236 */
[----:B------:R-:W2:Y:S04]  /*9200*/  LDL.64 R54, [R1+0x90] ;  /* 0x0000900001367983 */ /* 0x000ea80000100a00 */
[----:B------:R0:W2:Y:S01]  /*9210*/  LDG.E.U16 R44, [R44.64] ;  /* 0x000000062c2c7981 */ /* 0x0000a2000c1e1500 */
[----:B----4-:R-:W-:-:S03]  /*9220*/  IMAD.WIDE R46, R3, 0x2, R58 ;  /* 0x00000002032e7825 */ /* 0x010fc600078e023a */
[----:B------:R-:W4:Y:S01]  /*9230*/  LDL.64 R58, [R1+0x80] ;  /* 0x00008000013a7983 */ /* 0x000f220000100a00 */
[----:B------:R-:W-:-:S03]  /*9240*/  IMAD.WIDE R48, R3, 0x2, R48 ;  /* 0x0000000203307825 */ /* 0x000fc600078e0230 */
[----:B------:R1:W4:Y:S04]  /*9250*/  LDG.E.U16 R46, [R46.64] ;  /* 0x000000062e2e7981 */ /* 0x000328000c1e1500 */
[----:B0-----:R5:W4:Y:S01]  /*9260*/  LDG.E.U16 R45, [R48.64] ;  /* 0x00000006302d7981 */ /* 0x001b22000c1e1500 */
[----:B------:R-:W-:-:S04]  /*9270*/  IMAD.WIDE R50, R3, 0x2, R50 ;  /* 0x0000000203327825 */ /* 0x000fc800078e0232 */
[----:B---3--:R-:W-:-:S05]  /*9280*/  IMAD.WIDE R52, R3, 0x2, R52 ;  /* 0x0000000203347825 */ /* 0x008fca00078e0234 */
[----:B-1----:R0:W3:Y:S02]  /*9290*/  LDG.E.U16 R47, [R52.64] ;  /* 0x00000006342f7981 */ /* 0x0020e4000c1e1500 */
[C---:B0-----:R-:W-:Y:S02]  /*92a0*/  IMAD.WIDE R52, R3.reuse, 0x2, R62 ;  /* 0x0000000203347825 */ /* 0x041fe400078e023e */
[----:B------:R-:W3:Y:S04]  /*92b0*/  LDL.64 R62, [R1+0x40] ;  /* 0x00004000013e7983 */ /* 0x000ee80000100a00 */
[----:B------:R0:W3:Y:S01]  /*92c0*/  LDG.E.U16 R52, [R52.64] ;  /* 0x0000000634347981 */ /* 0x0000e2000c1e1500 */
[----:B-----5:R-:W-:-:S03]  /*92d0*/  IMAD.WIDE R48, R3, 0x2, R56 ;  /* 0x0000000203307825 */ /* 0x020fc600078e0238 */
[----:B------:R-:W5:Y:S04]  /*92e0*/  LDL.64 R56, [R1+0x70] ;  /* 0x0000700001387983 */ /* 0x000f680000100a00 */
[----:B------:R1:W3:Y:S04]  /*92f0*/  LDG.E.U16 R48, [R48.64] ;  /* 0x0000000630307981 */ /* 0x0002e8000c1e1500 */
[----:B-1----:R1:W3:Y:S02]  /*9300*/  LDG.E.U16 R49, [R50.64] ;  /* 0x0000000632317981 */ /* 0x0022e4000c1e1500 */
[----:B-1----:R-:W-:-:S02]  /*9310*/  IMAD.WIDE R50, R3, 0x2, R88 ;  /* 0x0000000203327825 */ /* 0x002fc400078e0258 */
[----:B------:R-:W3:Y:S02]  /*9320*/  LDL.64 R88, [R1+0x50] ;  /* 0x0000500001587983 */ /* 0x000ee40000100a00 */
[C---:B--2---:R-:W-:Y:S02]  /*9330*/  IMAD.WIDE R54, R3.reuse, 0x2, R54 ;  /* 0x0000000203367825 */ /* 0x044fe400078e0236 */
[----:B------:R1:W2:Y:S04]  /*9340*/  LDG.E.U16 R50, [R50.64] ;  /* 0x0000000632327981 */ /* 0x0002a8000c1e1500 */
[----:B-1----:R1:W2:Y:S01]  /*9350*/  LDG.E.U16 R51, [R54.64] ;  /* 0x0000000636337981 */ /* 0x0022a2000c1e1500 */
[----:B----4-:R-:W-:-:S03]  /*9360*/  IMAD.WIDE R58, R3, 0x2, R58 ;  /* 0x00000002033a7825 */ /* 0x010fc600078e023a */
[----:B-1----:R-:W4:Y:S04]  /*9370*/  LDL.64 R54, [R1+0x78] ;  /* 0x0000780001367983 */ /* 0x002f280000100a00 */
[----:B0-----:R0:W2:Y:S04]  /*9380*/  LDG.E.U16 R53, [R58.64] ;  /* 0x000000063a357981 */ /* 0x0010a8000c1e1500 */
[----:B0-----:R-:W2:Y:S01]  /*9390*/  LDL.64 R58, [R1+0x68] ;  /* 0x00006800013a7983 */ /* 0x001ea20000100a00 */
[----:B------:R-:W-:-:S04]  /*93a0*/  IMAD.WIDE R60, R3, 0x2, R60 ;  /* 0x00000002033c7825 */ /* 0x000fc800078e023c */
[----:B-----5:R-:W-:-:S04]  /*93b0*/  IMAD.WIDE R56, R3, 0x2, R56 ;  /* 0x0000000203387825 */ /* 0x020fc800078e0238 */
[----:B----4-:R-:W-:-:S06]  /*93c0*/  IMAD.WIDE R54, R3, 0x2, R54 ;  /* 0x0000000203367825 */ /* 0x010fcc00078e0236 */
[----:B------:R0:W4:Y:S04]  /*93d0*/  LDG.E.U16 R54, [R54.64] ;  /* 0x0000000636367981 */ /* 0x000128000c1e1500 */
[----:B0-----:R2:W5:Y:S02]  /*93e0*/  LDG.E.U16 R55, [R56.64] ;  /* 0x0000000638377981 */ /* 0x001564000c1e1500 */
[----:B--2---:R-:W-:-:S06]  /*93f0*/  IMAD.WIDE R56, R3, 0x2, R58 ;  /* 0x0000000203387825 */ /* 0x004fcc00078e023a */
[----:B------:R0:W2:Y:S04]  /*9400*/  LDG.E.U16 R56, [R56.64] ;  /* 0x0000000638387981 */ /* 0x0000a8000c1e1500 */
[----:B0-----:R0:W2:Y:S04]  /*9410*/  LDG.E.U16 R57, [R60.64] ;  /* 0x000000063c397981 */ /* 0x0010a8000c1e1500 */
[----:B0-----:R-:W2:Y:S01]  /*9420*/  LDL.64 R60, [R1+0x48] ;  /* 0x00004800013c7983 */ /* 0x001ea20000100a00 */
[----:B------:R-:W-:-:S03]  /*9430*/  IMAD.WIDE R58, R3, 0x2, R176 ;  /* 0x00000002033a7825 */ /* 0x000fc600078e02b0 */
[----:B------:R-:W4:Y:S01]  /*9440*/  LDL.64 R176, [R1+0x30] ;  /* 0x0000300001b07983 */ /* 0x000f220000100a00 */
[----:B---3--:R-:W-:-:S03]  /*9450*/  IMAD.WIDE R88, R3, 0x2, R88 ;  /* 0x0000000203587825 */ /* 0x008fc600078e0258 */
[----:B------:R0:W3:Y:S01]  /*9460*/  LDG.E.U16 R58, [R58.64] ;  /* 0x000000063a3a7981 */ /* 0x0000e2000c1e1500 */
[----:B------:R-:W-:-:S04]  /*9470*/  IMAD.WIDE R62, R3, 0x2, R62 ;  /* 0x00000002033e7825 */ /* 0x000fc800078e023e */
[----:B------:R-:W-:Y:S02]  /*9480*/  FADD R205, -R203, R90 ;  /* 0x0000005acbcd7221 */ /* 0x000fe40000000100 */
[----:B------:R-:W3:Y:S04]  /*9490*/  LDL.64 R90, [R1+0x20] ;  /* 0x00002000015a7983 */ /* 0x000ee80000100a00 */
[----:B0-----:R0:W3:Y:S04]  /*94a0*/  LDG.E.U16 R59, [R88.64] ;  /* 0x00000006583b7981 */ /* 0x0010e8000c1e1500 */
[----:B0-----:R-:W4:Y:S01]  /*94b0*/  LDL.64 R88, [R1+0x28] ;  /* 0x0000280001587983 */ /* 0x001f220000100a00 */
[----:B--2---:R-:W-:-:S06]  /*94c0*/  IMAD.WIDE R60, R3, 0x2, R60 ;  /* 0x00000002033c7825 */ /* 0x004fcc00078e023c */
[----:B------:R0:W2:Y:S04]  /*94d0*/  LDG.E.U16 R60, [R60.64] ;  /* 0x000000063c3c7981 */ /* 0x0000a8000c1e1500 */
[----:B0-----:R0:W2:Y:S04]  /*94e0*/  LDG.E.U16 R61, [R62.64] ;  /* 0x000000063e3d7981 */ /* 0x0010a8000c1e1500 */
[----:B0-----:R-:W2:Y:S01]  /*94f0*/  LDL.64 R62, [R1+0x38] ;  /* 0x00003800013e7983 */ /* 0x001ea20000100a00 */
[----:B---3--:R-:W-:-:S04]  /*9500*/  IMAD.WIDE R90, R3, 0x2, R90 ;  /* 0x00000002035a7825 */ /* 0x008fc800078e025a */
[----:B----4-:R-:W-:-:S04]  /*9510*/  IMAD.WIDE R88, R3, 0x2, R88 ;  /* 0x0000000203587825 */ /* 0x010fc800078e0258 */
[C---:B------:R-:W-:Y:S02]  /*9520*/  IMAD.WIDE R176, R3.reuse, 0x2, R176 ;  /* 0x0000000203b07825 */ /* 0x040fe400078e02b0 */
[----:B------:R0:W3:Y:S04]  /*9530*/  LDG.E.U16 R88, [R88.64] ;  /* 0x0000000658587981 */ /* 0x0000e8000c1e1500 */
[----:B0-----:R0:W4:Y:S04]  /*9540*/  LDG.E.U16 R89, [R90.64] ;  /* 0x000000065a597981 */ /* 0x001128000c1e1500 */
[----:B0-----:R-:W3:Y:S01]  /*9550*/  LDL.64 R90, [R1+0x18] ;  /* 0x00001800015a7983 */ /* 0x001ee20000100a00 */
[----:B--2---:R-:W-:-:S06]  /*9560*/  IMAD.WIDE R62, R3, 0x2, R62 ;  /* 0x00000002033e7825 */ /* 0x004fcc00078e023e */
[----:B------:R0:W2:Y:S04]  /*9570*/  LDG.E.U16 R62, [R62.64] ;  /* 0x000000063e3e7981 */ /* 0x0000a8000c1e1500 */
[----:B0-----:R0:W2:Y:S04]  /*9580*/  LDG.E.U16 R63, [R176.64] ;  /* 0x00000006b03f7981 */ /* 0x0010a8000c1e1500 */
[----:B0-----:R-:W2:Y:S01]  /*9590*/  LDL.64 R176, [R1+0x10] ;  /* 0x0000100001b07983 */ /* 0x001ea20000100a00 */
[----:B---3--:R-:W-:-:S06]  /*95a0*/  IMAD.WIDE R90, R3, 0x2, R90 ;  /* 0x00000002035a7825 */ /* 0x008fcc00078e025a */
[----:B------:R0:W3:Y:S01]  /*95b0*/  LDG.E.U16 R90, [R90.64] ;  /* 0x000000065a5a7981 */ /* 0x0000e2000c1e1500 */
[----:B------:R-:W-:Y:S02]  /*95c0*/  FMUL R205, R205, 1.4426950216293334961 ;  /* 0x3fb8aa3bcdcd7820 */ /* 0x000fe40000400000 */
[----:B--2---:R-:W-:-:S05]  /*95d0*/  IMAD.WIDE R176, R3, 0x2, R176 ;  /* 0x0000000203b07825 */ /* 0x004fca00078e02b0 */
[----:B0-----:R0:W2:Y:S04]  /*95e0*/  LDG.E.U16 R91, [R176.64] ;  /* 0x00000006b05b7981 */ /* 0x0010a8000c1e1500 */
[----:B0-----:R-:W2:Y:S01]  /*95f0*/  LDL.64 R176, [R1+0x8] ;  /* 0x0000080001b07983 */ /* 0x001ea20000100a00 */
[----:B------:R-:W0:Y:S02]  /*9600*/  MUFU.EX2 R205, R205 ;  /* 0x000000cd00cd7308 */ /* 0x000e240000000800 */
[----:B0-----:R-:W-:Y:S02]  /*9610*/  FFMA R249, R205, R249, R219 ;  /* 0x000000f9cdf97223 */ /* 0x001fe400000000db */
[----:B------:R-:W-:Y:S02]  /*9620*/  FADD R219, -R202, R195 ;  /* 0x000000c3cadb7221 */ /* 0x000fe40000000100 */
[----:B--2---:R-:W-:-:S05]  /*9630*/  IMAD.WIDE R176, R3, 0x2, R176 ;  /* 0x0000000203b07825 */ /* 0x004fca00078e02b0 */
[----:B------:R0:W2:Y:S04]  /*9640*/  LDG.E.U16 R195, [R176.64] ;  /* 0x00000006b0c37981 */ /* 0x0000a8000c1e1500 */
[----:B0-----:R-:W2:Y:S01]  /*9650*/  LDL.64 R176, [R1] ;  /* 0x0000000001b07983 */ /* 0x001ea20000100a00 */
[C---:B------:R-:W-:Y:S02]  /*9660*/  FMUL R28, R205.reuse, R28 ;  /* 0x0000001ccd1c7220 */ /* 0x040fe40000400000 */
[C---:B------:R-:W-:Y:S02]  /*9670*/  FMUL R29, R205.reuse, R29 ;  /* 0x0000001dcd1d7220 */ /* 0x040fe40000400000 */
[C---:B------:R-:W-:Y:S02]  /*9680*/  FMUL R24, R205.reuse, R24 ;  /* 0x00000018cd187220 */ /* 0x040fe40000400000 */
[----:B------:R-:W-:-:S02]  /*9690*/  FMUL R25, R205, R25 ;  /* 0x00000019cd197220 */ /* 0x000fc40000400000 */
[C---:B------:R-:W-:Y:S02]  /*96a0*/  FMUL R20, R205.reuse, R20 ;  /* 0x00000014cd147220 */ /* 0x040fe40000400000 */
[C---:B------:R-:W-:Y:S02]  /*96b0*/  FMUL R21, R205.reuse, R21 ;  /* 0x00000015cd157220 */ /* 0x040fe40000400000 */
        /* <DEDUP_REMOVED lines=9> */
[----:B------:R-:W-:Y:S01]  /*9750*/  FMUL R161, R205, R161 ;  /* 0x000000a1cda17220 */ /* 0x000fe20000400000 */
[----:B------:R-:W-:-:S06]  /*9760*/  LEA.HI R231, R231, 0x8, RZ, 0x1e ;  /* 0x00000008e7e77811 */ /* 0x000fcc00078ff0ff */
[----:B------:R-:W0:Y:S01]  /*9770*/  LDS R231, [R231.X16+0x10000] ;  /* 0x01000000e7e77984 */ /* 0x000e22000000c800 */
[----:B------:R-:W-:-:S06]  /*9780*/  FMUL R219, R219, 1.4426950216293334961 ;  /* 0x3fb8aa3bdbdb7820 */ /* 0x000fcc0000400000 */
[----:B------:R-:W0:Y:S02]  /*9790*/  MUFU.EX2 R219, R219 ;  /* 0x000000db00db7308 */ /* 0x000e240000000800 */
[----:B0-----:R-:W-:Y:S02]  /*97a0*/  FFMA R248, R219, R248, R231 ;  /* 0x000000f8dbf87223 */ /* 0x001fe400000000e7 */
[----:B------:R-:W0:Y:S01]  /*97b0*/  S2R R231, SR_TID.X ;  /* 0x0000000000e77919 */ /* 0x000e220000002100 */
[----:B--2---:R-:W-:-:S05]  /*97c0*/  IMAD.WIDE R176, R3, 0x2, R176 ;  /* 0x0000000203b07825 */ /* 0x004fca00078e02b0 */
[----:B------:R0:W2:Y:S02]  /*97d0*/  LDG.E.U16 R205, [R176.64] ;  /* 0x00000006b0cd7981 */ /* 0x0000a4000c1e1500 */
[----:B0-----:R-:W-:-:S04]  /*97e0*/  LOP3.LUT R177, R231, 0x1c, RZ, 0xc0, !PT ;  /* 0x0000001ce7b17812 */ /* 0x001fc800078ec0ff */
[----:B------:R-:W-:Y:S02]  /*97f0*/  LEA.HI R177, R177, 0x10, RZ, 0x1e ;  /* 0x00000010b1b17811 */ /* 0x000fe400078ff0ff */
[----:B------:R-:W-:-:S03]  /*9800*/  LOP3.LUT R231, R231, 0x1c, RZ, 0xc0, !PT ;  /* 0x0000001ce7e77812 */ /* 0x000fc600078ec0ff */
[----:B------:R0:W1:Y:S01]  /*9810*/  LDS R176, [R177.X16+0x10000] ;  /* 0x01000000b1b07984 */ /* 0x000062000000c800 */
[----:B------:R-:W-:Y:S01]  /*9820*/  LEA.HI R231, R231, 0x18, RZ, 0x1e ;  /* 0x00000018e7e77811 */ /* 0x000fe200078ff0ff */
[----:B0-----:R-:W-:Y:S02]  /*9830*/  FADD R177, -R201, R190 ;  /* 0x000000bec9b17221 */ /* 0x001fe40000000100 */
[----:B------:R-:W-:Y:S02]  /*9840*/  FADD R190, -R200, R189 ;  /* 0x000000bdc8be7221 */ /* 0x000fe40000000100 */
[----:B------:R0:W-:Y:S04]  /*9850*/  LDS R189, [R231.X16+0x10000] ;  /* 0x01000000e7bd7984 */ /* 0x0001e8000000c800 */
[----:B0-----:R-:W0:Y:S01]  /*9860*/  S2R R231, SR_TID.X ;  /* 0x0000000000e77919 */ /* 0x001e220000002100 */
[----:B------:R-:W-:-:S06]  /*9870*/  FMUL R177, R177, 1.4426950216293334961 ;  /* 0x3fb8aa3bb1b17820 */ /* 0x000fcc0000400000 */
[----:B------:R-:W1:Y:S01]  /*9880*/  MUFU.EX2 R177, R177 ;  /* 0x000000b100b17308 */ /* 0x000e620000000800 */
[----:B0-----:R-:W-:Y:S01]  /*9890*/  LOP3.LUT R231, R231, 0x1c, RZ, 0xc0, !PT ;  /* 0x0000001ce7e77812 */ /* 0x001fe200078ec0ff */
[----:B-1----:R-:W-:-:S03]  /*98a0*/  FFMA R247, R177, R247, R176 ;  /* 0x000000f7b1f77223 */ /* 0x002fc600000000b0 */
[----:B------:R-:W-:Y:S01]  /*98b0*/  LEA.HI R231, R231, 0x20, RZ, 0x1e ;  /* 0x00000020e7e77811 */ /* 0x000fe200078ff0ff */
        /* <DEDUP_REMOVED lines=15> */
[----:B------:R-:W-:Y:S02]  /*99b0*/  FMUL R177, R177, R173 ;  /* 0x000000adb1b17220 */ /* 0x000fe40000400000 */
[----:B------:R0:W-:Y:S04]  /*99c0*/  LDS R173, [R231.X16+0x10000] ;  /* 0x01000000e7ad7984 */ /* 0x0001e8000000c800 */
[----:B0-----:R-:W0:Y:S01]  /*99d0*/  S2R R231, SR_TID.X ;  /* 0x0000000000e77919 */ /* 0x001e220000002100 */
        /* <DEDUP_REMOVED lines=15> */
[----:B------:R-:W-:Y:S01]  /*9ad0*/  FMUL R163, R219, R163 ;  /* 0x000000a3dba37220 */ /* 0x000fe20000400000 */
[----:B0-----:R-:W-:-:S04]  /*9ae0*/  LOP3.LUT R219, R231, 0x1c, RZ, 0xc0, !PT ;  /* 0x0000001ce7db7812 */ /* 0x001fc800078ec0ff */
[C---:B------:R-:W-:Y:S02]  /*9af0*/  LEA.HI R231, R219.reuse, 0x30, RZ, 0x1e ;  /* 0x00000030dbe77811 */ /* 0x040fe400078ff0ff */
[----:B------:R-:W-:-:S04]  /*9b00*/  LEA.HI R219, R219, 0x38, RZ, 0x1e ;  /* 0x00000038dbdb7811 */ /* 0x000fc800078ff0ff */
[----:B------:R-:W-:Y:S04]  /*9b10*/  LDS R231, [R231.X16+0x10000] ;  /* 0x01000000e7e77984 */ /* 0x000fe8000000c800 */
[----:B------:R-:W-:Y:S04]  /*9b20*/  LDS R219, [R219.X16+0x10000] ;  /* 0x01000000dbdb7984 */ /* 0x000fe8000000c800 */
[----:B------:R-:W-:Y:S01]  /*9b30*/  BAR.SYNC.DEFER_BLOCKING 0x0 ;  /* 0x0000000000007b1d */ /* 0x000fe20000010000 */
[----:B------:R-:W-:Y:S02]  /*9b40*/  F2FP.PACK_AB R168, R168, R184 ;  /* 0x000000b8a8a8723e */ /* 0x000fe400000000ff */
[----:B------:R-:W-:-:S02]  /*9b50*/  F2FP.PACK_AB R171, R171, R179 ;  /* 0x000000b3abab723e */ /* 0x000fc400000000ff */
[----:B------:R-:W-:Y:S02]  /*9b60*/  F2FP.PACK_AB R169, R169, R178 ;  /* 0x000000b2a9a9723e */ /* 0x000fe400000000ff */
[----:B------:R-:W-:Y:S02]  /*9b70*/  F2FP.PACK_AB R32, R33, R32 ;  /* 0x000000202120723e */ /* 0x000fe400000000ff */
[----:B------:R-:W-:Y:S02]  /*9b80*/  F2FP.PACK_AB R34, R35, R34 ;  /* 0x000000222322723e */ /* 0x000fe400000000ff */
[----:B------:R-:W-:Y:S02]  /*9b90*/  F2FP.PACK_AB R36, R37, R36 ;  /* 0x000000242524723e */ /* 0x000fe400000000ff */
[----:B------:R-:W-:Y:S02]  /*9ba0*/  F2FP.PACK_AB R38, R39, R38 ;  /* 0x000000262726723e */ /* 0x000fe400000000ff */
[----:B------:R-:W-:Y:S01]  /*9bb0*/  F2FP.PACK_AB R40, R41, R40 ;  /* 0x000000282928723e */ /* 0x000fe200000000ff */
        /* <DEDUP_REMOVED lines=60> */
[----:B---3--:R-:W-:Y:S04]  /*9f80*/  STS.U16 [R0+0x17800], R90 ;  /* 0x0178005a00007388 */ /* 0x008fe80000000400 */
[----:B------:R-:W-:Y:S04]  /*9f90*/  STS.U16 [R0+0x17a00], R91 ;  /* 0x017a005b00007388 */ /* 0x000fe80000000400 */
[----:B------:R-:W-:Y:S04]  /*9fa0*/  STS.U16 [R0+0x17c00], R195 ;  /* 0x017c00c300007388 */ /* 0x000fe80000000400 */
[----:B--2---:R-:W-:Y:S04]  /*9fb0*/  STS.U16 [R0+0x17e00], R205 ;  /* 0x017e00cd00007388 */ /* 0x004fe80000000400 */
[----:B------:R-:W-:Y:S04]  /*9fc0*/  STS [R192+0x18000], R168 ;  /* 0x018000a8c0007388 */ /* 0x000fe80000000800 */
[----:B------:R-:W-:Y:S04]  /*9fd0*/  STS [R192+0x18200], R171 ;  /* 0x018200abc0007388 */ /* 0x000fe80000000800 */
[----:B------:R-:W-:Y:S04]  /*9fe0*/  STS [R192+0x18400], R169 ;  /* 0x018400a9c0007388 */ /* 0x000fe80000000800 */
[----:B------:R-:W-:Y:S04]  /*9ff0*/  STS [R192+0x18600], R32 ;  /* 0x01860020c0007388 */ /* 0x000fe80000000800 */
[----:B------:R-:W-:Y:S04]  /*a000*/  STS [R192+0x18800], R34 ;  /* 0x01880022c0007388 */ /* 0x000fe80000000800 */
[----:B------:R-:W-:Y:S04]  /*a010*/  STS [R192+0x18a00], R36 ;  /* 0x018a0024c0007388 */ /* 0x000fe80000000800 */
[----:B------:R-:W-:Y:S04]  /*a020*/  STS [R192+0x18c00], R38 ;  /* 0x018c0026c0007388 */ /* 0x000fe80000000800 */
[----:B------:R-:W-:Y:S04]  /*a030*/  STS [R192+0x18e00], R40 ;  /* 0x018e0028c0007388 */ /* 0x000fe80000000800 */
[----:B------:R-:W-:Y:S01]  /*a040*/  BAR.SYNC.DEFER_BLOCKING 0x0 ;  /* 0x0000000000007b1d */ /* 0x000fe20000010000 */
[----:B------:R-:W-:-:S04]  /*a050*/  FADD R170, -R199, R170 ;  /* 0x000000aac7aa7221 */ /* 0x000fc80000000100 */
[----:B------:R-:W-:-:S04]  /*a060*/  FMUL R170, R170, 1.4426950216293334961 ;  /* 0x3fb8aa3baaaa7820 */ /* 0x000fc80000400000 */
[----:B------:R0:W-:Y:S01]  /*a070*/  MUFU.EX2 R172, R170 ;  /* 0x000000aa00ac7308 */ /* 0x0001e20000000800 */
[----:B------:R-:W-:Y:S04]  /*a080*/  LDSM.16.M88.4 R184, [R193+0x18000] ;  /* 0x01800000c1b8783b */ /* 0x000fe80000000200 */
[----:B------:R-:W1:Y:S04]  /*a090*/  LDSM.16.M88.4 R60, [R183+0x10000] ;  /* 0x01000000b73c783b */ /* 0x000e680000000200 */
[----:B------:R-:W2:Y:S04]  /*a0a0*/  LDSM.16.M88.4 R56, [R183+0x11000] ;  /* 0x01100000b738783b */ /* 0x000ea80000000200 */
[----:B------:R-:W3:Y:S04]  /*a0b0*/  LDSM.16.M88.4 R52, [R183+0x12000] ;  /* 0x01200000b734783b */ /* 0x000ee80000000200 */
[----:B------:R-:W4:Y:S04]  /*a0c0*/  LDSM.16.M88.4 R48, [R183+0x13000] ;  /* 0x01300000b730783b */ /* 0x000f280000000200 */
[----:B------:R-:W5:Y:S04]  /*a0d0*/  LDSM.16.M88.4 R32, [R183+0x14000] ;  /* 0x01400000b720783b */ /* 0x000f680000000200 */
[----:B------:R-:W4:Y:S04]  /*a0e0*/  LDSM.16.M88.4 R44, [R183+0x15000] ;  /* 0x01500000b72c783b */ /* 0x000f280000000200 */
[----:B------:R-:W4:Y:S04]  /*a0f0*/  LDSM.16.M88.4 R40, [R183+0x16000] ;  /* 0x01600000b728783b */ /* 0x000f280000000200 */
[----:B------:R-:W5:Y:S04]  /*a100*/  LDSM.16.M88.4 R36, [R183+0x17000] ;  /* 0x01700000b724783b */ /* 0x000f680000000200 */
[----:B0-----:R-:W0:Y:S01]  /*a110*/  LDSM.16.M88.4 R168, [R193+0x18400] ;  /* 0x01840000c1a8783b */ /* 0x001e220000000200 */
[----:B------:R-:W-:-:S03]  /*a120*/  FMUL R190, R190, 1.4426950216293334961 ;  /* 0x3fb8aa3bbebe7820 */ /* 0x000fc60000400000 */
[----:B------:R-:W0:Y:S03]  /*a130*/  LDSM.16.M88.4 R88, [R193+0x18800] ;  /* 0x01880000c158783b */ /* 0x000e260000000200 */
[----:B------:R-:W3:Y:S01]  /*a140*/  MUFU.EX2 R190, R190 ;  /* 0x000000be00be7308 */ /* 0x000ee20000000800 */
[C---:B-1----:R-:W-:Y:S08]  /*a150*/  HMMA.16816.F32 R28, R184.reuse, R60, R28 ;  /* 0x0000003cb81c723c */ /* 0x042ff0000000181c */
[C---:B--2---:R-:W-:Y:S08]  /*a160*/  HMMA.16816.F32 R24, R184.reuse, R56, R24 ;  /* 0x00000038b818723c */ /* 0x044ff00000001818 */
[----:B---3--:R-:W-:Y:S01]  /*a170*/  HMMA.16816.F32 R20, R184, R52, R20 ;  /* 0x00000034b814723c */ /* 0x008fe20000001814 */
[----:B------:R-:W-:-:S02]  /*a180*/  FMUL R166, R190, R166 ;  /* 0x000000a6bea67220 */ /* 0x000fc40000400000 */
[C---:B------:R-:W-:Y:S02]  /*a190*/  FMUL R167, R190.reuse, R167 ;  /* 0x000000a7bea77220 */ /* 0x040fe40000400000 */
[----:B------:R-:W-:-:S03]  /*a1a0*/  FMUL R66, R190, R66 ;  /* 0x00000042be427220 */ /* 0x000fc60000400000 */
[----:B----4-:R-:W-:Y:S01]  /*a1b0*/  HMMA.16816.F32 R16, R184, R48, R16 ;  /* 0x00000030b810723c */ /* 0x010fe20000001810 */
[C---:B------:R-:W-:Y:S02]  /*a1c0*/  FMUL R67, R190.reuse, R67 ;  /* 0x00000043be437220 */ /* 0x040fe40000400000 */
[C---:B------:R-:W-:Y:S02]  /*a1d0*/  FMUL R70, R190.reuse, R70 ;  /* 0x00000046be467220 */ /* 0x040fe40000400000 */
[----:B------:R-:W-:-:S03]  /*a1e0*/  FMUL R71, R190, R71 ;  /* 0x00000047be477220 */ /* 0x000fc60000400000 */
[----:B-----5:R-:W-:Y:S01]  /*a1f0*/  HMMA.16816.F32 R12, R184, R32, R12 ;  /* 0x00000020b80c723c */ /* 0x020fe2000000180c */
[C---:B------:R-:W-:Y:S02]  /*a200*/  FMUL R74, R190.reuse, R74 ;  /* 0x0000004abe4a7220 */ /* 0x040fe40000400000 */
[C---:B------:R-:W-:Y:S02]  /*a210*/  FMUL R75, R190.reuse, R75 ;  /* 0x0000004bbe4b7220 */ /* 0x040fe40000400000 */
[----:B------:R-:W-:-:S03]  /*a220*/  FMUL R78, R190, R78 ;  /* 0x0000004ebe4e7220 */ /* 0x000fc60000400000 */
[----:B------:R-:W-:Y:S01]  /*a230*/  HMMA.16816.F32 R8, R184, R44, R8 ;  /* 0x0000002cb808723c */ /* 0x000fe20000001808 */
        /* <DEDUP_REMOVED lines=8> */
[----:B------:R-:W1:Y:S01]  /*a2c0*/  LDSM.16.M88.4 R184, [R193+0x18c00] ;  /* 0x018c0000c1b8783b */ /* 0x000e620000000200 */
[----:B------:R-:W-:Y:S02]  /*a2d0*/  FMUL R179, R190, R175 ;  /* 0x000000afbeb37220 */ /* 0x000fe40000400000 */
[----:B------:R-:W-:-:S04]  /*a2e0*/  FADD R204, -R198, R188 ;  /* 0x000000bcc6cc7221 */ /* 0x000fc80000000100 */
[----:B0-----:R-:W-:Y:S01]  /*a2f0*/  HMMA.16816.F32 R164, R168, R60, R164 ;  /* 0x0000003ca8a4723c */ /* 0x001fe200000018a4 */
[----:B------:R-:W-:-:S07]  /*a300*/  FMUL R204, R204, 1.4426950216293334961 ;  /* 0x3fb8aa3bcccc7820 */ /* 0x000fce0000400000 */
[C---:B------:R-:W-:Y:S08]  /*a310*/  HMMA.16816.F32 R64, R168.reuse, R56, R64 ;  /* 0x00000038a840723c */ /* 0x040ff00000001840 */
[C---:B------:R-:W-:Y:S08]  /*a320*/  HMMA.16816.F32 R68, R168.reuse, R52, R68 ;  /* 0x00000034a844723c */ /* 0x040ff00000001844 */
[C---:B------:R-:W-:Y:S08]  /*a330*/  HMMA.16816.F32 R72, R168.reuse, R48, R72 ;  /* 0x00000030a848723c */ /* 0x040ff00000001848 */
[C---:B------:R-:W-:Y:S08]  /*a340*/  HMMA.16816.F32 R76, R168.reuse, R32, R76 ;  /* 0x00000020a84c723c */ /* 0x040ff0000000184c */
[C---:B------:R-:W-:Y:S08]  /*a350*/  HMMA.16816.F32 R80, R168.reuse, R44, R80 ;  /* 0x0000002ca850723c */ /* 0x040ff00000001850 */
[C---:B------:R-:W-:Y:S08]  /*a360*/  HMMA.16816.F32 R84, R168.reuse, R40, R84 ;  /* 0x00000028a854723c */ /* 0x040ff00000001854 */
[----:B------:R-:W-:Y:S07]  /*a370*/  HMMA.16816.F32 R176, R168, R36, R176 ;  /* 0x00000024a8b0723c */ /* 0x000fee00000018b0 */
[----:B------:R-:W-:-:S02]  /*a380*/  FADD R169, -R197, R240 ;  /* 0x000000f0c5a97221 */ /* 0x000fc40000000100 */
[----:B------:R-:W-:Y:S02]  /*a390*/  FADD R168, -R196, R241 ;  /* 0x000000f1c4a87221 */ /* 0x000fe40000000100 */
[----:B------:R-:W-:Y:S02]  /*a3a0*/  FMUL R169, R169, 1.4426950216293334961 ;  /* 0x3fb8aa3ba9a97820 */ /* 0x000fe40000400000 */
[----:B------:R-:W-:Y:S01]  /*a3b0*/  FMUL R168, R168, 1.4426950216293334961 ;  /* 0x3fb8aa3ba8a87820 */ /* 0x000fe20000400000 */
[----:B------:R-:W0:Y:S08]  /*a3c0*/  MUFU.EX2 R204, R204 ;  /* 0x000000cc00cc7308 */ /* 0x000e300000000800 */
[----:B------:R-:W2:Y:S08]  /*a3d0*/  MUFU.EX2 R195, R169 ;  /* 0x000000a900c37308 */ /* 0x000eb00000000800 */
[----:B------:R-:W3:Y:S01]  /*a3e0*/  MUFU.EX2 R194, R168 ;  /* 0x000000a800c27308 */ /* 0x000ee20000000800 */
[----:B------:R-:W-:-:S02]  /*a3f0*/  FMUL R112, R172, R112 ;  /* 0x00000070ac707220 */ /* 0x000fc40000400000 */
[----:B------:R-:W-:Y:S02]  /*a400*/  FMUL R113, R172, R113 ;  /* 0x00000071ac717220 */ /* 0x000fe40000400000 */
[C---:B0-----:R-:W-:Y:S02]  /*a410*/  FMUL R114, R204.reuse, R114 ;  /* 0x00000072cc727220 */ /* 0x041fe40000400000 */
[----:B------:R-:W-:Y:S02]  /*a420*/  FMUL R115, R204, R115 ;  /* 0x00000073cc737220 */ /* 0x000fe40000400000 */
[C---:B--2---:R-:W-:Y:S02]  /*a430*/  FMUL R144, R195.reuse, R144 ;  /* 0x00000090c3907220 */ /* 0x044fe40000400000 */
[----:B------:R-:W-:Y:S02]  /*a440*/  FMUL R145, R195, R145 ;  /* 0x00000091c3917220 */ /* 0x000fe40000400000 */
[----:B---3--:R-:W-:-:S02]  /*a450*/  FMUL R146, R194, R146 ;  /* 0x00000092c2927220 */ /* 0x008fc40000400000 */
[----:B------:R-:W-:Y:S01]  /*a460*/  FMUL R147, R194, R147 ;  /* 0x00000093c2937220 */ /* 0x000fe20000400000 */
[----:B------:R-:W-:Y:S01]  /*a470*/  HMMA.16816.F32 R112, R88, R32, R112 ;  /* 0x000000205870723c */ /* 0x000fe20000001870 */
[C---:B------:R-:W-:Y:S02]  /*a480*/  FMUL R96, R172.reuse, R96 ;  /* 0x00000060ac607220 */ /* 0x040fe40000400000 */
[----:B------:R-:W-:-:S05]  /*a490*/  FMUL R97, R172, R97 ;  /* 0x00000061ac617220 */ /* 0x000fca0000400000 */
[----:B-1----:R-:W-:Y:S01]  /*a4a0*/  HMMA.16816.F32 R144, R184, R32, R144 ;  /* 0x00000020b890723c */ /* 0x002fe20000001890 */
[----:B------:R-:W0:Y:S01]  /*a4b0*/  S2R R32, SR_CTAID.X ;  /* 0x0000000000207919 */ /* 0x000e220000002500 */
[C---:B------:R-:W-:Y:S02]  /*a4c0*/  FMUL R98, R204.reuse, R98 ;  /* 0x00000062cc627220 */ /* 0x040fe40000400000 */
[----:B------:R-:W-:Y:S02]  /*a4d0*/  FMUL R99, R204, R99 ;  /* 0x00000063cc637220 */ /* 0x000fe40000400000 */
[C---:B------:R-:W-:Y:S02]  /*a4e0*/  FMUL R100, R172.reuse, R100 ;  /* 0x00000064ac647220 */ /* 0x040fe40000400000 */
[----:B------:R-:W-:Y:S02]  /*a4f0*/  FMUL R101, R172, R101 ;  /* 0x00000065ac657220 */ /* 0x000fe40000400000 */
[----:B------:R-:W-:-:S02]  /*a500*/  FMUL R102, R204, R102 ;  /* 0x00000066cc667220 */ /* 0x000fc40000400000 */
[----:B------:R-:W-:Y:S02]  /*a510*/  FMUL R103, R204, R103 ;  /* 0x00000067cc677220 */ /* 0x000fe40000400000 */
        /* <DEDUP_REMOVED lines=19> */
[----:B------:R-:W-:Y:S01]  /*a650*/  FMUL R127, R204, R127 ;  /* 0x0000007fcc7f7220 */ /* 0x000fe20000400000 */
[----:B------:R-:W-:Y:S01]  /*a660*/  LOP3.LUT R237, R193, 0x20, RZ, 0x3c, !PT ;  /* 0x00000020c1ed7812 */ /* 0x000fe200078e3cff */
[----:B------:R-:W-:Y:S01]  /*a670*/  FFMA R245, R172, R245, R173 ;  /* 0x000000f5acf57223 */ /* 0x000fe200000000ad */
[C---:B------:R-:W-:Y:S01]  /*a680*/  HMMA.16816.F32 R96, R88.reuse, R60, R96 ;  /* 0x0000003c5860723c */ /* 0x040fe20000001860 */
[----:B------:R-:W-:Y:S02]  /*a690*/  FFMA R246, R190, R246, R189 ;  /* 0x000000f6bef67223 */ /* 0x000fe400000000bd */
[----:B------:R-:W1:Y:S04]  /*a6a0*/  LDSM.16.M88.4 R172, [R237+0x18400] ;  /* 0x01840000edac783b */ /* 0x000e680000000200 */
[----:B------:R-:W2:Y:S01]  /*a6b0*/  LDSM.16.M88.4 R188, [R237+0x18000] ;  /* 0x01800000edbc783b */ /* 0x000ea20000000200 */
[C---:B------:R-:W-:Y:S03]  /*a6c0*/  HMMA.16816.F32 R100, R88.reuse, R56, R100 ;  /* 0x000000385864723c */ /* 0x040fe60000001864 */
[----:B------:R-:W3:Y:S05]  /*a6d0*/  LDSM.16.M88.4 R168, [R237+0x18800] ;  /* 0x01880000eda8783b */ /* 0x000eea0000000200 */
[C---:B------:R-:W-:Y:S08]  /*a6e0*/  HMMA.16816.F32 R104, R88.reuse, R52, R104 ;  /* 0x000000345868723c */ /* 0x040ff00000001868 */
[C---:B------:R-:W-:Y:S08]  /*a6f0*/  HMMA.16816.F32 R108, R88.reuse, R48, R108 ;  /* 0x00000030586c723c */ /* 0x040ff0000000186c */
[C---:B------:R-:W-:Y:S08]  /*a700*/  HMMA.16816.F32 R116, R88.reuse, R44, R116 ;  /* 0x0000002c5874723c */ /* 0x040ff00000001874 */
[C---:B------:R-:W-:Y:S08]  /*a710*/  HMMA.16816.F32 R120, R88.reuse, R40, R120 ;  /* 0x000000285878723c */ /* 0x040ff00000001878 */
[----:B------:R-:W-:Y:S01]  /*a720*/  HMMA.16816.F32 R124, R88, R36, R124 ;  /* 0x00000024587c723c */ /* 0x000fe2000000187c */
[----:B------:R-:W4:Y:S01]  /*a730*/  LDSM.16.M88.4 R88, [R237+0x18c00] ;  /* 0x018c0000ed58783b */ /* 0x000f220000000200 */
[----:B------:R-:W-:-:S02]  /*a740*/  FMUL R128, R195, R128 ;  /* 0x00000080c3807220 */ /* 0x000fc40000400000 */
[C---:B------:R-:W-:Y:S02]  /*a750*/  FMUL R129, R195.reuse, R129 ;  /* 0x00000081c3817220 */ /* 0x040fe40000400000 */
[C---:B------:R-:W-:Y:S02]  /*a760*/  FMUL R130, R194.reuse, R130 ;  /* 0x00000082c2827220 */ /* 0x040fe40000400000 */
[C---:B------:R-:W-:Y:S02]  /*a770*/  FMUL R131, R194.reuse, R131 ;  /* 0x00000083c2837220 */ /* 0x040fe40000400000 */
[C---:B------:R-:W-:Y:S02]  /*a780*/  FMUL R132, R195.reuse, R132 ;  /* 0x00000084c3847220 */ /* 0x040fe40000400000 */
[----:B------:R-:W-:Y:S02]  /*a790*/  FMUL R133, R195, R133 ;  /* 0x00000085c3857220 */ /* 0x000fe40000400000 */
        /* <DEDUP_REMOVED lines=19> */
[----:B------:R-:W-:Y:S02]  /*a8d0*/  FMUL R157, R195, R157 ;  /* 0x0000009dc39d7220 */ /* 0x000fe40000400000 */
[C---:B------:R-:W-:Y:S02]  /*a8e0*/  FMUL R158, R194.reuse, R158 ;  /* 0x0000009ec29e7220 */ /* 0x040fe40000400000 */
[----:B------:R-:W-:Y:S01]  /*a8f0*/  FMUL R159, R194, R159 ;  /* 0x0000009fc29f7220 */ /* 0x000fe20000400000 */
[----:B------:R-:W-:Y:S01]  /*a900*/  UIADD3 UR4, UP0, UR4, 0x20, URZ ;  /* 0x0000002004047890 */ /* 0x000fe2000ff1e03f */
[----:B0-----:R-:W-:Y:S01]  /*a910*/  IMAD.SHL.U32 R32, R32, 0x40, RZ ;  /* 0x0000004020207824 */ /* 0x001fe200078e00ff */
[----:B------:R-:W-:Y:S02]  /*a920*/  HMMA.16816.F32 R128, R184, R60, R128 ;  /* 0x0000003cb880723c */ /* 0x000fe40000001880 */
[----:B------:R-:W-:Y:S02]  /*a930*/  UIADD3.X UR5, URZ, UR5, URZ, UP0, !UPT ;  /* 0x000000053f057290 */ /* 0x000fe400087fe43f */
[----:B------:R-:W-:-:S04]  /*a940*/  IADD3 R32, R32, 0x40, RZ ;  /* 0x0000004020207810 */ /* 0x000fc80007ffe0ff */
[----:B------:R-:W-:Y:S01]  /*a950*/  HMMA.16816.F32 R132, R184, R56, R132 ;  /* 0x00000038b884723c */ /* 0x000fe20000001884 */
[----:B------:R-:W-:-:S07]  /*a960*/  ISETP.LE.U32.AND P0, PT, R32, UR4, PT ;  /* 0x0000000420007c0c */ /* 0x000fce000bf03070 */
[----:B------:R-:W-:Y:S01]  /*a970*/  HMMA.16816.F32 R136, R184, R52, R136 ;  /* 0x00000034b888723c */ /* 0x000fe20000001888 */
[----:B------:R-:W-:-:S07]  /*a980*/  IMAD.U32 R32, RZ, RZ, UR5 ;  /* 0x00000005ff207e24 */ /* 0x000fce000f8e00ff */
[C---:B------:R-:W-:Y:S08]  /*a990*/  HMMA.16816.F32 R140, R184.reuse, R48, R140 ;  /* 0x00000030b88c723c */ /* 0x040ff0000000188c */
[C---:B------:R-:W-:Y:S08]  /*a9a0*/  HMMA.16816.F32 R148, R184.reuse, R44, R148 ;  /* 0x0000002cb894723c */ /* 0x040ff00000001894 */
[C---:B------:R-:W-:Y:S08]  /*a9b0*/  HMMA.16816.F32 R152, R184.reuse, R40, R152 ;  /* 0x00000028b898723c */ /* 0x040ff00000001898 */
[----:B------:R-:W-:Y:S01]  /*a9c0*/  HMMA.16816.F32 R156, R184, R36, R156 ;  /* 0x00000024b89c723c */ /* 0x000fe2000000189c */
[----:B------:R-:W-:-:S02]  /*a9d0*/  ISETP.GE.U32.AND.EX P0, PT, R32, RZ, PT, P0 ;  /* 0x000000ff2000720c */ /* 0x000fc40003f06100 */
[----:B------:R-:W-:Y:S01]  /*a9e0*/  MOV R33, 0x20 ;  /* 0x0000002000217802 */ /* 0x000fe20000000f00 */
[----:B------:R-:W-:-:S04]  /*a9f0*/  FFMA R243, R195, R243, R231 ;  /* 0x000000f3c3f37223 */ /* 0x000fc800000000e7 */
[----:B-1----:R-:W-:Y:S01]  /*aa00*/  HMMA.16816.F32 R164, R172, R62, R164 ;  /* 0x0000003eaca4723c */ /* 0x002fe200000018a4 */
[C---:B------:R-:W-:Y:S01]  /*aa10*/  IMAD R4, R33.reuse, c[0x0][0x1a4], R4 ;  /* 0x0000690021047a24 */ /* 0x040fe200078e0204 */
[----:B------:R-:W-:Y:S01]  /*aa20*/  MOV R240, R197 ;  /* 0x000000c500f07202 */ /* 0x000fe20000000f00 */
[----:B------:R-:W-:-:S05]  /*aa30*/  IMAD R3, R33, c[0x0][0x1b4], R3 ;  /* 0x00006d0021037a24 */ /* 0x000fca00078e0203 */
[----:B------:R-:W-:Y:S01]  /*aa40*/  HMMA.16816.F32 R64, R172, R58, R64 ;  /* 0x0000003aac40723c */ /* 0x000fe20000001840 */
[----:B------:R-:W-:Y:S02]  /*aa50*/  FFMA R244, R204, R244, R239 ;  /* 0x000000f4ccf47223 */ /* 0x000fe400000000ef */
[----:B------:R-:W-:-:S05]  /*aa60*/  FFMA R242, R194, R242, R219 ;  /* 0x000000f2c2f27223 */ /* 0x000fca00000000db */
[----:B------:R-:W-:Y:S01]  /*aa70*/  HMMA.16816.F32 R68, R172, R54, R68 ;  /* 0x00000036ac44723c */ /* 0x000fe20000001844 */
[----:B------:R-:W-:Y:S02]  /*aa80*/  IMAD.MOV.U32 R195, RZ, RZ, R202 ;  /* 0x000000ffffc37224 */ /* 0x000fe400078e00ca */
[----:B------:R-:W-:-:S05]  /*aa90*/  IMAD.MOV.U32 R241, RZ, RZ, R196 ;  /* 0x000000fffff17224 */ /* 0x000fca00078e00c4 */
[C---:B------:R-:W-:Y:S08]  /*aaa0*/  HMMA.16816.F32 R72, R172.reuse, R50, R72 ;  /* 0x00000032ac48723c */ /* 0x040ff00000001848 */
[C---:B------:R-:W-:Y:S08]  /*aab0*/  HMMA.16816.F32 R76, R172.reuse, R34, R76 ;  /* 0x00000022ac4c723c */ /* 0x040ff0000000184c */
[C---:B------:R-:W-:Y:S08]  /*aac0*/  HMMA.16816.F32 R80, R172.reuse, R46, R80 ;  /* 0x0000002eac50723c */ /* 0x040ff00000001850 */
[----:B------:R-:W-:Y:S08]  /*aad0*/  HMMA.16816.F32 R84, R172, R42, R84 ;  /* 0x0000002aac54723c */ /* 0x000ff00000001854 */
[C---:B--2---:R-:W-:Y:S08]  /*aae0*/  HMMA.16816.F32 R28, R188.reuse, R62, R28 ;  /* 0x0000003ebc1c723c */ /* 0x044ff0000000181c */
[C---:B------:R-:W-:Y:S08]  /*aaf0*/  HMMA.16816.F32 R24, R188.reuse, R58, R24 ;  /* 0x0000003abc18723c */ /* 0x040ff00000001818 */
[C---:B------:R-:W-:Y:S08]  /*ab00*/  HMMA.16816.F32 R20, R188.reuse, R54, R20 ;  /* 0x00000036bc14723c */ /* 0x040ff00000001814 */
[C---:B------:R-:W-:Y:S08]  /*ab10*/  HMMA.16816.F32 R16, R188.reuse, R50, R16 ;  /* 0x00000032bc10723c */ /* 0x040ff00000001810 */
[C---:B------:R-:W-:Y:S08]  /*ab20*/  HMMA.16816.F32 R12, R188.reuse, R34, R12 ;  /* 0x00000022bc0c723c */ /* 0x040ff0000000180c */
[C---:B------:R-:W-:Y:S08]  /*ab30*/  HMMA.16816.F32 R8, R188.reuse, R46, R8 ;  /* 0x0000002ebc08723c */ /* 0x040ff00000001808 */
[C---:B------:R-:W-:Y:S08]  /*ab40*/  HMMA.16816.F32 R92, R188.reuse, R42, R92 ;  /* 0x0000002abc5c723c */ /* 0x040ff0000000185c */
[-C--:B------:R-:W-:Y:S08]  /*ab50*/  HMMA.16816.F32 R160, R188, R38.reuse, R160 ;  /* 0x00000026bca0723c */ /* 0x080ff000000018a0 */
[----:B------:R-:W-:Y:S01]  /*ab60*/  HMMA.16816.F32 R172, R172, R38, R176 ;  /* 0x00000026acac723c */ /* 0x000fe200000018b0 */
[----:B------:R-:W-:Y:S01]  /*ab70*/  MOV R190, R201 ;  /* 0x000000c900be7202 */ /* 0x000fe20000000f00 */
[----:B------:R-:W-:-:S02]  /*ab80*/  IMAD.MOV.U32 R189, RZ, RZ, R200 ;  /* 0x000000ffffbd7224 */ /* 0x000fc400078e00c8 */
[----:B------:R-:W-:-:S04]  /*ab90*/  IMAD.MOV.U32 R188, RZ, RZ, R198 ;  /* 0x000000ffffbc7224 */ /* 0x000fc800078e00c6 */
[C---:B---3--:R-:W-:Y:S08]  /*aba0*/  HMMA.16816.F32 R96, R168.reuse, R62, R96 ;  /* 0x0000003ea860723c */ /* 0x048ff00000001860 */
[C---:B------:R-:W-:Y:S08]  /*abb0*/  HMMA.16816.F32 R100, R168.reuse, R58, R100 ;  /* 0x0000003aa864723c */ /* 0x040ff00000001864 */
[C---:B------:R-:W-:Y:S08]  /*abc0*/  HMMA.16816.F32 R104, R168.reuse, R54, R104 ;  /* 0x00000036a868723c */ /* 0x040ff00000001868 */
[C---:B------:R-:W-:Y:S08]  /*abd0*/  HMMA.16816.F32 R108, R168.reuse, R50, R108 ;  /* 0x00000032a86c723c */ /* 0x040ff0000000186c */
[C---:B------:R-:W-:Y:S08]  /*abe0*/  HMMA.16816.F32 R112, R168.reuse, R34, R112 ;  /* 0x00000022a870723c */ /* 0x040ff00000001870 */
[C---:B------:R-:W-:Y:S08]  /*abf0*/  HMMA.16816.F32 R116, R168.reuse, R46, R116 ;  /* 0x0000002ea874723c */ /* 0x040ff00000001874 */
[C---:B------:R-:W-:Y:S08]  /*ac00*/  HMMA.16816.F32 R120, R168.reuse, R42, R120 ;  /* 0x0000002aa878723c */ /* 0x040ff00000001878 */
[----:B------:R-:W-:Y:S08]  /*ac10*/  HMMA.16816.F32 R124, R168, R38, R124 ;  /* 0x00000026a87c723c */ /* 0x000ff0000000187c */
[----:B----4-:R-:W-:Y:S01]  /*ac20*/  HMMA.16816.F32 R128, R88, R62, R128 ;  /* 0x0000003e5880723c */ /* 0x010fe20000001880 */
[----:B------:R-:W-:-:S07]  /*ac30*/  MOV R170, R199 ;  /* 0x000000c700aa7202 */ /* 0x000fce0000000f00 */
[C---:B------:R-:W-:Y:S08]  /*ac40*/  HMMA.16816.F32 R132, R88.reuse, R58, R132 ;  /* 0x0000003a5884723c */ /* 0x040ff00000001884 */
[C---:B------:R-:W-:Y:S08]  /*ac50*/  HMMA.16816.F32 R136, R88.reuse, R54, R136 ;  /* 0x000000365888723c */ /* 0x040ff00000001888 */
[C---:B------:R-:W-:Y:S08]  /*ac60*/  HMMA.16816.F32 R140, R88.reuse, R50, R140 ;  /* 0x00000032588c723c */ /* 0x040ff0000000188c */
[C---:B------:R-:W-:Y:S08]  /*ac70*/  HMMA.16816.F32 R144, R88.reuse, R34, R144 ;  /* 0x000000225890723c */ /* 0x040ff00000001890 */
[C---:B------:R-:W-:Y:S08]  /*ac80*/  HMMA.16816.F32 R148, R88.reuse, R46, R148 ;  /* 0x0000002e5894723c */ /* 0x040ff00000001894 */
[C---:B------:R-:W-:Y:S08]  /*ac90*/  HMMA.16816.F32 R152, R88.reuse, R42, R152 ;  /* 0x0000002a5898723c */ /* 0x040ff00000001898 */
[----:B------:R-:W-:Y:S07]  /*aca0*/  HMMA.16816.F32 R156, R88, R38, R156 ;  /* 0x00000026589c723c */ /* 0x000fee000000189c */
[----:B------:R-:W-:Y:S01]  /*acb0*/  MOV R90, R203 ;  /* 0x000000cb005a7202 */ /* 0x000fe20000000f00 */
[----:B------:R-:W-:Y:S01]  /*acc0*/  @P0 CALL.REL.NOINC `(.L_x_0) ;  /* 0x0000001000000944 */ /* 0x000fe20003c00000 */
[----:B------:R-:W-:Y:S05]  /*acd0*/  BRA `(.L_x_1) ;  /* 0xffffa6f000007947 */ /* 0x000fea000383ffff */
.L_x_0:
[----:B------:R-:W0:Y:S01]  /*ace0*/  S2R R33, SR_CTAID.Y ;  /* 0x0000000000217919 */ /* 0x000e220000002600 */
[----:B------:R-:W-:Y:S01]  /*acf0*/  MOV R42, R122 ;  /* 0x0000007a002a7202 */ /* 0x000fe20000000f00 */
[----:B------:R-:W-:Y:S01]  /*ad00*/  IMAD.MOV.U32 R122, RZ, RZ, R130 ;  /* 0x000000ffff7a7224 */ /* 0x000fe200078e0082 */
[----:B------:R-:W-:Y:S01]  /*ad10*/  MOV R130, R140 ;  /* 0x0000008c00827202 */ /* 0x000fe20000000f00 */
[----:B------:R-:W1:Y:S01]  /*ad20*/  S2R R32, SR_CTAID.X ;  /* 0x0000000000207919 */ /* 0x000e620000002500 */
[----:B------:R-:W-:Y:S01]  /*ad30*/  IMAD.MOV.U32 R61, RZ, RZ, R249 ;  /* 0x000000ffff3d7224 */ /* 0x000fe200078e00f9 */
[----:B------:R-:W-:Y:S01]  /*ad40*/  MOV R140, R248 ;  /* 0x000000f8008c7202 */ /* 0x000fe20000000f00 */
[----:B------:R-:W-:Y:S01]  /*ad50*/  IMAD.MOV.U32 R90, RZ, RZ, R117 ;  /* 0x000000ffff5a7224 */ /* 0x000fe200078e0075 */
[----:B------:R-:W2:Y:S01]  /*ad60*/  S2R R34, SR_TID.X ;  /* 0x0000000000227919 */ /* 0x000ea20000002100 */
[----:B------:R-:W-:Y:S01]  /*ad70*/  FMUL R4, R61, 8388608 ;  /* 0x4b0000003d047820 */ /* 0x000fe20000400000 */
[----:B------:R-:W-:Y:S01]  /*ad80*/  MOV R56, R98 ;  /* 0x0000006200387202 */ /* 0x000fe20000000f00 */
[----:B------:R-:W-:Y:S01]  /*ad90*/  IMAD.MOV.U32 R117, RZ, RZ, R141 ;  /* 0x000000ffff757224 */ /* 0x000fe200078e008d */
[----:B------:R-:W-:Y:S01]  /*ada0*/  MOV R170, R96 ;  /* 0x0000006000aa7202 */ /* 0x000fe20000000f00 */
[----:B------:R-:W-:Y:S01]  /*adb0*/  IMAD.MOV.U32 R141, RZ, RZ, R247 ;  /* 0x000000ffff8d7224 */ /* 0x000fe200078e00f7 */
[----:B------:R-:W-:Y:S01]  /*adc0*/  MOV R251, 0x3dc6b27f ;  /* 0x3dc6b27f00fb7802 */ /* 0x000fe20000000f00 */
[----:B------:R-:W-:Y:S01]  /*add0*/  IMAD.MOV.U32 R57, RZ, RZ, R99 ;  /* 0x000000ffff397224 */ /* 0x000fe200078e0063 */
[----:B------:R-:W-:Y:S01]  /*ade0*/  MOV R53, R100 ;  /* 0x0000006400357202 */ /* 0x000fe20000000f00 */
[----:B------:R-:W-:Y:S01]  /*adf0*/  IMAD.MOV.U32 R88, RZ, RZ, R101 ;  /* 0x000000ffff587224 */ /* 0x000fe200078e0065 */
[----:B------:R-:W-:Y:S01]  /*ae00*/  FSETP.GEU.AND P2, PT, R141, 1.175494350822287508e-38, PT ;  /* 0x008000008d00780b */ /* 0x000fe20003f4e000 */
[----:B------:R-:W-:Y:S01]  /*ae10*/  IMAD.MOV.U32 R52, RZ, RZ, R97 ;  /* 0x000000ffff347224 */ /* 0x000fe200078e0061 */
[----:B------:R-:W-:Y:S01]  /*ae20*/  MOV R168, R104 ;  /* 0x0000006800a87202 */ /* 0x000fe20000000f00 */
[----:B------:R-:W-:Y:S01]  /*ae30*/  IMAD.MOV.U32 R51, RZ, RZ, R86 ;  /* 0x000000ffff337224 */ /* 0x000fe200078e0056 */
[----:B------:R-:W-:Y:S01]  /*ae40*/  MOV R40, R76 ;  /* 0x0000004c00287202 */ /* 0x000fe20000000f00 */
[----:B------:R-:W-:Y:S01]  /*ae50*/  IMAD.MOV.U32 R86, RZ, RZ, R111 ;  /* 0x000000ffff567224 */ /* 0x000fe200078e006f */
[----:B------:R-:W-:Y:S01]  /*ae60*/  MOV R76, R102 ;  /* 0x00000066004c7202 */ /* 0x000fe20000000f00 */
[----:B0-----:R-:W-:Y:S01]  /*ae70*/  IMAD R0, R33, c[0x0][0x1c0], RZ ;  /* 0x0000700021007a24 */ /* 0x001fe200078e02ff */
[----:B------:R-:W-:Y:S01]  /*ae80*/  FSEL R97, RZ, -23, P2 ;  /* 0xc1b80000ff617808 */ /* 0x000fe20001000000 */
[----:B------:R-:W0:Y:S01]  /*ae90*/  S2R R33, SR_TID.X ;  /* 0x0000000000217919 */ /* 0x000e220000002100 */
[----:B-1----:R-:W-:Y:S01]  /*aea0*/  SHF.L.U32 R32, R32, 0x6, RZ ;  /* 0x0000000620207819 */ /* 0x002fe200000006ff */
[C---:B------:R-:W-:Y:S01]  /*aeb0*/  IMAD.SHL.U32 R2, R0.reuse, 0x2, RZ ;  /* 0x0000000200027824 */ /* 0x040fe200078e00ff */
[----:B------:R-:W-:Y:S01]  /*aec0*/  MOV R44, R80 ;  /* 0x00000050002c7202 */ /* 0x000fe20000000f00 */
[----:B------:R-:W-:Y:S01]  /*aed0*/  IMAD.HI R0, R0, 0x2, RZ ;  /* 0x0000000200007827 */ /* 0x000fe200078e02ff */
[----:B--2---:R-:W-:Y:S01]  /*aee0*/  LOP3.LUT R32, R32, 0x3f, R34, 0xf8, !PT ;  /* 0x0000003f20207812 */ /* 0x004fe200078ef822 */
[----:B------:R-:W1:Y:S01]  /*aef0*/  S2R R177, SR_TID.X ;  /* 0x0000000000b17919 */ /* 0x000e620000002100 */
[----:B------:R-:W-:Y:S01]  /*af00*/  MOV R111, R150 ;  /* 0x00000096006f7202 */ /* 0x000fe20000000f00 */
[----:B------:R-:W-:Y:S01]  /*af10*/  IMAD.MOV.U32 R80, RZ, RZ, R103 ;  /* 0x000000ffff507224 */ /* 0x000fe200078e0067 */
[----:B------:R-:W-:Y:S01]  /*af20*/  MOV R103, R159 ;  /* 0x0000009f00677202 */ /* 0x000fe20000000f00 */
[----:B------:R-:W-:Y:S01]  /*af30*/  IMAD R3, R32, c[0x0][0x1c4], RZ ;  /* 0x0000710020037a24 */ /* 0x000fe200078e02ff */
[----:B------:R-:W-:Y:S01]  /*af40*/  MOV R62, R120 ;  /* 0x00000078003e7202 */ /* 0x000fe20000000f00 */
[----:B------:R-:W-:Y:S01]  /*af50*/  IMAD.MOV.U32 R169, RZ, RZ, R245 ;  /* 0x000000ffffa97224 */ /* 0x000fe200078e00f5 */
[----:B------:R-:W-:Y:S01]  /*af60*/  MOV R120, R244 ;  /* 0x000000f400787202 */ /* 0x000fe20000000f00 */
[----:B------:R-:W-:Y:S01]  /*af70*/  IMAD.MOV.U32 R41, RZ, RZ, R77 ;  /* 0x000000ffff297224 */ /* 0x000fe200078e004d */
[C---:B------:R-:W-:Y:S01]  /*af80*/  SHF.L.U32 R5, R3.reuse, 0x1, RZ ;  /* 0x0000000103057819 */ /* 0x040fe200000006ff */
[----:B------:R-:W-:Y:S01]  /*af90*/  IMAD.HI R3, R3, 0x2, RZ ;  /* 0x0000000203037827 */ /* 0x000fe200078e02ff */
[----:B------:R-:W-:Y:S01]  /*afa0*/  MOV R37, R94 ;  /* 0x0000005e00257202 */ /* 0x000fe20000000f00 */
[----:B------:R-:W2:Y:S01]  /*afb0*/  S2R R176, SR_TID.X ;  /* 0x0000000000b07919 */ /* 0x000ea20000002100 */
[----:B------:R-:W-:Y:S01]  /*afc0*/  IADD3 R2, P0, P1, R5, c[0x0][0x178], R2 ;  /* 0x00005e0005027a10 */ /* 0x000fe2000791e002 */
[----:B------:R-:W-:Y:S01]  /*afd0*/  FMUL R5, R140, 8388608 ;  /* 0x4b0000008c057820 */ /* 0x000fe20000400000 */
[----:B------:R-:W-:Y:S01]  /*afe0*/  MOV R94, R128 ;  /* 0x00000080005e7202 */ /* 0x000fe20000000f00 */
[----:B------:R-:W-:Y:S01]  /*aff0*/  IMAD.MOV.U32 R47, RZ, RZ, R79 ;  /* 0x000000ffff2f7224 */ /* 0x000fe200078e004f */
[----:B------:R-:W-:Y:S01]  /*b000*/  IADD3.X R0, R3, c[0x0][0x17c], R0, P0, P1 ;  /* 0x00005f0003007a10 */ /* 0x000fe200007e2400 */
[----:B------:R-:W-:Y:S01]  /*b010*/  FMUL R245, R120, 8388608 ;  /* 0x4b00000078f57820 */ /* 0x000fe20000400000 */
[C---:B0-----:R-:W-:Y:S01]  /*b020*/  LOP3.LUT R32, R33.reuse, 0xe0, RZ, 0xc0, !PT ;  /* 0x000000e021207812 */ /* 0x041fe200078ec0ff */
[----:B------:R-:W-:Y:S01]  /*b030*/  IMAD.MOV.U32 R38, RZ, RZ, R95 ;  /* 0x000000ffff267224 */ /* 0x000fe200078e005f */
[----:B------:R-:W-:Y:S01]  /*b040*/  LOP3.LUT R33, R33, 0x3, RZ, 0xc0, !PT ;  /* 0x0000000321217812 */ /* 0x000fe200078ec0ff */
[----:B------:R-:W-:Y:S01]  /*b050*/  IMAD.MOV.U32 R46, RZ, RZ, R81 ;  /* 0x000000ffff2e7224 */ /* 0x000fe200078e0051 */
[----:B------:R-:W-:Y:S01]  /*b060*/  FSETP.GEU.AND P0, PT, R61, 1.175494350822287508e-38, PT ;  /* 0x008000003d00780b */ /* 0x000fe20003f0e000 */
[----:B------:R-:W-:Y:S01]  /*b070*/  IMAD.MOV.U32 R50, RZ, RZ, R83 ;  /* 0x000000ffff327224 */ /* 0x000fe200078e0053 */
[----:B------:R-:W-:Y:S01]  /*b080*/  FSETP.GEU.AND P1, PT, R140, 1.175494350822287508e-38, PT ;  /* 0x008000008c00780b */ /* 0x000fe20003f2e000 */
[----:B------:R-:W-:Y:S01]  /*b090*/  IMAD R6, R32, 0x2, R33 ;  /* 0x0000000220067824 */ /* 0x000fe200078e0221 */
[----:B------:R-:W-:Y:S01]  /*b0a0*/  FSEL R3, R4, R61, !P0 ;  /* 0x0000003d04037208 */ /* 0x000fe20004000000 */
[----:B------:R-:W-:Y:S01]  /*b0b0*/  IMAD.MOV.U32 R33, RZ, RZ, R15 ;  /* 0x000000ffff217224 */ /* 0x000fe200078e000f */
[----:B------:R-:W-:Y:S01]  /*b0c0*/  MOV R32, R14 ;  /* 0x0000000e00207202 */ /* 0x000fe20000000f00 */
[----:B------:R-:W-:Y:S01]  /*b0d0*/  FMUL R14, R141, 8388608 ;  /* 0x4b0000008d0e7820 */ /* 0x000fe20000400000 */
[----:B------:R-:W-:Y:S01]  /*b0e0*/  FSEL R5, R5, R140, !P1 ;  /* 0x0000008c05057208 */ /* 0x000fe20004800000 */
[----:B------:R-:W-:Y:S01]  /*b0f0*/  IMAD.MOV.U32 R81, RZ, RZ, R107 ;  /* 0x000000ffff517224 */ /* 0x000fe200078e006b */
[----:B------:R-:W-:Y:S01]  /*b100*/  IADD3 R7, R3, -0x3f3504f3, RZ ;  /* 0xc0cafb0d03077810 */ /* 0x000fe20007ffe0ff */
[----:B------:R-:W-:Y:S01]  /*b110*/  IMAD.MOV.U32 R43, RZ, RZ, R115 ;  /* 0x000000ffff2b7224 */ /* 0x000fe200078e0073 */
[----:B------:R-:W-:Y:S01]  /*b120*/  FSEL R4, R14, R141, !P2 ;  /* 0x0000008d0e047208 */ /* 0x000fe20005000000 */
[----:B------:R-:W-:Y:S01]  /*b130*/  IMAD.MOV.U32 R83, RZ, RZ, R123 ;  /* 0x000000ffff537224 */ /* 0x000fe200078e007b */
[----:B------:R-:W-:Y:S01]  /*b140*/  IADD3 R15, R5, -0x3f3504f3, RZ ;  /* 0xc0cafb0d050f7810 */ /* 0x000fe20007ffe0ff */
[----:B------:R-:W-:Y:S01]  /*b150*/  IMAD.MOV.U32 R95, RZ, RZ, R127 ;  /* 0x000000ffff5f7224 */ /* 0x000fe200078e007f */
[----:B------:R-:W-:Y:S01]  /*b160*/  LOP3.LUT R14, R7, 0xff800000, RZ, 0xc0, !PT ;  /* 0xff800000070e7812 */ /* 0x000fe200078ec0ff */
[----:B------:R-:W-:Y:S01]  /*b170*/  IMAD.MOV.U32 R36, RZ, RZ, R11 ;  /* 0x000000ffff247224 */ /* 0x000fe200078e000b */
[----:B------:R-:W-:Y:S01]  /*b180*/  LOP3.LUT R98, R15, 0xff800000, RZ, 0xc0, !PT ;  /* 0xff8000000f627812 */ /* 0x000fe200078ec0ff */
[----:B------:R-:W-:Y:S01]  /*b190*/  IMAD.MOV.U32 R11, RZ, RZ, R93 ;  /* 0x000000ffff0b7224 */ /* 0x000fe200078e005d */
[----:B------:R-:W-:Y:S01]  /*b1a0*/  IADD3 R35, R4, -0x3f3504f3, RZ ;  /* 0xc0cafb0d04237810 */ /* 0x000fe20007ffe0ff */
[----:B------:R-:W-:Y:S01]  /*b1b0*/  IMAD.IADD R7, R3, 0x1, -R14 ;  /* 0x0000000103077824 */ /* 0x000fe200078e0a0e */
[----:B------:R-:W-:Y:S01]  /*b1c0*/  IADD3 R15, R5, -R98, RZ ;  /* 0x80000062050f7210 */ /* 0x000fe20007ffe0ff */
[----:B------:R-:W0:Y:S01]  /*b1d0*/  I2F R14, R14 ;  /* 0x0000000e000e7306 */ /* 0x000e220000201400 */
[----:B------:R-:W-:Y:S01]  /*b1e0*/  LOP3.LUT R99, R35, 0xff800000, RZ, 0xc0, !PT ;  /* 0xff80000023637812 */ /* 0x000fe200078ec0ff */
[----:B------:R-:W-:Y:S01]  /*b1f0*/  FADD R96, R7, -1 ;  /* 0xbf80000007607421 */ /* 0x000fe20000000000 */
[----:B------:R-:W-:Y:S01]  /*b200*/  FSEL R7, RZ, -23, P0 ;  /* 0xc1b80000ff077808 */ /* 0x000fe20000000000 */
[----:B------:R-:W-:Y:S01]  /*b210*/  FADD R100, R15, -1 ;  /* 0xbf8000000f647421 */ /* 0x000fe20000000000 */
[----:B------:R-:W-:Y:S01]  /*b220*/  ISETP.GE.U32.AND P0, PT, R3, 0x7f800000, PT ;  /* 0x7f8000000300780c */ /* 0x000fe20003f06070 */
[----:B------:R-:W-:Y:S01]  /*b230*/  FFMA.FTZ R15, R96, R251, -0.16845393180847167969 ;  /* 0xbe2c7f30600f7423 */ /* 0x000fe200000100fb */
[C---:B------:R-:W-:Y:S01]  /*b240*/  ISETP.GE.U32.AND P2, PT, R4.reuse, 0x7f800000, PT ;  /* 0x7f8000000400780c */ /* 0x040fe20003f46070 */
[----:B------:R-:W-:Y:S01]  /*b250*/  IMAD.IADD R35, R4, 0x1, -R99 ;  /* 0x0000000104237824 */ /* 0x000fe200078e0a63 */
[----:B------:R-:W3:Y:S01]  /*b260*/  I2F R102, R99 ;  /* 0x0000006300667306 */ /* 0x000ee20000201400 */
[C---:B------:R-:W-:Y:S01]  /*b270*/  FFMA.FTZ R15, R96.reuse, R15, 0.1716887056827545166 ;  /* 0x3e2fcf2a600f7423 */ /* 0x040fe2000001000f */
[----:B------:R-:W-:Y:S01]  /*b280*/  MOV R34, R10 ;  /* 0x0000000a00227202 */ /* 0x000fe20000000f00 */
[----:B------:R-:W-:Y:S01]  /*b290*/  FADD R104, R35, -1 ;  /* 0xbf80000023687421 */ /* 0x000fe20000000000 */
[----:B------:R-:W-:Y:S01]  /*b2a0*/  MOV R10, R92 ;  /* 0x0000005c000a7202 */ /* 0x000fe20000000f00 */
[----:B------:R-:W-:Y:S01]  /*b2b0*/  FFMA.FTZ R15, R96, R15, -0.17900948226451873779 ;  /* 0xbe374e43600f7423 */ /* 0x000fe2000001000f */
[----:B------:R-:W-:Y:S01]  /*b2c0*/  MOV R45, R78 ;  /* 0x0000004e002d7202 */ /* 0x000fe20000000f00 */
[----:B------:R-:W-:Y:S01]  /*b2d0*/  FFMA.FTZ R39, R104, R251, -0.16845393180847167969 ;  /* 0xbe2c7f3068277423 */ /* 0x000fe200000100fb */
[----:B------:R-:W-:Y:S01]  /*b2e0*/  MOV R49, R84 ;  /* 0x0000005400317202 */ /* 0x000fe20000000f00 */
[----:B------:R-:W-:Y:S01]  /*b2f0*/  FFMA.FTZ R15, R96, R15, 0.20512372255325317383 ;  /* 0x3e520bf4600f7423 */ /* 0x000fe2000001000f */
[----:B------:R-:W-:Y:S01]  /*b300*/  MOV R48, R82 ;  /* 0x0000005200307202 */ /* 0x000fe20000000f00 */
[----:B------:R-:W-:Y:S01]  /*b310*/  FFMA.FTZ R39, R104, R39, 0.1716887056827545166 ;  /* 0x3e2fcf2a68277423 */ /* 0x000fe20000010027 */
[----:B------:R-:W-:Y:S01]  /*b320*/  MOV R77, R106 ;  /* 0x0000006a004d7202 */ /* 0x000fe20000000f00 */
[----:B------:R-:W-:Y:S01]  /*b330*/  FFMA.FTZ R15, R96, R15, -0.24046532809734344482 ;  /* 0xbe763c8b600f7423 */ /* 0x000fe2000001000f */
[----:B------:R-:W-:Y:S01]  /*b340*/  MOV R84, R110 ;  /* 0x0000006e00547202 */ /* 0x000fe20000000f00 */
[----:B------:R-:W-:Y:S01]  /*b350*/  FFMA.FTZ R39, R104, R39, -0.17900948226451873779 ;  /* 0xbe374e4368277423 */ /* 0x000fe20000010027 */
[----:B------:R-:W-:Y:S01]  /*b360*/  MOV R92, R114 ;  /* 0x00000072005c7202 */ /* 0x000fe20000000f00 */
[----:B------:R-:W-:Y:S01]  /*b370*/  FFMA.FTZ R15, R96, R15, 0.28857114911079406738 ;  /* 0x3e93bf99600f7423 */ /* 0x000fe2000001000f */
[----:B------:R-:W-:Y:S01]  /*b380*/  MOV R78, R118 ;  /* 0x00000076004e7202 */ /* 0x000fe20000000f00 */
[----:B------:R-:W-:Y:S01]  /*b390*/  FFMA.FTZ R35, R100, R251, -0.16845393180847167969 ;  /* 0xbe2c7f3064237423 */ /* 0x000fe200000100fb */
[----:B------:R-:W-:Y:S01]  /*b3a0*/  MOV R79, R126 ;  /* 0x0000007e004f7202 */ /* 0x000fe20000000f00 */
[----:B------:R-:W-:Y:S01]  /*b3b0*/  FFMA.FTZ R15, R96, R15, -0.36067417263984680176 ;  /* 0xbeb8aa49600f7423 */ /* 0x000fe2000001000f */
[----:B------:R-:W-:Y:S01]  /*b3c0*/  MOV R55, R108 ;  /* 0x0000006c00377202 */ /* 0x000fe20000000f00 */
[----:B------:R-:W-:Y:S01]  /*b3d0*/  FFMA.FTZ R101, R104, R39, 0.20512372255325317383 ;  /* 0x3e520bf468657423 */ /* 0x000fe20000010027 */
[----:B------:R-:W-:Y:S01]  /*b3e0*/  MOV R58, R112 ;  /* 0x00000070003a7202 */ /* 0x000fe20000000f00 */
[----:B------:R-:W-:Y:S01]  /*b3f0*/  FFMA.FTZ R15, R96, R15, 0.48089820146560668945 ;  /* 0x3ef6384a600f7423 */ /* 0x000fe2000001000f */
[----:B------:R-:W-:Y:S01]  /*b400*/  MOV R60, R116 ;  /* 0x00000074003c7202 */ /* 0x000fe20000000f00 */
[----:B------:R-:W-:Y:S01]  /*b410*/  FFMA.FTZ R35, R100, R35, 0.1716887056827545166 ;  /* 0x3e2fcf2a64237423 */ /* 0x000fe20000010023 */
[----:B------:R-:W-:Y:S01]  /*b420*/  MOV R93, R124 ;  /* 0x0000007c005d7202 */ /* 0x000fe20000000f00 */
[----:B------:R-:W-:Y:S01]  /*b430*/  FFMA.FTZ R101, R104, R101, -0.24046532809734344482 ;  /* 0xbe763c8b68657423 */ /* 0x000fe20000010065 */
[----:B------:R-:W-:Y:S01]  /*b440*/  FSETP.GEU.AND P3, PT, R169, 1.175494350822287508e-38, PT ;  /* 0x00800000a900780b */ /* 0x000fe20003f6e000 */
[----:B------:R-:W-:Y:S01]  /*b450*/  FFMA.FTZ R15, R96, R15, -0.72134751081466674805 ;  /* 0xbf38aa3b600f7423 */ /* 0x000fe2000001000f */
[----:B------:R-:W-:Y:S01]  /*b460*/  MOV R171, R246 ;  /* 0x000000f600ab7202 */ /* 0x000fe20000000f00 */
[----:B------:R-:W-:Y:S01]  /*b470*/  FFMA.FTZ R35, R100, R35, -0.17900948226451873779 ;  /* 0xbe374e4364237423 */ /* 0x000fe20000010023 */
[----:B------:R-:W-:Y:S01]  /*b480*/  SHF.L.U32 R127, R6, 0x5, RZ ;  /* 0x00000005067f7819 */ /* 0x000fe200000006ff */
[----:B------:R-:W-:Y:S01]  /*b490*/  FFMA.FTZ R101, R104, R101, 0.28857114911079406738 ;  /* 0x3e93bf9968657423 */ /* 0x000fe20000010065 */
[----:B------:R-:W-:Y:S01]  /*b4a0*/  FSETP.GEU.AND P4, PT, R171, 1.175494350822287508e-38, PT ;  /* 0x00800000ab00780b */ /* 0x000fe20003f8e000 */
[----:B------:R-:W-:Y:S01]  /*b4b0*/  FMUL R15, R96, R15 ;  /* 0x0000000f600f7220 */ /* 0x000fe20000400000 */
[----:B--2---:R-:W-:Y:S01]  /*b4c0*/  SHF.R.U32.HI R176, RZ, 0x6, R176 ;  /* 0x00000006ffb07819 */ /* 0x004fe200000116b0 */
[----:B------:R-:W-:Y:S01]  /*b4d0*/  FFMA.FTZ R35, R100, R35, 0.20512372255325317383 ;  /* 0x3e520bf464237423 */ /* 0x000fe20000010023 */
[----:B-1----:R-:W-:Y:S01]  /*b4e0*/  SHF.R.U32.HI R150, RZ, 0x2, R177 ;  /* 0x00000002ff967819 */ /* 0x002fe200000116b1 */
[----:B------:R-:W-:Y:S01]  /*b4f0*/  FFMA.FTZ R101, R104, R101, -0.36067417263984680176 ;  /* 0xbeb8aa4968657423 */ /* 0x000fe20000010065 */
[----:B------:R-:W-:Y:S01]  /*b500*/  SGXT.U32 R176, R176, 0x2 ;  /* 0x00000002b0b0781a */ /* 0x000fe20000000000 */
[----:B------:R-:W-:Y:S01]  /*b510*/  FMUL R15, R96, R15 ;  /* 0x0000000f600f7220 */ /* 0x000fe20000400000 */
[----:B------:R-:W-:Y:S01]  /*b520*/  BAR.SYNC.DEFER_BLOCKING 0x0 ;  /* 0x0000000000007b1d */ /* 0x000fe20000010000 */
[----:B------:R-:W-:Y:S01]  /*b530*/  FFMA.FTZ R39, R100, R35, -0.24046532809734344482 ;  /* 0xbe763c8b64277423 */ /* 0x000fe20000010023 */
[----:B------:R-:W-:Y:S01]  /*b540*/  LOP3.LUT R252, R177, 0x18, RZ, 0xc0, !PT ;  /* 0x00000018b1fc7812 */ /* 0x000fe200078ec0ff */
[----:B------:R-:W-:-:S02]  /*b550*/  FFMA.FTZ R101, R104, R101, 0.48089820146560668945 ;  /* 0x3ef6384a68657423 */ /* 0x000fc40000010065 */
[----:B0-----:R-:W-:Y:S01]  /*b560*/  FFMA.FTZ R7, R14, 1.1920928955078125e-07, R7 ;  /* 0x340000000e077823 */ /* 0x001fe20000010007 */
[----:B------:R-:W0:Y:S01]  /*b570*/  I2F R35, R98 ;  /* 0x0000006200237306 */ /* 0x000e220000201400 */
[----:B------:R-:W-:Y:S01]  /*b580*/  FFMA.FTZ R96, R96, 1.4426950216293334961, R15 ;  /* 0x3fb8aa3b60607823 */ /* 0x000fe2000001000f */
[----:B------:R-:W-:Y:S01]  /*b590*/  FSEL R14, RZ, -23, P1 ;  /* 0xc1b80000ff0e7808 */ /* 0x000fe20000800000 */
[----:B------:R-:W-:Y:S01]  /*b5a0*/  FFMA.FTZ R39, R100, R39, 0.28857114911079406738 ;  /* 0x3e93bf9964277423 */ /* 0x000fe20000010027 */
[----:B------:R-:W-:Y:S01]  /*b5b0*/  ISETP.GE.U32.AND P1, PT, R5, 0x7f800000, PT ;  /* 0x7f8000000500780c */ /* 0x000fe20003f26070 */
[----:B------:R-:W-:Y:S02]  /*b5c0*/  FFMA.FTZ R101, R104, R101, -0.72134751081466674805 ;  /* 0xbf38aa3b68657423 */ /* 0x000fe40000010065 */
[----:B------:R-:W-:Y:S02]  /*b5d0*/  FADD R249, R7, R96 ;  /* 0x0000006007f97221 */ /* 0x000fe40000000000 */
[----:B------:R-:W-:-:S02]  /*b5e0*/  FFMA.FTZ R39, R100, R39, -0.36067417263984680176 ;  /* 0xbeb8aa4964277423 */ /* 0x000fc40000010027 */
[----:B------:R-:W-:Y:S02]  /*b5f0*/  @P0 IMAD.MOV.U32 R96, RZ, RZ, 0x7f800000 ;  /* 0x7f800000ff600424 */ /* 0x000fe400078e00ff */
[----:B------:R-:W-:Y:S02]  /*b600*/  FMUL R101, R104, R101 ;  /* 0x0000006568657220 */ /* 0x000fe40000400000 */
[----:B------:R-:W-:Y:S02]  /*b610*/  FFMA.FTZ R39, R100, R39, 0.48089820146560668945 ;  /* 0x3ef6384a64277423 */ /* 0x000fe40000010027 */
[----:B------:R-:W-:Y:S01]  /*b620*/  @P0 FFMA.FTZ R249, R3, R96, +INF ;  /* 0x7f80000003f90423 */ /* 0x000fe20000010060 */
[----:B------:R-:W-:Y:S01]  /*b630*/  MOV R96, R242 ;  /* 0x000000f200607202 */ /* 0x000fe20000000f00 */
[----:B------:R-:W-:Y:S02]  /*b640*/  FMUL R101, R104, R101 ;  /* 0x0000006568657220 */ /* 0x000fe40000400000 */
[----:B------:R-:W-:Y:S01]  /*b650*/  FFMA.FTZ R39, R100, R39, -0.72134751081466674805 ;  /* 0xbf38aa3b64277423 */ /* 0x000fe20000010027 */
[----:B------:R-:W-:Y:S01]  /*b660*/  FSETP.GT.AND P5, PT, |R96|, 8.50705917302346158658e+37, PT ;  /* 0x7e8000006000780b */ /* 0x000fe20003fa4200 */
[----:B---3--:R-:W-:Y:S01]  /*b670*/  FFMA.FTZ R97, R102, 1.1920928955078125e-07, R97 ;  /* 0x3400000066617823 */ /* 0x008fe20000010061 */
[----:B------:R-:W-:Y:S01]  /*b680*/  FSETP.GEU.AND P6, PT, |R96|, 1.175494350822287508e-38, PT ;  /* 0x008000006000780b */ /* 0x000fe20003fce200 */
[----:B------:R-:W-:Y:S01]  /*b690*/  FFMA.FTZ R104, R104, 1.4426950216293334961, R101 ;  /* 0x3fb8aa3b68687823 */ /* 0x000fe20000010065 */
[----:B------:R-:W-:Y:S01]  /*b6a0*/  FSETP.GEU.AND P0, PT, R96, 1.175494350822287508e-38, PT ;  /* 0x008000006000780b */ /* 0x000fe20003f0e000 */
[----:B------:R-:W-:-:S02]  /*b6b0*/  FMUL R39, R100, R39 ;  /* 0x0000002764277220 */ /* 0x000fc40000400000 */
[----:B------:R-:W-:Y:S02]  /*b6c0*/  FADD R247, R97, R104 ;  /* 0x0000006861f77221 */ /* 0x000fe40000000000 */
[----:B------:R-:W-:Y:S02]  /*b6d0*/  IMAD.MOV.U32 R97, RZ, RZ, R243 ;  /* 0x000000ffff617224 */ /* 0x000fe400078e00f3 */
[----:B------:R-:W-:Y:S02]  /*b6e0*/  FMUL R39, R100, R39 ;  /* 0x0000002764277220 */ /* 0x000fe40000400000 */
[----:B------:R-:W-:Y:S02]  /*b6f0*/  FMUL R243, R96, 8388608 ;  /* 0x4b00000060f37820 */ /* 0x000fe40000400000 */
[----:B0-----:R-:W-:Y:S02]  /*b700*/  FFMA.FTZ R14, R35, 1.1920928955078125e-07, R14 ;  /* 0x34000000230e7823 */ /* 0x001fe4000001000e */
[----:B------:R-:W-:Y:S01]  /*b710*/  FFMA.FTZ R39, R100, 1.4426950216293334961, R39 ;  /* 0x3fb8aa3b64277823 */ /* 0x000fe20000010027 */
[----:B------:R-:W-:Y:S01]  /*b720*/  FSEL R243, R243, R96, !P0 ;  /* 0x00000060f3f37208 */ /* 0x000fe20004000000 */
[----:B------:R-:W-:-:S02]  /*b730*/  @P5 FMUL R103, R103, 0.25 ;  /* 0x3e80000067675820 */ /* 0x000fc40000400000 */
[----:B------:R-:W-:Y:S02]  /*b740*/  @P5 FMUL R158, R158, 0.25 ;  /* 0x3e8000009e9e5820 */ /* 0x000fe40000400000 */
[----:B------:R-:W-:Y:S02]  /*b750*/  @P5 FMUL R155, R155, 0.25 ;  /* 0x3e8000009b9b5820 */ /* 0x000fe40000400000 */
[----:B------:R-:W-:Y:S02]  /*b760*/  @P5 FMUL R154, R154, 0.25 ;  /* 0x3e8000009a9a5820 */ /* 0x000fe40000400000 */
[----:B------:R-:W-:Y:S02]  /*b770*/  @P5 FMUL R151, R151, 0.25 ;  /* 0x3e80000097975820 */ /* 0x000fe40000400000 */
[----:B------:R-:W-:Y:S02]  /*b780*/  @P5 FMUL R111, R111, 0.25 ;  /* 0x3e8000006f6f5820 */ /* 0x000fe40000400000 */
        /* <DEDUP_REMOVED lines=10> */
[----:B------:R-:W-:Y:S01]  /*b830*/  @P5 FMUL R122, R122, 0.25 ;  /* 0x3e8000007a7a5820 */ /* 0x000fe20000400000 */
[----:B------:R-:W-:Y:S01]  /*b840*/  FSETP.GT.AND P5, PT, |R97|, 8.50705917302346158658e+37, PT ;  /* 0x7e8000006100780b */ /* 0x000fe20003fa4200 */
[----:B------:R-:W-:Y:S01]  /*b850*/  FADD R248, R14, R39 ;  /* 0x000000270ef87221 */ /* 0x000fe20000000000 */
[----:B------:R-:W-:Y:S01]  /*b860*/  @P1 MOV R14, 0x7f800000 ;  /* 0x7f800000000e1802 */ /* 0x000fe20000000f00 */
[----:B------:R-:W-:-:S02]  /*b870*/  @!P6 FMUL R103, R103, 16777216 ;  /* 0x4b8000006767e820 */ /* 0x000fc40000400000 */
[----:B------:R-:W-:Y:S02]  /*b880*/  @!P6 FMUL R158, R158, 16777216 ;  /* 0x4b8000009e9ee820 */ /* 0x000fe40000400000 */
[----:B------:R-:W-:Y:S02]  /*b890*/  @!P6 FMUL R155, R155, 16777216 ;  /* 0x4b8000009b9be820 */ /* 0x000fe40000400000 */
[----:B------:R-:W-:Y:S02]  /*b8a0*/  @!P6 FMUL R154, R154, 16777216 ;  /* 0x4b8000009a9ae820 */ /* 0x000fe40000400000 */
[----:B------:R-:W-:Y:S02]  /*b8b0*/  @!P6 FMUL R151, R151, 16777216 ;  /* 0x4b8000009797e820 */ /* 0x000fe40000400000 */
[----:B------:R-:W-:Y:S02]  /*b8c0*/  @!P6 FMUL R111, R111, 16777216 ;  /* 0x4b8000006f6fe820 */ /* 0x000fe40000400000 */
        /* <DEDUP_REMOVED lines=10> */
[----:B------:R-:W-:Y:S01]  /*b970*/  @!P6 FMUL R122, R122, 16777216 ;  /* 0x4b8000007a7ae820 */ /* 0x000fe20000400000 */
[----:B------:R-:W-:Y:S01]  /*b980*/  FSETP.GEU.AND P6, PT, |R97|, 1.175494350822287508e-38, PT ;  /* 0x008000006100780b */ /* 0x000fe20003fce200 */
[----:B------:R-:W-:Y:S01]  /*b990*/  @P1 FFMA.FTZ R248, R5, R14, +INF ;  /* 0x7f80000005f81423 */ /* 0x000fe2000001000e */
[C---:B------:R-:W-:Y:S01]  /*b9a0*/  FSETP.GEU.AND P1, PT, R97.reuse, 1.175494350822287508e-38, PT ;  /* 0x008000006100780b */ /* 0x040fe20003f2e000 */
[----:B------:R-:W-:Y:S01]  /*b9b0*/  FMUL R244, R97, 8388608 ;  /* 0x4b00000061f47820 */ /* 0x000fe20000400000 */
[----:B------:R-:W0:Y:S01]  /*b9c0*/  MUFU.RCP R6, R96 ;  /* 0x0000006000067308 */ /* 0x000e220000001000 */
[----:B------:R-:W-:-:S02]  /*b9d0*/  @P5 FMUL R157, R157, 0.25 ;  /* 0x3e8000009d9d5820 */ /* 0x000fc40000400000 */
[----:B------:R-:W-:Y:S01]  /*b9e0*/  @P5 FMUL R156, R156, 0.25 ;  /* 0x3e8000009c9c5820 */ /* 0x000fe20000400000 */
[----:B------:R-:W-:Y:S01]  /*b9f0*/  FSEL R244, R244, R97, !P1 ;  /* 0x00000061f4f47208 */ /* 0x000fe20004800000 */
        /* <DEDUP_REMOVED lines=16> */
[----:B------:R-:W-:Y:S02]  /*bb00*/  @P2 IMAD.MOV.U32 R7, RZ, RZ, 0x7f800000 ;  /* 0x7f800000ff072424 */ /* 0x000fe400078e00ff */
        /* <DEDUP_REMOVED lines=19> */
[----:B------:R-:W-:Y:S01]  /*bc40*/  FSETP.GEU.AND P2, PT, R120, 1.175494350822287508e-38, PT ;  /* 0x008000007800780b */ /* 0x000fe20003f4e000 */
[----:B------:R-:W-:Y:S01]  /*bc50*/  IMAD.MOV.U32 R82, RZ, RZ, R119 ;  /* 0x000000ffff527224 */ /* 0x000fe200078e0077 */
[----:B------:R-:W1:Y:S01]  /*bc60*/  MUFU.RCP R97, R97 ;  /* 0x0000006100617308 */ /* 0x000e620000001000 */
[----:B------:R-:W-:Y:S01]  /*bc70*/  @P5 FMUL R95, R95, 0.25 ;  /* 0x3e8000005f5f5820 */ /* 0x000fe20000400000 */
        /* <DEDUP_REMOVED lines=16> */
[----:B------:R-:W-:Y:S01]  /*bd80*/  @P5 FMUL R56, R56, 0.25 ;  /* 0x3e80000038385820 */ /* 0x000fe20000400000 */
[----:B------:R-:W-:Y:S01]  /*bd90*/  FSETP.GT.AND P5, PT, |R169|, 8.50705917302346158658e+37, PT ;  /* 0x7e800000a900780b */ /* 0x000fe20003fa4200 */
        /* <DEDUP_REMOVED lines=16> */
[----:B------:R-:W-:Y:S01]  /*bea0*/  @!P6 FMUL R56, R56, 16777216 ;  /* 0x4b8000003838e820 */ /* 0x000fe20000400000 */
[C---:B------:R-:W-:Y:S01]  /*beb0*/  FSETP.GEU.AND P6, PT, |R169|.reuse, 1.175494350822287508e-38, PT ;  /* 0x00800000a900780b */ /* 0x040fe20003fce200 */
[----:B------:R-:W-:Y:S02]  /*bec0*/  FMUL R242, R169, 8388608 ;  /* 0x4b000000a9f27820 */ /* 0x000fe40000400000 */
[----:B------:R-:W-:Y:S02]  /*bed0*/  IMAD.MOV.U32 R54, RZ, RZ, R105 ;  /* 0x000000ffff367224 */ /* 0x000fe400078e0069 */
[----:B------:R-:W-:Y:S01]  /*bee0*/  IMAD.MOV.U32 R89, RZ, RZ, R109 ;  /* 0x000000ffff597224 */ /* 0x000fe200078e006d */
[----:B------:R-:W-:Y:S01]  /*bef0*/  FSEL R242, R242, R169, !P3 ;  /* 0x000000a9f2f27208 */ /* 0x000fe20005800000 */
[----:B------:R-:W-:-:S02]  /*bf00*/  IMAD.MOV.U32 R59, RZ, RZ, R113 ;  /* 0x000000ffff3b7224 */ /* 0x000fc400078e0071 */
[----:B------:R-:W-:Y:S02]  /*bf10*/  IMAD.MOV.U32 R63, RZ, RZ, R121 ;  /* 0x000000ffff3f7224 */ /* 0x000fe400078e0079 */
[----:B------:R-:W-:Y:S02]  /*bf20*/  IMAD.MOV.U32 R91, RZ, RZ, R125 ;  /* 0x000000ffff5b7224 */ /* 0x000fe400078e007d */
        /* <DEDUP_REMOVED lines=16> */
[----:B------:R-:W-:Y:S01]  /*c030*/  @P5 FMUL R170, R170, 0.25 ;  /* 0x3e800000aaaa5820 */ /* 0x000fe20000400000 */
[----:B------:R-:W-:Y:S01]  /*c040*/  FSETP.GT.AND P5, PT, |R171|, 8.50705917302346158658e+37, PT ;  /* 0x7e800000ab00780b */ /* 0x000fe20003fa4200 */
        /* <DEDUP_REMOVED lines=16> */
[----:B------:R-:W-:Y:S01]  /*c150*/  @!P6 FMUL R170, R170, 16777216 ;  /* 0x4b800000aaaae820 */ /* 0x000fe20000400000 */
[C---:B------:R-:W-:Y:S01]  /*c160*/  FSETP.GEU.AND P6, PT, |R171|.reuse, 1.175494350822287508e-38, PT ;  /* 0x00800000ab00780b */ /* 0x040fe20003fce200 */
[----:B------:R-:W-:-:S02]  /*c170*/  FMUL R246, R171, 8388608 ;  /* 0x4b000000abf67820 */ /* 0x000fc40000400000 */
[----:B------:R-:W-:Y:S02]  /*c180*/  @P5 FMUL R175, R175, 0.25 ;  /* 0x3e800000afaf5820 */ /* 0x000fe40000400000 */
[----:B------:R-:W-:Y:S01]  /*c190*/  @P5 FMUL R174, R174, 0.25 ;  /* 0x3e800000aeae5820 */ /* 0x000fe20000400000 */
[----:B------:R-:W-:Y:S01]  /*c1a0*/  FSEL R246, R246, R171, !P4 ;  /* 0x000000abf6f67208 */ /* 0x000fe20006000000 */
        /* <DEDUP_REMOVED lines=14> */
[----:B------:R-:W-:Y:S01]  /*c290*/  @P5 FMUL R166, R166, 0.25 ;  /* 0x3e800000a6a65820 */ /* 0x000fe20000400000 */
[----:B------:R-:W-:Y:S01]  /*c2a0*/  FSETP.GT.AND P5, PT, |R141|, 8.50705917302346158658e+37, PT ;  /* 0x7e8000008d00780b */ /* 0x000fe20003fa4200 */
        /* <DEDUP_REMOVED lines=53> */
[----:B------:R-:W-:Y:S01]  /*c600*/  FSETP.GEU.AND P6, PT, |R140|, 1.175494350822287508e-38, PT ;  /* 0x008000008c00780b */ /* 0x000fe20003fce200 */
        /* <DEDUP_REMOVED lines=18> */
[----:B------:R-:W-:Y:S02]  /*c730*/  IMAD.SHL.U32 R102, R177, 0x10, RZ ;  /* 0x00000010b1667824 */ /* 0x000fe400078e00ff */
[----:B------:R-:W-:Y:S02]  /*c740*/  @!P6 FMUL R163, R163, 16777216 ;  /* 0x4b800000a3a3e820 */ /* 0x000fe40000400000 */
[----:B------:R-:W-:Y:S01]  /*c750*/  @!P6 FMUL R162, R162, 16777216 ;  /* 0x4b800000a2a2e820 */ /* 0x000fe20000400000 */
[----:B------:R-:W-:Y:S01]  /*c760*/  LEA R15, R177, R102, 0xd ;  /* 0x00000066b10f7211 */ /* 0x000fe200078e68ff */
[----:B------:R-:W-:Y:S01]  /*c770*/  @!P6 FMUL R38, R38, 16777216 ;  /* 0x4b8000002626e820 */ /* 0x000fe20000400000 */
[----:B------:R-:W-:Y:S01]  /*c780*/  LOP3.LUT R241, R102, 0x70, RZ, 0xc0, !PT ;  /* 0x0000007066f17812 */ /* 0x000fe200078ec0ff */
[----:B------:R-:W-:Y:S01]  /*c790*/  @!P6 FMUL R37, R37, 16777216 ;  /* 0x4b8000002525e820 */ /* 0x000fe20000400000 */
[----:B------:R-:W-:Y:S01]  /*c7a0*/  LOP3.LUT R15, R15, 0xc7f0, RZ, 0xc0, !PT ;  /* 0x0000c7f00f0f7812 */ /* 0x000fe200078ec0ff */
[----:B------:R-:W-:-:S02]  /*c7b0*/  @!P6 FMUL R36, R36, 16777216 ;  /* 0x4b8000002424e820 */ /* 0x000fc40000400000 */
[----:B------:R-:W-:Y:S01]  /*c7c0*/  @!P6 FMUL R34, R34, 16777216 ;  /* 0x4b8000002222e820 */ /* 0x000fe20000400000 */
[----:B------:R-:W-:Y:S01]  /*c7d0*/  LOP3.LUT R150, R15, 0x20, R150, 0x78, !PT ;  /* 0x000000200f967812 */ /* 0x000fe200078e7896 */
        /* <DEDUP_REMOVED lines=11> */
[----:B------:R-:W-:Y:S01]  /*c890*/  FSETP.GEU.AND P6, PT, |R61|, 1.175494350822287508e-38, PT ;  /* 0x008000003d00780b */ /* 0x000fe20003fce200 */
[----:B0-----:R-:W-:-:S02]  /*c8a0*/  FMUL R110, R6, R135 ;  /* 0x00000087066e7220 */ /* 0x001fc40000400000 */
[----:B------:R-:W0:Y:S01]  /*c8b0*/  MUFU.RCP R135, R120 ;  /* 0x0000007800877308 */ /* 0x000e220000001000 */
        /* <DEDUP_REMOVED lines=17> */
[----:B------:R-:W-:Y:S01]  /*c9d0*/  ISETP.GE.U32.AND P5, PT, R238, 0x40, PT ;  /* 0x00000040ee00780c */ /* 0x000fe20003fa6070 */
[----:B------:R-:W-:-:S02]  /*c9e0*/  IMAD R7, R176, c[0x0][0x1c8], RZ ;  /* 0x00007200b0077a24 */ /* 0x000fc400078e02ff */
[----:B------:R-:W-:Y:S01]  /*c9f0*/  IMAD.MOV.U32 R14, RZ, RZ, c[0x0][0x1c8] ;  /* 0x00007200ff0e7624 */ /* 0x000fe200078e00ff */
[----:B------:R-:W2:Y:S01]  /*ca00*/  S2R R176, SR_TID.X ;  /* 0x0000000000b07919 */ /* 0x000ea20000002100 */
        /* <DEDUP_REMOVED lines=11> */
[----:B------:R-:W-:Y:S01]  /*cac0*/  @!P6 FMUL R20, R20, 16777216 ;  /* 0x4b8000001414e820 */ /* 0x000fe20000400000 */
[----:B--2---:R-:W-:Y:S01]  /*cad0*/  LOP3.LUT R176, R176, 0x1c, RZ, 0xc0, !PT ;  /* 0x0000001cb0b07812 */ /* 0x004fe200078ec0ff */
[----:B------:R-:W-:Y:S02]  /*cae0*/  @!P6 FMUL R25, R25, 16777216 ;  /* 0x4b8000001919e820 */ /* 0x000fe40000400000 */
[----:B------:R-:W-:Y:S01]  /*caf0*/  @!P6 FMUL R24, R24, 16777216 ;  /* 0x4b8000001818e820 */ /* 0x000fe20000400000 */
[----:B------:R-:W-:Y:S01]  /*cb00*/  SHF.L.U32 R176, R176, 0x2, RZ ;  /* 0x00000002b0b07819 */ /* 0x000fe200000006ff */
[----:B------:R-:W-:Y:S02]  /*cb10*/  @!P6 FMUL R29, R29, 16777216 ;  /* 0x4b8000001d1de820 */ /* 0x000fe40000400000 */
[----:B------:R-:W-:Y:S01]  /*cb20*/  @!P6 FMUL R61, R61, 16777216 ;  /* 0x4b8000003d3de820 */ /* 0x000fe20000400000 */
[----:B------:R-:W-:Y:S01]  /*cb30*/  LOP3.LUT R127, R127, R176, RZ, 0x3c, !PT ;  /* 0x000000b07f7f7212 */ /* 0x000fe200078e3cff */
[----:B------:R-:W-:Y:S01]  /*cb40*/  @!P6 FMUL R28, R28, 16777216 ;  /* 0x4b8000001c1ce820 */ /* 0x000fe20000400000 */
[C---:B------:R-:W-:Y:S01]  /*cb50*/  LEA R100, P6, R7.reuse, R2, 0x1 ;  /* 0x0000000207647211 */ /* 0x040fe200078c08ff */
[----:B------:R-:W-:Y:S01]  /*cb60*/  FMUL R15, R6, R143 ;  /* 0x0000008f060f7220 */ /* 0x000fe20000400000 */
[----:B------:R-:W-:Y:S01]  /*cb70*/  LEA R127, R252, R127, 0xb ;  /* 0x0000007ffc7f7211 */ /* 0x000fe200078e58ff */
[----:B------:R-:W-:Y:S01]  /*cb80*/  IMAD R35, R14, 0x4, R7 ;  /* 0x000000040e237824 */ /* 0x000fe200078e0207 */
[----:B------:R-:W2:Y:S01]  /*cb90*/  MUFU.RCP R143, R169 ;  /* 0x000000a9008f7308 */ /* 0x000ea20000001000 */
[----:B------:R-:W-:Y:S01]  /*cba0*/  LEA.HI.X.SX32 R101, R7, R0, 0x1, P6 ;  /* 0x0000000007657211 */ /* 0x000fe200030f0eff */
[----:B------:R-:W-:-:S02]  /*cbb0*/  FMUL R119, R6, R134 ;  /* 0x0000008606777220 */ /* 0x000fc40000400000 */
[----:B------:R-:W-:Y:S01]  /*cbc0*/  IMAD R159, R14, 0x4, R35 ;  /* 0x000000040e9f7824 */ /* 0x000fe200078e0223 */
[----:B------:R-:W-:Y:S01]  /*cbd0*/  LEA R98, P6, R35, R2, 0x1 ;  /* 0x0000000223627211 */ /* 0x000fe200078c08ff */
[C---:B------:R-:W-:Y:S02]  /*cbe0*/  FMUL R107, R6.reuse, R131 ;  /* 0x00000083066b7220 */ /* 0x040fe40000400000 */
[----:B-1----:R-:W-:Y:S01]  /*cbf0*/  FMUL R123, R97, R152 ;  /* 0x00000098617b7220 */ /* 0x002fe20000400000 */
[----:B------:R-:W-:Y:S01]  /*cc00*/  LEA.HI.X.SX32 R99, R35, R0, 0x1, P6 ;  /* 0x0000000023637211 */ /* 0x000fe200030f0eff */
[----:B------:R-:W-:Y:S01]  /*cc10*/  FMUL R125, R97, R136 ;  /* 0x00000088617d7220 */ /* 0x000fe20000400000 */
[----:B------:R-:W-:Y:S01]  /*cc20*/  LEA R96, P6, R159, R2, 0x1 ;  /* 0x000000029f607211 */ /* 0x000fe200078c08ff */
[----:B------:R-:W-:Y:S01]  /*cc30*/  FMUL R121, R97, R129 ;  /* 0x0000008161797220 */ /* 0x000fe20000400000 */
[----:B------:R-:W-:Y:S01]  /*cc40*/  MUFU.RCP R61, R61 ;  /* 0x0000003d003d7308 */ /* 0x000fe20000001000 */
[----:B------:R-:W-:Y:S01]  /*cc50*/  FMUL R108, R6, R139 ;  /* 0x0000008b066c7220 */ /* 0x000fe20000400000 */
[----:B------:R-:W-:Y:S01]  /*cc60*/  LEA R139, R14, R159, 0x2 ;  /* 0x0000009f0e8b7211 */ /* 0x000fe200078e10ff */
[----:B0-----:R-:W-:-:S02]  /*cc70*/  FMUL R134, R135, R95 ;  /* 0x0000005f87867220 */ /* 0x001fc40000400000 */
[C---:B------:R-:W-:Y:S02]  /*cc80*/  FMUL R79, R135.reuse, R79 ;  /* 0x0000004f874f7220 */ /* 0x040fe40000400000 */
[C---:B------:R-:W-:Y:S02]  /*cc90*/  FMUL R83, R135.reuse, R83 ;  /* 0x0000005387537220 */ /* 0x040fe40000400000 */
[C---:B------:R-:W-:Y:S02]  /*cca0*/  FMUL R42, R135.reuse, R42 ;  /* 0x0000002a872a7220 */ /* 0x040fe40000400000 */
[C---:B------:R-:W-:Y:S01]  /*ccb0*/  FMUL R82, R135.reuse, R82 ;  /* 0x0000005287527220 */ /* 0x040fe20000400000 */
[----:B------:R-:W-:Y:S01]  /*ccc0*/  F2FP.PACK_AB R83, R134, R83 ;  /* 0x000000538653723e */ /* 0x000fe200000000ff */
[----:B------:R-:W-:Y:S01]  /*ccd0*/  FMUL R78, R135, R78 ;  /* 0x0000004e874e7220 */ /* 0x000fe20000400000 */
[----:B------:R-:W-:Y:S01]  /*cce0*/  F2FP.PACK_AB R79, R79, R42 ;  /* 0x0000002a4f4f723e */ /* 0x000fe200000000ff */
[----:B------:R-:W-:-:S02]  /*ccf0*/  FMUL R43, R135, R43 ;  /* 0x0000002b872b7220 */ /* 0x000fc40000400000 */
[C---:B------:R-:W-:Y:S02]  /*cd00*/  FMUL R131, R135.reuse, R92 ;  /* 0x0000005c87837220 */ /* 0x040fe40000400000 */
[C---:B------:R-:W-:Y:S01]  /*cd10*/  FMUL R136, R135.reuse, R86 ;  /* 0x0000005687887220 */ /* 0x040fe20000400000 */
[----:B------:R-:W-:Y:S01]  /*cd20*/  F2FP.PACK_AB R82, R82, R43 ;  /* 0x0000002b5252723e */ /* 0x000fe200000000ff */
[C---:B------:R-:W-:Y:S01]  /*cd30*/  FMUL R152, R135.reuse, R84 ;  /* 0x0000005487987220 */ /* 0x040fe20000400000 */
[----:B------:R-:W-:Y:S01]  /*cd40*/  F2FP.PACK_AB R78, R78, R131 ;  /* 0x000000834e4e723e */ /* 0x000fe200000000ff */
[C---:B------:R-:W-:Y:S02]  /*cd50*/  FMUL R81, R135.reuse, R81 ;  /* 0x0000005187517220 */ /* 0x040fe40000400000 */
[C---:B------:R-:W-:Y:S02]  /*cd60*/  FMUL R77, R135.reuse, R77 ;  /* 0x0000004d874d7220 */ /* 0x040fe40000400000 */
[C---:B------:R-:W-:Y:S01]  /*cd70*/  FMUL R80, R135.reuse, R80 ;  /* 0x0000005087507220 */ /* 0x040fe20000400000 */
[----:B------:R-:W-:Y:S01]  /*cd80*/  F2FP.PACK_AB R81, R136, R81 ;  /* 0x000000518851723e */ /* 0x000fe200000000ff */
[C---:B------:R-:W-:Y:S01]  /*cd90*/  FMUL R76, R135.reuse, R76 ;  /* 0x0000004c874c7220 */ /* 0x040fe20000400000 */
[----:B------:R-:W-:Y:S01]  /*cda0*/  F2FP.PACK_AB R77, R152, R77 ;  /* 0x0000004d984d723e */ /* 0x000fe200000000ff */
[----:B------:R-:W-:-:S02]  /*cdb0*/  FMUL R129, R135, R57 ;  /* 0x0000003987817220 */ /* 0x000fc40000400000 */
[----:B------:R-:W-:Y:S02]  /*cdc0*/  FMUL R135, R135, R56 ;  /* 0x0000003887877220 */ /* 0x000fe40000400000 */
[C---:B------:R-:W-:Y:S01]  /*cdd0*/  FMUL R104, R6.reuse, R103 ;  /* 0x0000006706687220 */ /* 0x040fe20000400000 */
[----:B------:R-:W0:Y:S01]  /*cde0*/  MUFU.RCP R56, R171 ;  /* 0x000000ab00387308 */ /* 0x000e220000001000 */
[----:B------:R-:W-:Y:S01]  /*cdf0*/  FMUL R109, R6, R158 ;  /* 0x0000009e066d7220 */ /* 0x000fe20000400000 */
[----:B------:R-:W-:Y:S01]  /*ce00*/  F2FP.PACK_AB R76, R76, R135 ;  /* 0x000000874c4c723e */ /* 0x000fe200000000ff */
[----:B------:R-:W-:Y:S01]  /*ce10*/  FMUL R103, R6, R155 ;  /* 0x0000009b06677220 */ /* 0x000fe20000400000 */
[----:B------:R-:W-:Y:S01]  /*ce20*/  F2FP.PACK_AB R80, R80, R129 ;  /* 0x000000815050723e */ /* 0x000fe200000000ff */
[C---:B------:R-:W-:Y:S02]  /*ce30*/  FMUL R112, R6.reuse, R154 ;  /* 0x0000009a06707220 */ /* 0x040fe40000400000 */
[C---:B------:R-:W-:Y:S01]  /*ce40*/  FMUL R105, R6.reuse, R151 ;  /* 0x0000009706697220 */ /* 0x040fe20000400000 */
[----:B------:R1:W-:Y:S01]  /*ce50*/  STS.128 [R127+0x280], R76 ;  /* 0x0002804c7f007388 */ /* 0x0003e20000000c00 */
[----:B------:R-:W-:-:S02]  /*ce60*/  FMUL R111, R6, R111 ;  /* 0x0000006f066f7220 */ /* 0x000fc40000400000 */
[C---:B------:R-:W-:Y:S01]  /*ce70*/  FMUL R106, R6.reuse, R147 ;  /* 0x00000093066a7220 */ /* 0x040fe20000400000 */
[----:B------:R3:W-:Y:S01]  /*ce80*/  STS.128 [R127+0x680], R80 ;  /* 0x000680507f007388 */ /* 0x0007e20000000c00 */
        /* <DEDUP_REMOVED lines=8> */
[C---:B------:R-:W-:Y:S01]  /*cf10*/  FMUL R6, R97.reuse, R149 ;  /* 0x0000009561067220 */ /* 0x040fe20000400000 */
[----:B-1----:R-:W-:Y:S01]  /*cf20*/  F2FP.PACK_AB R79, R126, R123 ;  /* 0x0000007b7e4f723e */ /* 0x002fe200000000ff */
[----:B------:R-:W-:Y:S01]  /*cf30*/  FMUL R35, R97, R148 ;  /* 0x0000009461237220 */ /* 0x000fe20000400000 */
[----:B---3--:R-:W-:Y:S01]  /*cf40*/  F2FP.PACK_AB R83, R7, R114 ;  /* 0x000000720753723e */ /* 0x008fe200000000ff */
[----:B------:R-:W-:-:S02]  /*cf50*/  FMUL R113, R97, R145 ;  /* 0x0000009161717220 */ /* 0x000fc40000400000 */
[C---:B------:R-:W-:Y:S02]  /*cf60*/  FMUL R128, R97.reuse, R144 ;  /* 0x0000009061807220 */ /* 0x040fe40000400000 */
[C---:B------:R-:W-:Y:S01]  /*cf70*/  FMUL R117, R97.reuse, R117 ;  /* 0x0000007561757220 */ /* 0x040fe20000400000 */
[----:B------:R-:W-:Y:S01]  /*cf80*/  F2FP.PACK_AB R82, R6, R113 ;  /* 0x000000710652723e */ /* 0x000fe200000000ff */
[----:B------:R-:W-:Y:S01]  /*cf90*/  FMUL R130, R97, R130 ;  /* 0x0000008261827220 */ /* 0x000fe20000400000 */
[----:B------:R-:W-:Y:S01]  /*cfa0*/  F2FP.PACK_AB R78, R35, R128 ;  /* 0x00000080234e723e */ /* 0x000fe200000000ff */
[C---:B------:R-:W-:Y:S02]  /*cfb0*/  FMUL R120, R97.reuse, R137 ;  /* 0x0000008961787220 */ /* 0x040fe40000400000 */
[C---:B------:R-:W-:Y:S01]  /*cfc0*/  FMUL R124, R97.reuse, R133 ;  /* 0x00000085617c7220 */ /* 0x040fe20000400000 */
[----:B------:R-:W-:Y:S01]  /*cfd0*/  F2FP.PACK_AB R77, R130, R125 ;  /* 0x0000007d824d723e */ /* 0x000fe200000000ff */
[----:B------:R-:W-:Y:S01]  /*cfe0*/  FMUL R132, R97, R94 ;  /* 0x0000005e61847220 */ /* 0x000fe20000400000 */
[----:B------:R-:W-:Y:S01]  /*cff0*/  LEA.HI.X.SX32 R97, R159, R0, 0x1, P6 ;  /* 0x000000009f617211 */ /* 0x000fe200030f0eff */
[C---:B------:R-:W-:Y:S01]  /*d000*/  IMAD R145, R14.reuse, 0x4, R139 ;  /* 0x000000040e917824 */ /* 0x040fe200078e028b */
[----:B------:R-:W-:Y:S01]  /*d010*/  LEA R94, P6, R139, R2, 0x1 ;  /* 0x000000028b5e7211 */ /* 0x000fe200078c08ff */
[----:B--2---:R-:W-:Y:S01]  /*d020*/  FMUL R133, R143, R59 ;  /* 0x0000003b8f857220 */ /* 0x004fe20000400000 */
[----:B------:R-:W-:Y:S01]  /*d030*/  F2FP.PACK_AB R76, R39, R132 ;  /* 0x00000084274c723e */ /* 0x000fe200000000ff */
[----:B------:R-:W1:Y:S01]  /*d040*/  MUFU.RCP R59, R141 ;  /* 0x0000008d003b7308 */ /* 0x000e620000001000 */
[----:B------:R-:W-:Y:S01]  /*d050*/  LEA.HI.X.SX32 R95, R139, R0, 0x1, P6 ;  /* 0x000000008b5f7211 */ /* 0x000fe200030f0eff */
[C---:B------:R-:W-:Y:S01]  /*d060*/  FMUL R138, R143.reuse, R63 ;  /* 0x0000003f8f8a7220 */ /* 0x040fe20000400000 */
[----:B------:R-:W-:Y:S01]  /*d070*/  LEA R57, R14, R145, 0x2 ;  /* 0x000000910e397211 */ /* 0x000fe200078e10ff */
[----:B------:R-:W-:Y:S01]  /*d080*/  FMUL R139, R143, R93 ;  /* 0x0000005d8f8b7220 */ /* 0x000fe20000400000 */
[----:B------:R-:W-:Y:S01]  /*d090*/  LEA R92, P6, R145, R2, 0x1 ;  /* 0x00000002915c7211 */ /* 0x000fe200078c08ff */
[C---:B------:R-:W-:Y:S01]  /*d0a0*/  FMUL R91, R143.reuse, R91 ;  /* 0x0000005b8f5b7220 */ /* 0x040fe20000400000 */
[----:B------:R-:W-:Y:S01]  /*d0b0*/  F2FP.PACK_AB R80, R124, R121 ;  /* 0x000000797c50723e */ /* 0x000fe200000000ff */
[----:B------:R-:W2:Y:S01]  /*d0c0*/  MUFU.RCP R63, R140 ;  /* 0x0000008c003f7308 */ /* 0x000ea20000001000 */
[----:B------:R-:W-:Y:S01]  /*d0d0*/  FMUL R156, R143, R62 ;  /* 0x0000003e8f9c7220 */ /* 0x000fe20000400000 */
[----:B------:R-:W-:Y:S01]  /*d0e0*/  LEA.HI.X.SX32 R93, R145, R0, 0x1, P6 ;  /* 0x00000000915d7211 */ /* 0x000fe200030f0eff */
[----:B------:R-:W-:Y:S01]  /*d0f0*/  FMUL R90, R143, R90 ;  /* 0x0000005a8f5a7220 */ /* 0x000fe20000400000 */
[----:B------:R-:W-:Y:S01]  /*d100*/  LEA R86, P6, R57, R2, 0x1 ;  /* 0x0000000239567211 */ /* 0x000fe200078c08ff */
[----:B------:R-:W-:Y:S01]  /*d110*/  FMUL R151, R143, R60 ;  /* 0x0000003c8f977220 */ /* 0x000fe20000400000 */
[----:B------:R-:W-:Y:S01]  /*d120*/  F2FP.PACK_AB R91, R91, R138 ;  /* 0x0000008a5b5b723e */ /* 0x000fe200000000ff */
[C---:B------:R-:W-:Y:S01]  /*d130*/  FMUL R158, R143.reuse, R58 ;  /* 0x0000003a8f9e7220 */ /* 0x040fe20000400000 */
[----:B------:R-:W-:Y:S01]  /*d140*/  F2FP.PACK_AB R90, R90, R133 ;  /* 0x000000855a5a723e */ /* 0x000fe200000000ff */
[----:B------:R-:W-:Y:S01]  /*d150*/  FMUL R89, R143, R89 ;  /* 0x000000598f597220 */ /* 0x000fe20000400000 */
[----:B------:R-:W-:Y:S01]  /*d160*/  F2FP.PACK_AB R81, R117, R120 ;  /* 0x000000787551723e */ /* 0x000fe200000000ff */
[C---:B------:R-:W-:Y:S01]  /*d170*/  FMUL R153, R143.reuse, R55 ;  /* 0x000000378f997220 */ /* 0x040fe20000400000 */
[----:B------:R3:W-:Y:S01]  /*d180*/  STS.128 [R127+0x300], R76 ;  /* 0x0003004c7f007388 */ /* 0x0007e20000000c00 */
[----:B------:R-:W-:-:S02]  /*d190*/  FMUL R154, R143, R54 ;  /* 0x000000368f9a7220 */ /* 0x000fc40000400000 */
[C---:B------:R-:W-:Y:S01]  /*d1a0*/  FMUL R168, R143.reuse, R168 ;  /* 0x000000a88fa87220 */ /* 0x040fe20000400000 */
[----:B------:R-:W-:Y:S01]  /*d1b0*/  STS.128 [R127+0x700], R80 ;  /* 0x000700507f007388 */ /* 0x000fe20000000c00 */
[----:B------:R-:W-:Y:S01]  /*d1c0*/  FMUL R88, R143, R88 ;  /* 0x000000588f587220 */ /* 0x000fe20000400000 */
[----:B------:R-:W-:Y:S01]  /*d1d0*/  F2FP.PACK_AB R89, R89, R154 ;  /* 0x0000009a5959723e */ /* 0x000fe200000000ff */
[C---:B------:R-:W-:Y:S02]  /*d1e0*/  FMUL R155, R143.reuse, R53 ;  /* 0x000000358f9b7220 */ /* 0x040fe40000400000 */
[C---:B------:R-:W-:Y:S02]  /*d1f0*/  FMUL R137, R143.reuse, R52 ;  /* 0x000000348f897220 */ /* 0x040fe40000400000 */
[----:B------:R-:W-:Y:S02]  /*d200*/  FMUL R170, R143, R170 ;  /* 0x000000aa8faa7220 */ /* 0x000fe40000400000 */
[----:B------:R-:W-:Y:S01]  /*d210*/  IMAD R143, R14, 0x4, R57 ;  /* 0x000000040e8f7824 */ /* 0x000fe200078e0239 */
[----:B------:R-:W-:Y:S01]  /*d220*/  F2FP.PACK_AB R88, R88, R137 ;  /* 0x000000895858723e */ /* 0x000fe200000000ff */
[C---:B0-----:R-:W-:Y:S01]  /*d230*/  FMUL R169, R56.reuse, R174 ;  /* 0x000000ae38a97220 */ /* 0x041fe20000400000 */
[----:B---3--:R-:W-:Y:S01]  /*d240*/  F2FP.PACK_AB R76, R119, R122 ;  /* 0x0000007a774c723e */ /* 0x008fe200000000ff */
[C---:B------:R-:W-:Y:S01]  /*d250*/  FMUL R174, R56.reuse, R87 ;  /* 0x0000005738ae7220 */ /* 0x040fe20000400000 */
[----:B------:R-:W-:Y:S01]  /*d260*/  LEA.HI.X.SX32 R87, R57, R0, 0x1, P6 ;  /* 0x0000000039577211 */ /* 0x000fe200030f0eff */
[----:B------:R-:W-:Y:S01]  /*d270*/  FMUL R180, R56, R71 ;  /* 0x0000004738b47220 */ /* 0x000fe20000400000 */
[----:B------:R-:W-:Y:S01]  /*d280*/  LEA R71, R14, R143, 0x2 ;  /* 0x0000008f0e477211 */ /* 0x000fe200078e10ff */
[C---:B------:R-:W-:Y:S01]  /*d290*/  FMUL R178, R56.reuse, R51 ;  /* 0x0000003338b27220 */ /* 0x040fe20000400000 */
[----:B------:R-:W-:Y:S01]  /*d2a0*/  LEA R84, P6, R143, R2, 0x1 ;  /* 0x000000028f547211 */ /* 0x000fe200078c08ff */
[----:B------:R-:W-:Y:S01]  /*d2b0*/  FMUL R51, R56, R166 ;  /* 0x000000a638337220 */ /* 0x000fe20000400000 */
[----:B------:R0:W-:Y:S01]  /*d2c0*/  STS.128 [R127+0x600], R88 ;  /* 0x000600587f007388 */ /* 0x0001e20000000c00 */
[----:B-1----:R-:W-:Y:S01]  /*d2d0*/  FMUL R166, R59, R85 ;  /* 0x000000553ba67220 */ /* 0x002fe20000400000 */
[----:B------:R-:W-:Y:S01]  /*d2e0*/  LEA.HI.X.SX32 R85, R143, R0, 0x1, P6 ;  /* 0x000000008f557211 */ /* 0x000fe200030f0eff */
[----:B------:R-:W-:Y:S01]  /*d2f0*/  FMUL R53, R59, R69 ;  /* 0x000000453b357220 */ /* 0x000fe20000400000 */
[----:B------:R-:W-:Y:S01]  /*d300*/  LEA R148, P6, R71, R2, 0x1 ;  /* 0x0000000247947211 */ /* 0x000fe200078c08ff */
[----:B------:R-:W-:Y:S01]  /*d310*/  IMAD R69, R14, 0x4, R71 ;  /* 0x000000040e457824 */ /* 0x000fe200078e0247 */
[----:B------:R-:W-:Y:S01]  /*d320*/  F2FP.PACK_AB R77, R118, R115 ;  /* 0x00000073764d723e */ /* 0x000fe200000000ff */
[----:B--2---:R-:W-:Y:S01]  /*d330*/  FMUL R58, R63, R18 ;  /* 0x000000123f3a7220 */ /* 0x004fe20000400000 */
[----:B------:R-:W-:Y:S01]  /*d340*/  LEA.HI.X.SX32 R149, R71, R0, 0x1, P6 ;  /* 0x0000000047957211 */ /* 0x000fe200030f0eff */
[----:B------:R-:W-:Y:S01]  /*d350*/  FMUL R62, R63, R31 ;  /* 0x0000001f3f3e7220 */ /* 0x000fe20000400000 */
[----:B------:R-:W-:Y:S01]  /*d360*/  LEA R31, R14, R69, 0x2 ;  /* 0x000000450e1f7211 */ /* 0x000fe200078e10ff */
[C---:B------:R-:W-:Y:S01]  /*d370*/  FMUL R182, R56.reuse, R45 ;  /* 0x0000002d38b67220 */ /* 0x040fe20000400000 */
[----:B------:R-:W-:Y:S01]  /*d380*/  LEA R146, P6, R69, R2, 0x1 ;  /* 0x0000000245927211 */ /* 0x000fe200078c08ff */
[----:B------:R-:W-:Y:S01]  /*d390*/  FMUL R18, R61, R9 ;  /* 0x000000093d127220 */ /* 0x000fe20000400000 */
[----:B------:R-:W-:Y:S01]  /*d3a0*/  F2FP.PACK_AB R78, R111, R116 ;  /* 0x000000746f4e723e */ /* 0x000fe200000000ff */
[----:B------:R-:W-:Y:S01]  /*d3b0*/  FMUL R45, R56, R67 ;  /* 0x00000043382d7220 */ /* 0x000fe20000400000 */
[----:B------:R-:W-:Y:S01]  /*d3c0*/  LEA.HI.X.SX32 R147, R69, R0, 0x1, P6 ;  /* 0x0000000045937211 */ /* 0x000fe200030f0eff */
[----:B------:R-:W-:Y:S01]  /*d3d0*/  FMUL R9, R61, R12 ;  /* 0x0000000c3d097220 */ /* 0x000fe20000400000 */
[----:B------:R-:W-:Y:S01]  /*d3e0*/  LEA R144, P6, R31, R2, 0x1 ;  /* 0x000000021f907211 */ /* 0x000fe200078c08ff */
[----:B------:R-:W-:Y:S01]  /*d3f0*/  FMUL R67, R63, R22 ;  /* 0x000000163f437220 */ /* 0x000fe20000400000 */
[----:B------:R-:W-:Y:S01]  /*d400*/  F2FP.PACK_AB R79, R109, R112 ;  /* 0x000000706d4f723e */ /* 0x000fe200000000ff */
[----:B------:R-:W-:Y:S01]  /*d410*/  FMUL R60, R63, R26 ;  /* 0x0000001a3f3c7220 */ /* 0x000fe20000400000 */
[----:B------:R-:W-:Y:S01]  /*d420*/  LEA.HI.X.SX32 R145, R31, R0, 0x1, P6 ;  /* 0x000000001f917211 */ /* 0x000fe200030f0eff */
[C---:B------:R-:W-:Y:S01]  /*d430*/  FMUL R12, R61.reuse, R21 ;  /* 0x000000153d0c7220 */ /* 0x040fe20000400000 */
[----:B0-----:R-:W-:Y:S01]  /*d440*/  IADD3 R88, R246, -0x3f3504f3, RZ ;  /* 0xc0cafb0df6587810 */ /* 0x001fe20007ffe0ff */
[C---:B------:R-:W-:Y:S01]  /*d450*/  FMUL R26, R61.reuse, R11 ;  /* 0x0000000b3d1a7220 */ /* 0x040fe20000400000 */
[----:B------:R0:W-:Y:S01]  /*d460*/  STS.128 [R127+0x380], R76 ;  /* 0x0003804c7f007388 */ /* 0x0001e20000000c00 */
[----:B------:R-:W-:-:S02]  /*d470*/  FMUL R22, R61, R8 ;  /* 0x000000083d167220 */ /* 0x000fc40000400000 */
[C---:B------:R-:W-:Y:S02]  /*d480*/  FMUL R21, R61.reuse, R20 ;  /* 0x000000143d157220 */ /* 0x040fe40000400000 */
[C---:B------:R-:W-:Y:S01]  /*d490*/  FMUL R20, R61.reuse, R24 ;  /* 0x000000183d147220 */ /* 0x040fe20000400000 */
[----:B------:R-:W-:Y:S01]  /*d4a0*/  F2FP.PACK_AB R22, R22, R9 ;  /* 0x000000091616723e */ /* 0x000fe200000000ff */
[C---:B------:R-:W-:Y:S02]  /*d4b0*/  FMUL R11, R61.reuse, R28 ;  /* 0x0000001c3d0b7220 */ /* 0x040fe40000400000 */
[----:B------:R-:W-:Y:S02]  /*d4c0*/  FMUL R8, R61, R29 ;  /* 0x0000001d3d087220 */ /* 0x000fe40000400000 */
[----:B------:R-:W-:Y:S01]  /*d4d0*/  IMAD R29, R14, 0x4, R31 ;  /* 0x000000040e1d7824 */ /* 0x000fe200078e021f */
[----:B------:R-:W-:Y:S01]  /*d4e0*/  F2FP.PACK_AB R20, R20, R11 ;  /* 0x0000000b1414723e */ /* 0x000fe200000000ff */
[----:B------:R-:W-:-:S02]  /*d4f0*/  FMUL R176, R56, R47 ;  /* 0x0000002f38b07220 */ /* 0x000fc40000400000 */
[----:B------:R-:W-:Y:S01]  /*d500*/  FMUL R16, R61, R16 ;  /* 0x000000103d107220 */ /* 0x000fe20000400000 */
[----:B------:R-:W-:Y:S01]  /*d510*/  LEA R142, P6, R29, R2, 0x1 ;  /* 0x000000021d8e7211 */ /* 0x000fe200078c08ff */
[----:B------:R-:W-:Y:S01]  /*d520*/  FMUL R47, R56, R74 ;  /* 0x0000004a382f7220 */ /* 0x000fe20000400000 */
[----:B------:R-:W-:Y:S01]  /*d530*/  LEA R11, R14, R29, 0x2 ;  /* 0x0000001d0e0b7211 */ /* 0x000fe200078e10ff */
[----:B------:R-:W-:Y:S01]  /*d540*/  FMUL R25, R61, R25 ;  /* 0x000000193d197220 */ /* 0x000fe20000400000 */
[----:B------:R-:W-:Y:S01]  /*d550*/  LEA.HI.X.SX32 R143, R29, R0, 0x1, P6 ;  /* 0x000000001d8f7211 */ /* 0x000fe200030f0eff */
[----:B------:R-:W-:Y:S01]  /*d560*/  FMUL R171, R56, R75 ;  /* 0x0000004b38ab7220 */ /* 0x000fe20000400000 */
[----:B------:R-:W-:Y:S01]  /*d570*/  LEA R140, P6, R11, R2, 0x1 ;  /* 0x000000020b8c7211 */ /* 0x000fe200078c08ff */
[----:B------:R-:W-:Y:S01]  /*d580*/  IMAD R9, R14, 0x4, R11 ;  /* 0x000000040e097824 */ /* 0x000fe200078e020b */
[----:B------:R-:W-:Y:S01]  /*d590*/  F2FP.PACK_AB R21, R16, R21 ;  /* 0x000000151015723e */ /* 0x000fe200000000ff */
[----:B------:R-:W-:Y:S01]  /*d5a0*/  FMUL R54, R59, R72 ;  /* 0x000000483b367220 */ /* 0x000fe20000400000 */
[----:B------:R-:W-:Y:S01]  /*d5b0*/  LEA.HI.X.SX32 R141, R11, R0, 0x1, P6 ;  /* 0x000000000b8d7211 */ /* 0x000fe200030f0eff */
[----:B------:R-:W-:Y:S01]  /*d5c0*/  IMAD R11, R14, 0x4, R9 ;  /* 0x000000040e0b7824 */ /* 0x000fe200078e0209 */
[----:B------:R-:W-:Y:S01]  /*d5d0*/  LEA R74, P6, R9, R2, 0x1 ;  /* 0x00000002094a7211 */ /* 0x000fe200078c08ff */
[C---:B------:R-:W-:Y:S01]  /*d5e0*/  FMUL R157, R56.reuse, R175 ;  /* 0x000000af389d7220 */ /* 0x040fe20000400000 */
[----:B------:R-:W-:Y:S01]  /*d5f0*/  F2FP.PACK_AB R16, R25, R8 ;  /* 0x000000081910723e */ /* 0x000fe200000000ff */
[C---:B------:R-:W-:Y:S01]  /*d600*/  FMUL R184, R56.reuse, R167 ;  /* 0x000000a738b87220 */ /* 0x040fe20000400000 */
[----:B------:R-:W-:Y:S01]  /*d610*/  LEA.HI.X.SX32 R75, R9, R0, 0x1, P6 ;  /* 0x00000000094b7211 */ /* 0x000fe200030f0eff */
[----:B------:R-:W-:Y:S01]  /*d620*/  FMUL R55, R59, R40 ;  /* 0x000000283b377220 */ /* 0x000fe20000400000 */
[----:B------:R-:W-:Y:S01]  /*d630*/  LEA R72, P6, R11, R2, 0x1 ;  /* 0x000000020b487211 */ /* 0x000fe200078c08ff */
[----:B------:R-:W-:Y:S01]  /*d640*/  FMUL R175, R56, R48 ;  /* 0x0000003038af7220 */ /* 0x000fe20000400000 */
[----:B------:R-:W-:Y:S01]  /*d650*/  LEA R25, R14, R11, 0x2 ;  /* 0x0000000b0e197211 */ /* 0x000fe200078e10ff */
[----:B------:R-:W-:Y:S01]  /*d660*/  FMUL R40, R59, R73 ;  /* 0x000000493b287220 */ /* 0x000fe20000400000 */
[----:B------:R-:W-:Y:S01]  /*d670*/  LEA.HI.X.SX32 R73, R11, R0, 0x1, P6 ;  /* 0x000000000b497211 */ /* 0x000fe200030f0eff */
[----:B------:R-:W-:Y:S01]  /*d680*/  FMUL R167, R63, R23 ;  /* 0x000000173fa77220 */ /* 0x000fe20000400000 */
[----:B------:R-:W-:Y:S01]  /*d690*/  F2FP.PACK_AB R9, R58, R67 ;  /* 0x000000433a09723e */ /* 0x000fe200000000ff */
[----:B------:R-:W-:Y:S01]  /*d6a0*/  FMUL R48, R56, R70 ;  /* 0x0000004638307220 */ /* 0x000fe20000400000 */
[----:B------:R-:W-:Y:S01]  /*d6b0*/  LEA R70, P6, R25, R2, 0x1 ;  /* 0x0000000219467211 */ /* 0x000fe200078c08ff */
[C---:B------:R-:W-:Y:S01]  /*d6c0*/  FMUL R23, R61.reuse, R160 ;  /* 0x000000a03d177220 */ /* 0x040fe20000400000 */
[----:B0-----:R-:W-:Y:S01]  /*d6d0*/  F2FP.PACK_AB R76, R110, R107 ;  /* 0x0000006b6e4c723e */ /* 0x001fe200000000ff */
[----:B------:R-:W-:Y:S01]  /*d6e0*/  FMUL R10, R61, R10 ;  /* 0x0000000a3d0a7220 */ /* 0x000fe20000400000 */
[----:B------:R-:W-:Y:S01]  /*d6f0*/  LEA.HI.X.SX32 R71, R25, R0, 0x1, P6 ;  /* 0x0000000019477211 */ /* 0x000fe200030f0eff */
[----:B------:R-:W-:Y:S01]  /*d700*/  FMUL R13, R61, R13 ;  /* 0x0000000d3d0d7220 */ /* 0x000fe20000400000 */
[----:B------:R-:W-:Y:S01]  /*d710*/  F2FP.PACK_AB R77, R15, R108 ;  /* 0x0000006c0f4d723e */ /* 0x000fe200000000ff */
[----:B------:R-:W-:Y:S01]  /*d720*/  IMAD R11, R14, 0x4, R25 ;  /* 0x000000040e0b7824 */ /* 0x000fe200078e0219 */
[----:B------:R-:W-:Y:S01]  /*d730*/  F2FP.PACK_AB R23, R23, R10 ;  /* 0x0000000a1717723e */ /* 0x000fe200000000ff */
[----:B------:R-:W-:Y:S01]  /*d740*/  FMUL R57, R59, R68 ;  /* 0x000000443b397220 */ /* 0x000fe20000400000 */
[----:B------:R-:W-:Y:S01]  /*d750*/  F2FP.PACK_AB R18, R18, R13 ;  /* 0x0000000d1212723e */ /* 0x000fe200000000ff */
[C---:B------:R-:W-:Y:S01]  /*d760*/  FMUL R159, R56.reuse, R50 ;  /* 0x00000032389f7220 */ /* 0x040fe20000400000 */
[C---:B------:R-:W-:Y:S01]  /*d770*/  LEA R68, P6, R11.reuse, R2, 0x1 ;  /* 0x000000020b447211 */ /* 0x040fe200078c08ff */
[----:B------:R-:W-:Y:S01]  /*d780*/  FMUL R50, R56, R66 ;  /* 0x0000004238327220 */ /* 0x000fe20000400000 */
[----:B------:R-:W-:Y:S01]  /*d790*/  LEA R13, R14, R11, 0x2 ;  /* 0x0000000b0e0d7211 */ /* 0x000fe200078e10ff */
[----:B------:R0:W-:Y:S01]  /*d7a0*/  STS.128 [R127], R20 ;  /* 0x000000147f007388 */ /* 0x0001e20000000c00 */
[----:B------:R-:W-:Y:S01]  /*d7b0*/  LEA.HI.X.SX32 R69, R11, R0, 0x1, P6 ;  /* 0x000000000b457211 */ /* 0x000fe200030f0eff */
[----:B------:R-:W-:Y:S01]  /*d7c0*/  FMUL R52, R59, R65 ;  /* 0x000000413b347220 */ /* 0x000fe20000400000 */
[----:B------:R-:W-:Y:S01]  /*d7d0*/  LEA R66, P6, R13, R2, 0x1 ;  /* 0x000000020d427211 */ /* 0x000fe200078c08ff */
[----:B------:R-:W-:Y:S01]  /*d7e0*/  FMUL R34, R63, R34 ;  /* 0x000000223f227220 */ /* 0x000fe20000400000 */
[----:B------:R-:W-:Y:S01]  /*d7f0*/  F2FP.PACK_AB R78, R105, R106 ;  /* 0x0000006a694e723e */ /* 0x000fe200000000ff */
[----:B------:R-:W-:Y:S01]  /*d800*/  FMUL R65, R63, R32 ;  /* 0x000000203f417220 */ /* 0x000fe20000400000 */
[----:B------:R-:W-:Y:S01]  /*d810*/  LEA.HI.X.SX32 R67, R13, R0, 0x1, P6 ;  /* 0x000000000d437211 */ /* 0x000fe200030f0eff */
[----:B------:R-:W-:Y:S01]  /*d820*/  FMUL R56, R59, R64 ;  /* 0x000000403b387220 */ /* 0x000fe20000400000 */
[----:B------:R-:W-:Y:S01]  /*d830*/  F2FP.PACK_AB R79, R104, R103 ;  /* 0x00000067684f723e */ /* 0x000fe200000000ff */
[C---:B------:R-:W-:Y:S01]  /*d840*/  FMUL R27, R63.reuse, R27 ;  /* 0x0000001b3f1b7220 */ /* 0x040fe20000400000 */
[----:B------:R-:W-:Y:S01]  /*d850*/  F2FP.PACK_AB R10, R34, R65 ;  /* 0x00000041220a723e */ /* 0x000fe200000000ff */
[C---:B------:R-:W-:Y:S01]  /*d860*/  FMUL R163, R63.reuse, R163 ;  /* 0x000000a33fa37220 */ /* 0x040fe20000400000 */
[----:B------:R-:W-:Y:S01]  /*d870*/  LOP3.LUT R15, R88, 0xff800000, RZ, 0xc0, !PT ;  /* 0xff800000580f7812 */ /* 0x000fe200078ec0ff */
[----:B------:R-:W-:Y:S01]  /*d880*/  FMUL R162, R63, R162 ;  /* 0x000000a23fa27220 */ /* 0x000fe20000400000 */
[----:B------:R-:W-:Y:S01]  /*d890*/  F2FP.PACK_AB R24, R27, R62 ;  /* 0x0000003e1b18723e */ /* 0x000fe200000000ff */
[----:B0-----:R-:W-:Y:S01]  /*d8a0*/  IMAD R21, R14, 0x4, R13 ;  /* 0x000000040e157824 */ /* 0x001fe200078e020d */
[----:B------:R-:W-:Y:S01]  /*d8b0*/  STS.128 [R127+0x780], R76 ;  /* 0x0007804c7f007388 */ /* 0x000fe20000000c00 */
[----:B------:R-:W-:-:S02]  /*d8c0*/  FMUL R38, R63, R38 ;  /* 0x000000263f267220 */ /* 0x000fc40000400000 */
[----:B------:R-:W-:Y:S01]  /*d8d0*/  FMUL R37, R63, R37 ;  /* 0x000000253f257220 */ /* 0x000fe20000400000 */
[----:B------:R-:W-:Y:S01]  /*d8e0*/  LEA R64, P6, R21, R2, 0x1 ;  /* 0x0000000215407211 */ /* 0x000fe200078c08ff */
[C---:B------:R-:W-:Y:S01]  /*d8f0*/  FMUL R36, R63.reuse, R36 ;  /* 0x000000243f247220 */ /* 0x040fe20000400000 */
[----:B------:R-:W-:Y:S01]  /*d900*/  LEA R13, R14, R21, 0x2 ;  /* 0x000000150e0d7211 */ /* 0x000fe200078e10ff */
[----:B------:R-:W-:Y:S01]  /*d910*/  FMUL R33, R63, R33 ;  /* 0x000000213f217220 */ /* 0x000fe20000400000 */
[----:B------:R-:W-:Y:S01]  /*d920*/  LEA.HI.X.SX32 R65, R21, R0, 0x1, P6 ;  /* 0x0000000015417211 */ /* 0x000fe200030f0eff */
[----:B------:R-:W-:Y:S01]  /*d930*/  FMUL R32, R63, R19 ;  /* 0x000000133f207220 */ /* 0x000fe20000400000 */
[----:B------:R-:W-:Y:S01]  /*d940*/  LEA R62, P6, R13, R2, 0x1 ;  /* 0x000000020d3e7211 */ /* 0x000fe200078c08ff */
[----:B------:R-:W-:Y:S01]  /*d950*/  FMUL R63, R63, R30 ;  /* 0x0000001e3f3f7220 */ /* 0x000fe20000400000 */
[----:B------:R-:W-:Y:S01]  /*d960*/  F2FP.PACK_AB R11, R162, R37 ;  /* 0x00000025a20b723e */ /* 0x000fe200000000ff */
[----:B------:R-:W-:Y:S01]  /*d970*/  IMAD R21, R14, 0x4, R13 ;  /* 0x000000040e157824 */ /* 0x000fe200078e020d */
[----:B------:R-:W-:Y:S01]  /*d980*/  F2FP.PACK_AB R25, R32, R167 ;  /* 0x000000a72019723e */ /* 0x000fe200000000ff */
[C---:B------:R-:W-:Y:S01]  /*d990*/  FMUL R19, R61.reuse, R161 ;  /* 0x000000a13d137220 */ /* 0x040fe20000400000 */
[----:B------:R-:W-:Y:S01]  /*d9a0*/  F2FP.PACK_AB R8, R60, R63 ;  /* 0x0000003f3c08723e */ /* 0x000fe200000000ff */
[----:B------:R-:W-:Y:S01]  /*d9b0*/  FMUL R17, R61, R17 ;  /* 0x000000113d117220 */ /* 0x000fe20000400000 */
[----:B------:R-:W-:Y:S01]  /*d9c0*/  LEA.HI.X.SX32 R63, R13, R0, 0x1, P6 ;  /* 0x000000000d3f7211 */ /* 0x000fe200030f0eff */
[----:B------:R-:W-:Y:S01]  /*d9d0*/  FMUL R173, R59, R173 ;  /* 0x000000ad3bad7220 */ /* 0x000fe20000400000 */
[----:B------:R-:W-:Y:S01]  /*d9e0*/  LEA R60, P6, R21, R2, 0x1 ;  /* 0x00000002153c7211 */ /* 0x000fe200078c08ff */
[C---:B------:R-:W-:Y:S01]  /*d9f0*/  FMUL R172, R59.reuse, R172 ;  /* 0x000000ac3bac7220 */ /* 0x040fe20000400000 */
[----:B------:R-:W-:Y:S01]  /*da00*/  LEA R13, R14, R21, 0x2 ;  /* 0x000000150e0d7211 */ /* 0x000fe200078e10ff */
[----:B------:R-:W-:Y:S01]  /*da10*/  FMUL R49, R59, R49 ;  /* 0x000000313b317220 */ /* 0x000fe20000400000 */
[----:B------:R-:W-:Y:S01]  /*da20*/  F2FP.PACK_AB R17, R17, R12 ;  /* 0x0000000c1111723e */ /* 0x000fe200000000ff */
[----:B------:R-:W-:Y:S01]  /*da30*/  FMUL R46, R59, R46 ;  /* 0x0000002e3b2e7220 */ /* 0x000fe20000400000 */
[----:B------:R-:W-:Y:S01]  /*da40*/  F2FP.PACK_AB R19, R19, R26 ;  /* 0x0000001a1313723e */ /* 0x000fe200000000ff */
[C---:B------:R-:W-:Y:S01]  /*da50*/  FMUL R44, R59.reuse, R44 ;  /* 0x0000002c3b2c7220 */ /* 0x040fe20000400000 */
[----:B------:R0:W-:Y:S01]  /*da60*/  STS.128 [R127+0x80], R8 ;  /* 0x000080087f007388 */ /* 0x0001e20000000c00 */
[----:B------:R-:W-:Y:S01]  /*da70*/  FMUL R41, R59, R41 ;  /* 0x000000293b297220 */ /* 0x000fe20000400000 */
[----:B------:R-:W-:Y:S01]  /*da80*/  LEA.HI.X.SX32 R61, R21, R0, 0x1, P6 ;  /* 0x00000000153d7211 */ /* 0x000fe200030f0eff */
[----:B------:R-:W-:Y:S01]  /*da90*/  FMUL R165, R59, R165 ;  /* 0x000000a53ba57220 */ /* 0x000fe20000400000 */
[----:B------:R-:W-:Y:S01]  /*daa0*/  LEA R58, P6, R13, R2, 0x1 ;  /* 0x000000020d3a7211 */ /* 0x000fe200078c08ff */
[----:B------:R-:W-:Y:S01]  /*dab0*/  FMUL R59, R59, R164 ;  /* 0x000000a43b3b7220 */ /* 0x000fe20000400000 */
[----:B------:R1:W-:Y:S01]  /*dac0*/  STS.128 [R127+0x400], R16 ;  /* 0x000400107f007388 */ /* 0x0003e20000000c00 */
[----:B------:R-:W-:Y:S01]  /*dad0*/  F2FP.PACK_AB R21, R40, R53 ;  /* 0x000000352815723e */ /* 0x000fe200000000ff */
[----:B------:R-:W-:Y:S01]  /*dae0*/  IMAD.IADD R80, R246, 0x1, -R15 ;  /* 0x00000001f6507824 */ /* 0x000fe200078e0a0f */
[----:B------:R-:W-:Y:S01]  /*daf0*/  F2FP.PACK_AB R20, R52, R165 ;  /* 0x000000a53414723e */ /* 0x000fe200000000ff */
[----:B------:R-:W2:Y:S01]  /*db00*/  I2F R15, R15 ;  /* 0x0000000f000f7306 */ /* 0x000ea20000201400 */
[----:B------:R-:W-:Y:S01]  /*db10*/  F2FP.PACK_AB R22, R46, R41 ;  /* 0x000000292e16723e */ /* 0x000fe200000000ff */
[----:B------:R-:W-:Y:S01]  /*db20*/  FADD R80, R80, -1 ;  /* 0xbf80000050507421 */ /* 0x000fe20000000000 */
[----:B------:R-:W-:-:S02]  /*db30*/  F2FP.PACK_AB R23, R173, R166 ;  /* 0x000000a6ad17723e */ /* 0x000fc400000000ff */
[----:B------:R-:W-:Y:S01]  /*db40*/  F2FP.PACK_AB R26, R36, R33 ;  /* 0x00000021241a723e */ /* 0x000fe200000000ff */
[----:B0-----:R-:W-:Y:S01]  /*db50*/  IMAD R9, R14, 0x4, R13 ;  /* 0x000000040e097824 */ /* 0x001fe200078e020d */
[----:B------:R-:W-:Y:S01]  /*db60*/  F2FP.PACK_AB R8, R50, R51 ;  /* 0x000000333208723e */ /* 0x000fe200000000ff */
[----:B------:R-:W-:Y:S01]  /*db70*/  STS.128 [R127+0x500], R20 ;  /* 0x000500147f007388 */ /* 0x000fe20000000c00 */
[----:B------:R-:W-:Y:S02]  /*db80*/  F2FP.PACK_AB R27, R163, R38 ;  /* 0x00000026a31b723e */ /* 0x000fe400000000ff */
[----:B------:R-:W-:Y:S02]  /*db90*/  LEA R11, R14, R9, 0x2 ;  /* 0x000000090e0b7211 */ /* 0x000fe400078e10ff */
[----:B-1----:R-:W-:Y:S01]  /*dba0*/  F2FP.PACK_AB R16, R56, R59 ;  /* 0x0000003b3810723e */ /* 0x002fe200000000ff */
[----:B------:R-:W-:Y:S01]  /*dbb0*/  STS.128 [R127+0x480], R24 ;  /* 0x000480187f007388 */ /* 0x000fe20000000c00 */
[----:B------:R-:W-:-:S02]  /*dbc0*/  LEA.HI.X.SX32 R59, R13, R0, 0x1, P6 ;  /* 0x000000000d3b7211 */ /* 0x000fc400030f0eff */
[C---:B------:R-:W-:Y:S02]  /*dbd0*/  LEA R56, P6, R9.reuse, R2, 0x1 ;  /* 0x0000000209387211 */ /* 0x040fe400078c08ff */
[----:B------:R-:W-:Y:S02]  /*dbe0*/  F2FP.PACK_AB R17, R54, R57 ;  /* 0x000000393611723e */ /* 0x000fe400000000ff */
[----:B------:R-:W-:Y:S01]  /*dbf0*/  LEA.HI.X.SX32 R57, R9, R0, 0x1, P6 ;  /* 0x0000000009397211 */ /* 0x000fe200030f0eff */
[----:B------:R-:W-:Y:S01]  /*dc00*/  IMAD R9, R14, 0x4, R11 ;  /* 0x000000040e097824 */ /* 0x000fe200078e020b */
[C---:B------:R-:W-:Y:S02]  /*dc10*/  LEA R54, P6, R11.reuse, R2, 0x1 ;  /* 0x000000020b367211 */ /* 0x040fe400078c08ff */
[----:B------:R-:W-:Y:S02]  /*dc20*/  F2FP.PACK_AB R18, R44, R55 ;  /* 0x000000372c12723e */ /* 0x000fe400000000ff */
[----:B------:R-:W-:-:S02]  /*dc30*/  LEA.HI.X.SX32 R55, R11, R0, 0x1, P6 ;  /* 0x000000000b377211 */ /* 0x000fc400030f0eff */
[C---:B------:R-:W-:Y:S02]  /*dc40*/  LEA R52, P6, R9.reuse, R2, 0x1 ;  /* 0x0000000209347211 */ /* 0x040fe400078c08ff */
[----:B------:R-:W-:Y:S02]  /*dc50*/  LEA R11, R14, R9, 0x2 ;  /* 0x000000090e0b7211 */ /* 0x000fe400078e10ff */
[----:B------:R-:W-:Y:S02]  /*dc60*/  F2FP.PACK_AB R19, R172, R49 ;  /* 0x00000031ac13723e */ /* 0x000fe400000000ff */
[----:B------:R-:W-:Y:S01]  /*dc70*/  LEA.HI.X.SX32 R53, R9, R0, 0x1, P6 ;  /* 0x0000000009357211 */ /* 0x000fe200030f0eff */
[----:B------:R-:W-:Y:S01]  /*dc80*/  IMAD R13, R14, 0x4, R11 ;  /* 0x000000040e0d7824 */ /* 0x000fe200078e020b */
[----:B------:R-:W-:Y:S01]  /*dc90*/  LEA R50, P6, R11, R2, 0x1 ;  /* 0x000000020b327211 */ /* 0x000fe200078c08ff */
[----:B------:R0:W-:Y:S01]  /*dca0*/  STS.128 [R127+0x100], R16 ;  /* 0x000100107f007388 */ /* 0x0001e20000000c00 */
[----:B------:R-:W-:-:S02]  /*dcb0*/  F2FP.PACK_AB R9, R47, R48 ;  /* 0x000000302f09723e */ /* 0x000fc400000000ff */
[----:B------:R-:W-:Y:S02]  /*dcc0*/  LEA.HI.X.SX32 R51, R11, R0, 0x1, P6 ;  /* 0x000000000b337211 */ /* 0x000fe400030f0eff */
[----:B------:R-:W-:Y:S02]  /*dcd0*/  LEA R48, P6, R13, R2, 0x1 ;  /* 0x000000020d307211 */ /* 0x000fe400078c08ff */
[----:B------:R-:W-:Y:S02]  /*dce0*/  F2FP.PACK_AB R10, R175, R182 ;  /* 0x000000b6af0a723e */ /* 0x000fe400000000ff */
[----:B------:R-:W-:Y:S02]  /*dcf0*/  LEA.HI.X.SX32 R49, R13, R0, 0x1, P6 ;  /* 0x000000000d317211 */ /* 0x000fe400030f0eff */
[----:B------:R-:W-:Y:S02]  /*dd00*/  F2FP.PACK_AB R11, R169, R178 ;  /* 0x000000b2a90b723e */ /* 0x000fe400000000ff */
[----:B------:R-:W-:-:S02]  /*dd10*/  SHF.L.U32 R76, R177, 0x2, RZ ;  /* 0x00000002b14c7819 */ /* 0x000fc400000006ff */
[C---:B0-----:R-:W-:Y:S01]  /*dd20*/  LEA R17, R14.reuse, R13, 0x2 ;  /* 0x0000000d0e117211 */ /* 0x041fe200078e10ff */
[----:B------:R0:W-:Y:S01]  /*dd30*/  STS.128 [R127+0x180], R8 ;  /* 0x000180087f007388 */ /* 0x0001e20000000c00 */
[----:B------:R-:W-:Y:S02]  /*dd40*/  F2FP.PACK_AB R16, R45, R184 ;  /* 0x000000b82d10723e */ /* 0x000fe400000000ff */
[----:B------:R-:W-:Y:S01]  /*dd50*/  LEA R46, P6, R17, R2, 0x1 ;  /* 0x00000002112e7211 */ /* 0x000fe200078c08ff */
[----:B------:R-:W-:Y:S01]  /*dd60*/  IMAD R13, R14, 0x4, R17 ;  /* 0x000000040e0d7824 */ /* 0x000fe200078e0211 */
[----:B------:R-:W-:Y:S02]  /*dd70*/  F2FP.PACK_AB R18, R159, R176 ;  /* 0x000000b09f12723e */ /* 0x000fe400000000ff */
[----:B------:R-:W-:Y:S02]  /*dd80*/  LEA.HI.X.SX32 R47, R17, R0, 0x1, P6 ;  /* 0x00000000112f7211 */ /* 0x000fe400030f0eff */
[----:B------:R-:W-:-:S02]  /*dd90*/  LEA R44, P6, R13, R2, 0x1 ;  /* 0x000000020d2c7211 */ /* 0x000fc400078c08ff */
[C---:B------:R-:W-:Y:S02]  /*dda0*/  LEA R19, R14.reuse, R13, 0x2 ;  /* 0x0000000d0e137211 */ /* 0x040fe400078e10ff */
[----:B------:R-:W-:Y:S02]  /*ddb0*/  LEA.HI.X.SX32 R45, R13, R0, 0x1, P6 ;  /* 0x000000000d2d7211 */ /* 0x000fe400030f0eff */
        /* <DEDUP_REMOVED lines=8> */
[C---:B------:R-:W-:Y:S01]  /*de40*/  IMAD R13, R14.reuse, 0x4, R21 ;  /* 0x000000040e0d7824 */ /* 0x040fe200078e0215 */
[----:B------:R-:W-:Y:S02]  /*de50*/  F2FP.PACK_AB R19, R157, R174 ;  /* 0x000000ae9d13723e */ /* 0x000fe400000000ff */
[----:B------:R-:W-:Y:S02]  /*de60*/  LEA.HI.X.SX32 R33, R21, R0, 0x1, P6 ;  /* 0x0000000015217211 */ /* 0x000fe400030f0eff */
[----:B------:R-:W-:Y:S01]  /*de70*/  LEA R28, P6, R13, R2, 0x1 ;  /* 0x000000020d1c7211 */ /* 0x000fe200078c08ff */
[----:B------:R1:W-:Y:S01]  /*de80*/  STS.128 [R127+0x580], R16 ;  /* 0x000580107f007388 */ /* 0x0003e20000000c00 */
[----:B------:R-:W-:-:S02]  /*de90*/  LEA R21, R14, R13, 0x2 ;  /* 0x0000000d0e157211 */ /* 0x000fc400078e10ff */
[----:B------:R-:W-:Y:S02]  /*dea0*/  LEA.HI.X.SX32 R29, R13, R0, 0x1, P6 ;  /* 0x000000000d1d7211 */ /* 0x000fe400030f0eff */
[----:B------:R-:W-:Y:S01]  /*deb0*/  LEA R24, P6, R21, R2, 0x1 ;  /* 0x0000000215187211 */ /* 0x000fe200078c08ff */
[C---:B------:R-:W-:Y:S01]  /*dec0*/  IMAD R13, R14.reuse, 0x4, R21 ;  /* 0x000000040e0d7824 */ /* 0x040fe200078e0215 */
[----:B0-----:R-:W-:Y:S02]  /*ded0*/  F2FP.PACK_AB R8, R155, R170 ;  /* 0x000000aa9b08723e */ /* 0x001fe400000000ff */
[----:B------:R-:W-:Y:S02]  /*dee0*/  LEA.HI.X.SX32 R25, R21, R0, 0x1, P6 ;  /* 0x0000000015197211 */ /* 0x000fe400030f0eff */
[----:B------:R-:W-:Y:S02]  /*def0*/  LEA R20, P6, R13, R2, 0x1 ;  /* 0x000000020d147211 */ /* 0x000fe400078c08ff */
[----:B------:R-:W-:-:S02]  /*df00*/  LEA R23, R14, R13, 0x2 ;  /* 0x0000000d0e177211 */ /* 0x000fc400078e10ff */
[----:B------:R-:W-:Y:S02]  /*df10*/  F2FP.PACK_AB R9, R153, R168 ;  /* 0x000000a89909723e */ /* 0x000fe400000000ff */
[----:B------:R-:W-:Y:S02]  /*df20*/  F2FP.PACK_AB R10, R151, R158 ;  /* 0x0000009e970a723e */ /* 0x000fe400000000ff */
[----:B------:R-:W-:Y:S02]  /*df30*/  F2FP.PACK_AB R11, R139, R156 ;  /* 0x0000009c8b0b723e */ /* 0x000fe400000000ff */
[----:B------:R-:W-:Y:S01]  /*df40*/  LEA.HI.X.SX32 R21, R13, R0, 0x1, P6 ;  /* 0x000000000d157211 */ /* 0x000fe200030f0eff */
[----:B------:R-:W-:Y:S01]  /*df50*/  IMAD R13, R14, 0x4, R23 ;  /* 0x000000040e0d7824 */ /* 0x000fe200078e0217 */
[----:B-1----:R-:W-:Y:S01]  /*df60*/  LEA R16, P6, R23, R2, 0x1 ;  /* 0x0000000217107211 */ /* 0x002fe200078c08ff */
[----:B------:R0:W-:Y:S01]  /*df70*/  STS.128 [R127+0x200], R8 ;  /* 0x000200087f007388 */ /* 0x0001e20000000c00 */
[----:B------:R-:W-:-:S02]  /*df80*/  LOP3.LUT R151, R150, 0x40, RZ, 0x3c, !PT ;  /* 0x0000004096977812 */ /* 0x000fc400078e3cff */
[----:B------:R-:W-:Y:S01]  /*df90*/  LEA.HI.X.SX32 R17, R23, R0, 0x1, P6 ;  /* 0x0000000017117211 */ /* 0x000fe200030f0eff */
[----:B------:R-:W-:Y:S01]  /*dfa0*/  BAR.SYNC.DEFER_BLOCKING 0x0 ;  /* 0x0000000000007b1d */ /* 0x000fe20000010000 */
[----:B------:R-:W-:Y:S02]  /*dfb0*/  LEA R12, P6, R13, R2, 0x1 ;  /* 0x000000020d0c7211 */ /* 0x000fe400078c08ff */
[----:B------:R-:W-:-:S04]  /*dfc0*/  LOP3.LUT R76, R76, 0x80, RZ, 0xc0, !PT ;  /* 0x000000804c4c7812 */ /* 0x000fc800078ec0ff */
[----:B------:R-:W-:-:S04]  /*dfd0*/  IADD3 R241, R241, R76, RZ ;  /* 0x0000004cf1f17210 */ /* 0x000fc80007ffe0ff */
[----:B------:R-:W-:Y:S02]  /*dfe0*/  LEA.HI R252, R252, R241, RZ, 0x1f ;  /* 0x000000f1fcfc7211 */ /* 0x000fe400078ff8ff */
[C---:B0-----:R-:W-:Y:S02]  /*dff0*/  LEA R9, R14.reuse, R13, 0x2 ;  /* 0x0000000d0e097211 */ /* 0x041fe400078e10ff */
[----:B------:R-:W-:Y:S02]  /*e000*/  LEA.HI.X.SX32 R13, R13, R0, 0x1, P6 ;  /* 0x000000000d0d7211 */ /* 0x000fe400030f0eff */
[----:B------:R-:W-:Y:S01]  /*e010*/  LEA R10, P6, R9, R2, 0x1 ;  /* 0x00000002090a7211 */ /* 0x000fe200078c08ff */
[----:B------:R-:W-:-:S03]  /*e020*/  IMAD R19, R14, 0x4, R9 ;  /* 0x000000040e137824 */ /* 0x000fc600078e0209 */
[----:B------:R-:W-:Y:S02]  /*e030*/  LEA.HI.X.SX32 R11, R9, R0, 0x1, P6 ;  /* 0x00000000090b7211 */ /* 0x000fe400030f0eff */
[C---:B------:R-:W-:Y:S01]  /*e040*/  LEA R8, P6, R19.reuse, R2, 0x1 ;  /* 0x0000000213087211 */ /* 0x040fe200078c08ff */
[----:B------:R-:W0:Y:S01]  /*e050*/  LDS.128 R132, [R150] ;  /* 0x0000000096847984 */ /* 0x000e220000000c00 */
[C---:B------:R-:W-:Y:S02]  /*e060*/  LEA R23, R14.reuse, R19, 0x2 ;  /* 0x000000130e177211 */ /* 0x040fe400078e10ff */
[----:B------:R-:W-:Y:S01]  /*e070*/  LEA.HI.X.SX32 R9, R19, R0, 0x1, P6 ;  /* 0x0000000013097211 */ /* 0x000fe200030f0eff */
[----:B------:R-:W1:Y:S01]  /*e080*/  LDS.128 R128, [R151] ;  /* 0x0000000097807984 */ /* 0x000e620000000c00 */
[C---:B------:R-:W-:Y:S01]  /*e090*/  LEA R42, P6, R23.reuse, R2, 0x1 ;  /* 0x00000002172a7211 */ /* 0x040fe200078c08ff */
[----:B------:R-:W-:Y:S02]  /*e0a0*/  IMAD R19, R14, 0x4, R23 ;  /* 0x000000040e137824 */ /* 0x000fe400078e0217 */
[----:B------:R-:W3:Y:S01]  /*e0b0*/  LDS.128 R124, [R150+0x800] ;  /* 0x00080000967c7984 */ /* 0x000ee20000000c00 */
[----:B------:R-:W-:-:S02]  /*e0c0*/  LEA.HI.X.SX32 R43, R23, R0, 0x1, P6 ;  /* 0x00000000172b7211 */ /* 0x000fc400030f0eff */
[C---:B------:R-:W-:Y:S01]  /*e0d0*/  LEA R38, P6, R19.reuse, R2, 0x1 ;  /* 0x0000000213267211 */ /* 0x040fe200078c08ff */
[----:B------:R-:W4:Y:S01]  /*e0e0*/  LDS.128 R120, [R151+0x800] ;  /* 0x0008000097787984 */ /* 0x000f220000000c00 */
[C---:B------:R-:W-:Y:S02]  /*e0f0*/  LEA R23, R14.reuse, R19, 0x2 ;  /* 0x000000130e177211 */ /* 0x040fe400078e10ff */
[----:B------:R-:W-:Y:S01]  /*e100*/  LEA.HI.X.SX32 R39, R19, R0, 0x1, P6 ;  /* 0x0000000013277211 */ /* 0x000fe200030f0eff */
[----:B------:R-:W5:Y:S01]  /*e110*/  LDS.128 R116, [R150+0x1000] ;  /* 0x0010000096747984 */ /* 0x000f620000000c00 */
[C---:B------:R-:W-:Y:S01]  /*e120*/  LEA R34, P6, R23.reuse, R2, 0x1 ;  /* 0x0000000217227211 */ /* 0x040fe200078c08ff */
[----:B------:R-:W-:Y:S02]  /*e130*/  IMAD R19, R14, 0x4, R23 ;  /* 0x000000040e137824 */ /* 0x000fe400078e0217 */
[----:B------:R-:W2:Y:S01]  /*e140*/  LDS.128 R112, [R151+0x1000] ;  /* 0x0010000097707984 */ /* 0x000ea20000000c00 */
[----:B------:R-:W-:-:S02]  /*e150*/  LEA.HI.X.SX32 R35, R23, R0, 0x1, P6 ;  /* 0x0000000017237211 */ /* 0x000fc400030f0eff */
[C---:B------:R-:W-:Y:S01]  /*e160*/  LEA R30, P6, R19.reuse, R2, 0x1 ;  /* 0x00000002131e7211 */ /* 0x040fe200078c08ff */
[----:B------:R-:W2:Y:S01]  /*e170*/  LDS.128 R108, [R150+0x1800] ;  /* 0x00180000966c7984 */ /* 0x000ea20000000c00 */
[C---:B------:R-:W-:Y:S02]  /*e180*/  LEA R23, R14.reuse, R19, 0x2 ;  /* 0x000000130e177211 */ /* 0x040fe400078e10ff */
[----:B------:R-:W-:Y:S01]  /*e190*/  LEA.HI.X.SX32 R31, R19, R0, 0x1, P6 ;  /* 0x00000000131f7211 */ /* 0x000fe200030f0eff */
[----:B------:R-:W2:Y:S01]  /*e1a0*/  LDS.128 R104, [R151+0x1800] ;  /* 0x0018000097687984 */ /* 0x000ea20000000c00 */
[C---:B------:R-:W-:Y:S01]  /*e1b0*/  LEA R26, P6, R23.reuse, R2, 0x1 ;  /* 0x00000002171a7211 */ /* 0x040fe200078c08ff */
[----:B------:R-:W-:Y:S02]  /*e1c0*/  IMAD R19, R14, 0x4, R23 ;  /* 0x000000040e137824 */ /* 0x000fe400078e0217 */
[----:B------:R-:W2:Y:S01]  /*e1d0*/  LDS.128 R136, [R150+0x2000] ;  /* 0x0020000096887984 */ /* 0x000ea20000000c00 */
[----:B------:R-:W-:-:S02]  /*e1e0*/  LEA.HI.X.SX32 R27, R23, R0, 0x1, P6 ;  /* 0x00000000171b7211 */ /* 0x000fc400030f0eff */
[C---:B------:R-:W-:Y:S02]  /*e1f0*/  LEA R22, P6, R19.reuse, R2, 0x1 ;  /* 0x0000000213167211 */ /* 0x040fe400078c08ff */
[C---:B------:R-:W-:Y:S02]  /*e200*/  LEA R89, R14.reuse, R19, 0x2 ;  /* 0x000000130e597211 */ /* 0x040fe400078e10ff */
[----:B------:R-:W-:Y:S01]  /*e210*/  LEA.HI.X.SX32 R23, R19, R0, 0x1, P6 ;  /* 0x0000000013177211 */ /* 0x000fe200030f0eff */
[----:B0-----:R0:W-:Y:S01]  /*e220*/  STG.E.U16 [R100.64], R132 ;  /* 0x0000008464007986 */ /* 0x0011e2000c101506 */
[C---:B------:R-:W-:Y:S01]  /*e230*/  LEA R18, P6, R89.reuse, R2, 0x1 ;  /* 0x0000000259127211 */ /* 0x040fe200078c08ff */
[----:B------:R-:W-:Y:S02]  /*e240*/  IMAD R91, R14, 0x4, R89 ;  /* 0x000000040e5b7824 */ /* 0x000fe400078e0259 */
[----:B------:R-:W2:Y:S01]  /*e250*/  LDS.128 R100, [R151+0x2000] ;  /* 0x0020000097647984 */ /* 0x000ea20000000c00 */
[----:B------:R-:W-:-:S02]  /*e260*/  LEA.HI.X.SX32 R19, R89, R0, 0x1, P6 ;  /* 0x0000000059137211 */ /* 0x000fc400030f0eff */
[C---:B------:R-:W-:Y:S01]  /*e270*/  LEA R6, P6, R91.reuse, R2, 0x1 ;  /* 0x000000025b067211 */ /* 0x040fe200078c08ff */
[----:B-1----:R1:W-:Y:S01]  /*e280*/  STG.E.U16 [R98.64], R128 ;  /* 0x0000008062007986 */ /* 0x0023e2000c101506 */
[C---:B------:R-:W-:Y:S02]  /*e290*/  LEA R89, R14.reuse, R91, 0x2 ;  /* 0x0000005b0e597211 */ /* 0x040fe400078e10ff */
[----:B------:R-:W-:Y:S01]  /*e2a0*/  LEA.HI.X.SX32 R7, R91, R0, 0x1, P6 ;  /* 0x000000005b077211 */ /* 0x000fe200030f0eff */
[----:B---3--:R-:W-:Y:S01]  /*e2b0*/  STG.E.U16 [R96.64], R124 ;  /* 0x0000007c60007986 */ /* 0x008fe2000c101506 */
[C---:B------:R-:W-:Y:S01]  /*e2c0*/  LEA R238, P6, R89.reuse, R2, 0x1 ;  /* 0x0000000259ee7211 */ /* 0x040fe200078c08ff */
[----:B------:R-:W-:Y:S01]  /*e2d0*/  IMAD R91, R14, 0x4, R89 ;  /* 0x000000040e5b7824 */ /* 0x000fe200078e0259 */
[----:B0-----:R-:W-:Y:S01]  /*e2e0*/  PRMT R132, R132, 0x7632, R132 ;  /* 0x0000763284847816 */ /* 0x001fe20000000084 */
[----:B------:R-:W0:Y:S01]  /*e2f0*/  LDS.128 R96, [R150+0x2800] ;  /* 0x0028000096607984 */ /* 0x000e220000000c00 */
[----:B------:R-:W-:-:S02]  /*e300*/  LEA.HI.X.SX32 R239, R89, R0, 0x1, P6 ;  /* 0x0000000059ef7211 */ /* 0x000fc400030f0eff */
[C---:B------:R-:W-:Y:S01]  /*e310*/  LEA R236, P6, R91.reuse, R2, 0x1 ;  /* 0x000000025bec7211 */ /* 0x040fe200078c08ff */
[----:B----4-:R-:W-:Y:S01]  /*e320*/  STG.E.U16 [R94.64], R120 ;  /* 0x000000785e007986 */ /* 0x010fe2000c101506 */
[C---:B------:R-:W-:Y:S02]  /*e330*/  LEA R89, R14.reuse, R91, 0x2 ;  /* 0x0000005b0e597211 */ /* 0x040fe400078e10ff */
[----:B------:R-:W-:Y:S01]  /*e340*/  LEA.HI.X.SX32 R237, R91, R0, 0x1, P6 ;  /* 0x000000005bed7211 */ /* 0x000fe200030f0eff */
[----:B-----5:R-:W-:Y:S01]  /*e350*/  STG.E.U16 [R92.64], R116 ;  /* 0x000000745c007986 */ /* 0x020fe2000c101506 */
[C---:B------:R-:W-:Y:S01]  /*e360*/  LEA R234, P6, R89.reuse, R2, 0x1 ;  /* 0x0000000259ea7211 */ /* 0x040fe200078c08ff */
[----:B------:R-:W-:Y:S01]  /*e370*/  IMAD R91, R14, 0x4, R89 ;  /* 0x000000040e5b7824 */ /* 0x000fe200078e0259 */
[----:B-1----:R-:W-:Y:S01]  /*e380*/  PRMT R128, R128, 0x7632, R128 ;  /* 0x0000763280807816 */ /* 0x002fe20000000080 */
[----:B------:R-:W1:Y:S01]  /*e390*/  LDS.128 R92, [R151+0x2800] ;  /* 0x00280000975c7984 */ /* 0x000e620000000c00 */
[----:B------:R-:W-:-:S02]  /*e3a0*/  LEA.HI.X.SX32 R235, R89, R0, 0x1, P6 ;  /* 0x0000000059eb7211 */ /* 0x000fc400030f0eff */
[C---:B------:R-:W-:Y:S01]  /*e3b0*/  LEA R232, P6, R91.reuse, R2, 0x1 ;  /* 0x000000025be87211 */ /* 0x040fe200078c08ff */
[----:B--2---:R2:W-:Y:S01]  /*e3c0*/  STG.E.U16 [R86.64], R112 ;  /* 0x0000007056007986 */ /* 0x0045e2000c101506 */
[C---:B------:R-:W-:Y:S02]  /*e3d0*/  LEA R81, R14.reuse, R91, 0x2 ;  /* 0x0000005b0e517211 */ /* 0x040fe400078e10ff */
[----:B------:R-:W-:Y:S01]  /*e3e0*/  LEA.HI.X.SX32 R233, R91, R0, 0x1, P6 ;  /* 0x000000005be97211 */ /* 0x000fe200030f0eff */
[----:B------:R-:W-:Y:S01]  /*e3f0*/  STG.E.U16 [R84.64], R108 ;  /* 0x0000006c54007986 */ /* 0x000fe2000c101506 */
[C---:B------:R-:W-:Y:S02]  /*e400*/  LEA R230, P6, R81.reuse, R2, 0x1 ;  /* 0x0000000251e67211 */ /* 0x040fe400078c08ff */
[----:B------:R-:W-:Y:S01]  /*e410*/  LEA R83, R14, R81, 0x2 ;  /* 0x000000510e537211 */ /* 0x000fe200078e10ff */
[----:B------:R-:W-:Y:S01]  /*e420*/  LDS.128 R84, [R151+0x3000] ;  /* 0x0030000097547984 */ /* 0x000fe20000000c00 */
[----:B------:R-:W-:Y:S01]  /*e430*/  LEA.HI.X.SX32 R231, R81, R0, 0x1, P6 ;  /* 0x0000000051e77211 */ /* 0x000fe200030f0eff */
[----:B------:R-:W-:Y:S01]  /*e440*/  FFMA.FTZ R81, R80, R251, -0.16845393180847167969 ;  /* 0xbe2c7f3050517423 */ /* 0x000fe200000100fb */
[C---:B------:R-:W-:Y:S01]  /*e450*/  LEA R228, P6, R83.reuse, R2, 0x1 ;  /* 0x0000000253e47211 */ /* 0x040fe200078c08ff */
[----:B------:R-:W-:Y:S01]  /*e460*/  IMAD R89, R14, 0x4, R83 ;  /* 0x000000040e597824 */ /* 0x000fe200078e0253 */
[----:B------:R-:W-:Y:S01]  /*e470*/  STG.E.U16 [R148.64], R104 ;  /* 0x0000006894007986 */ /* 0x000fe2000c101506 */
[----:B------:R-:W-:Y:S01]  /*e480*/  FFMA.FTZ R81, R80, R81, 0.1716887056827545166 ;  /* 0x3e2fcf2a50517423 */ /* 0x000fe20000010051 */
[----:B------:R-:W-:-:S02]  /*e490*/  LEA.HI.X.SX32 R229, R83, R0, 0x1, P6 ;  /* 0x0000000053e57211 */ /* 0x000fc400030f0eff */
[C---:B------:R-:W-:Y:S01]  /*e4a0*/  LEA R226, P6, R89.reuse, R2, 0x1 ;  /* 0x0000000259e27211 */ /* 0x040fe200078c08ff */
[----:B------:R-:W-:Y:S01]  /*e4b0*/  FFMA.FTZ R81, R80, R81, -0.17900948226451873779 ;  /* 0xbe374e4350517423 */ /* 0x000fe20000010051 */
[----:B------:R-:W-:Y:S01]  /*e4c0*/  LEA R83, R14, R89, 0x2 ;  /* 0x000000590e537211 */ /* 0x000fe200078e10ff */
[----:B------:R-:W-:Y:S01]  /*e4d0*/  STG.E.U16 [R146.64], R136 ;  /* 0x0000008892007986 */ /* 0x000fe2000c101506 */
[----:B------:R-:W-:Y:S01]  /*e4e0*/  LEA.HI.X.SX32 R227, R89, R0, 0x1, P6 ;  /* 0x0000000059e37211 */ /* 0x000fe200030f0eff */
[----:B------:R-:W-:Y:S01]  /*e4f0*/  FFMA.FTZ R81, R80, R81, 0.20512372255325317383 ;  /* 0x3e520bf450517423 */ /* 0x000fe20000010051 */
[C---:B------:R-:W-:Y:S01]  /*e500*/  LEA R224, P6, R83.reuse, R2, 0x1 ;  /* 0x0000000253e07211 */ /* 0x040fe200078c08ff */
[----:B------:R-:W-:Y:S01]  /*e510*/  IMAD R89, R14, 0x4, R83 ;  /* 0x000000040e597824 */ /* 0x000fe200078e0253 */
[----:B------:R-:W-:Y:S01]  /*e520*/  STG.E.U16 [R144.64], R100 ;  /* 0x0000006490007986 */ /* 0x000fe2000c101506 */
[----:B------:R-:W-:Y:S01]  /*e530*/  FFMA.FTZ R81, R80, R81, -0.24046532809734344482 ;  /* 0xbe763c8b50517423 */ /* 0x000fe20000010051 */
[----:B------:R-:W-:-:S02]  /*e540*/  LEA.HI.X.SX32 R225, R83, R0, 0x1, P6 ;  /* 0x0000000053e17211 */ /* 0x000fc400030f0eff */
[C---:B------:R-:W-:Y:S01]  /*e550*/  LEA R222, P6, R89.reuse, R2, 0x1 ;  /* 0x0000000259de7211 */ /* 0x040fe200078c08ff */
[----:B------:R-:W-:Y:S01]  /*e560*/  FFMA.FTZ R81, R80, R81, 0.28857114911079406738 ;  /* 0x3e93bf9950517423 */ /* 0x000fe20000010051 */
[----:B------:R-:W-:Y:S01]  /*e570*/  LEA R77, R14, R89, 0x2 ;  /* 0x000000590e4d7211 */ /* 0x000fe200078e10ff */
[----:B0-----:R-:W-:Y:S01]  /*e580*/  STG.E.U16 [R142.64], R96 ;  /* 0x000000608e007986 */ /* 0x001fe2000c101506 */
[----:B------:R-:W-:Y:S01]  /*e590*/  LEA.HI.X.SX32 R223, R89, R0, 0x1, P6 ;  /* 0x0000000059df7211 */ /* 0x000fe200030f0eff */
[----:B------:R-:W-:Y:S01]  /*e5a0*/  FFMA.FTZ R81, R80, R81, -0.36067417263984680176 ;  /* 0xbeb8aa4950517423 */ /* 0x000fe20000010051 */
[C---:B------:R-:W-:Y:S01]  /*e5b0*/  LEA R220, P6, R77.reuse, R2, 0x1 ;  /* 0x000000024ddc7211 */ /* 0x040fe200078c08ff */
[----:B------:R-:W-:Y:S01]  /*e5c0*/  IMAD R79, R14, 0x4, R77 ;  /* 0x000000040e4f7824 */ /* 0x000fe200078e024d */
[----:B------:R-:W0:Y:S01]  /*e5d0*/  LDS.128 R88, [R150+0x3000] ;  /* 0x0030000096587984 */ /* 0x000e220000000c00 */
[----:B------:R-:W-:Y:S01]  /*e5e0*/  FFMA.FTZ R81, R80, R81, 0.48089820146560668945 ;  /* 0x3ef6384a50517423 */ /* 0x000fe20000010051 */
[----:B------:R-:W-:Y:S01]  /*e5f0*/  LEA.HI.X.SX32 R221, R77, R0, 0x1, P6 ;  /* 0x000000004ddd7211 */ /* 0x000fe200030f0eff */
[----:B------:R-:W-:Y:S01]  /*e600*/  IMAD R77, R14, 0x4, R79 ;  /* 0x000000040e4d7824 */ /* 0x000fe200078e024f */
[----:B------:R-:W-:Y:S01]  /*e610*/  LEA R218, P6, R79, R2, 0x1 ;  /* 0x000000024fda7211 */ /* 0x000fe200078c08ff */
[----:B------:R-:W-:Y:S01]  /*e620*/  FFMA.FTZ R81, R80, R81, -0.72134751081466674805 ;  /* 0xbf38aa3b50517423 */ /* 0x000fe20000010051 */
[----:B-1----:R-:W-:Y:S01]  /*e630*/  STG.E.U16 [R140.64], R92 ;  /* 0x0000005c8c007986 */ /* 0x002fe2000c101506 */
[----:B------:R-:W-:-:S02]  /*e640*/  PRMT R124, R124, 0x7632, R124 ;  /* 0x000076327c7c7816 */ /* 0x000fc4000000007c */
[----:B------:R-:W-:Y:S01]  /*e650*/  LEA.HI.X.SX32 R219, R79, R0, 0x1, P6 ;  /* 0x000000004fdb7211 */ /* 0x000fe200030f0eff */
[----:B------:R-:W-:Y:S01]  /*e660*/  FMUL R81, R80, R81 ;  /* 0x0000005150517220 */ /* 0x000fe20000400000 */
[C---:B------:R-:W-:Y:S02]  /*e670*/  LEA R216, P6, R77.reuse, R2, 0x1 ;  /* 0x000000024dd87211 */ /* 0x040fe400078c08ff */
[----:B------:R-:W-:Y:S01]  /*e680*/  LEA R79, R14, R77, 0x2 ;  /* 0x0000004d0e4f7211 */ /* 0x000fe200078e10ff */
[----:B------:R-:W-:Y:S01]  /*e690*/  FMUL R81, R80, R81 ;  /* 0x0000005150517220 */ /* 0x000fe20000400000 */
[----:B------:R-:W-:Y:S02]  /*e6a0*/  LEA.HI.X.SX32 R217, R77, R0, 0x1, P6 ;  /* 0x000000004dd97211 */ /* 0x000fe400030f0eff */
[C---:B------:R-:W-:Y:S01]  /*e6b0*/  LEA R214, P6, R79.reuse, R2, 0x1 ;  /* 0x000000024fd67211 */ /* 0x040fe200078c08ff */
[----:B------:R-:W-:Y:S01]  /*e6c0*/  IMAD R77, R14, 0x4, R79 ;  /* 0x000000040e4d7824 */ /* 0x000fe200078e024f */
[----:B------:R-:W-:Y:S01]  /*e6d0*/  PRMT R120, R120, 0x7632, R120 ;  /* 0x0000763278787816 */ /* 0x000fe20000000078 */
[----:B------:R-:W-:Y:S01]  /*e6e0*/  FFMA.FTZ R250, R80, 1.4426950216293334961, R81 ;  /* 0x3fb8aa3b50fa7823 */ /* 0x000fe20000010051 */
[----:B------:R-:W-:Y:S01]  /*e6f0*/  LEA.HI.X.SX32 R215, R79, R0, 0x1, P6 ;  /* 0x000000004fd77211 */ /* 0x000fe200030f0eff */
[----:B------:R-:W-:Y:S01]  /*e700*/  IMAD R79, R14, 0x4, R77 ;  /* 0x000000040e4f7824 */ /* 0x000fe200078e024d */
[----:B------:R-:W-:Y:S01]  /*e710*/  LEA R212, P6, R77, R2, 0x1 ;  /* 0x000000024dd47211 */ /* 0x000fe200078c08ff */
[----:B------:R-:W1:Y:S01]  /*e720*/  LDS.128 R80, [R150+0x3800] ;  /* 0x0038000096507984 */ /* 0x000e620000000c00 */
[----:B------:R-:W-:-:S02]  /*e730*/  PRMT R116, R116, 0x7632, R116 ;  /* 0x0000763274747816 */ /* 0x000fc40000000074 */
[----:B------:R-:W-:Y:S02]  /*e740*/  LEA.HI.X.SX32 R213, R77, R0, 0x1, P6 ;  /* 0x000000004dd57211 */ /* 0x000fe400030f0eff */
[C---:B------:R-:W-:Y:S02]  /*e750*/  LEA R210, P6, R79.reuse, R2, 0x1 ;  /* 0x000000024fd27211 */ /* 0x040fe400078c08ff */
[C---:B------:R-:W-:Y:S02]  /*e760*/  LEA R77, R14.reuse, R79, 0x2 ;  /* 0x0000004f0e4d7211 */ /* 0x040fe400078e10ff */
[----:B------:R-:W-:Y:S02]  /*e770*/  LEA.HI.X.SX32 R211, R79, R0, 0x1, P6 ;  /* 0x000000004fd37211 */ /* 0x000fe400030f0eff */
[----:B------:R-:W-:Y:S01]  /*e780*/  LEA R204, P6, R77, R2, 0x1 ;  /* 0x000000024dcc7211 */ /* 0x000fe200078c08ff */
[----:B------:R-:W-:Y:S01]  /*e790*/  IMAD R79, R14, 0x4, R77 ;  /* 0x000000040e4f7824 */ /* 0x000fe200078e024d */
[----:B--2---:R-:W-:-:S02]  /*e7a0*/  PRMT R112, R112, 0x7632, R112 ;  /* 0x0000763270707816 */ /* 0x004fc40000000070 */
[----:B------:R-:W-:Y:S01]  /*e7b0*/  LEA.HI.X.SX32 R205, R77, R0, 0x1, P6 ;  /* 0x000000004dcd7211 */ /* 0x000fe200030f0eff */
[----:B0-----:R-:W-:Y:S01]  /*e7c0*/  STG.E.U16 [R74.64], R88 ;  /* 0x000000584a007986 */ /* 0x001fe2000c101506 */
[C---:B------:R-:W-:Y:S02]  /*e7d0*/  LEA R208, P6, R79.reuse, R2, 0x1 ;  /* 0x000000024fd07211 */ /* 0x040fe400078c08ff */
[C---:B------:R-:W-:Y:S01]  /*e7e0*/  LEA R77, R14.reuse, R79, 0x2 ;  /* 0x0000004f0e4d7211 */ /* 0x040fe200078e10ff */
[----:B------:R-:W-:Y:S01]  /*e7f0*/  STG.E.U16 [R72.64], R84 ;  /* 0x0000005448007986 */ /* 0x000fe2000c101506 */
[----:B------:R-:W-:Y:S02]  /*e800*/  LEA.HI.X.SX32 R209, R79, R0, 0x1, P6 ;  /* 0x000000004fd17211 */ /* 0x000fe400030f0eff */
[----:B------:R-:W-:Y:S01]  /*e810*/  LEA R206, P6, R77, R2, 0x1 ;  /* 0x000000024dce7211 */ /* 0x000fe200078c08ff */
[----:B------:R-:W-:Y:S01]  /*e820*/  IMAD R79, R14, 0x4, R77 ;  /* 0x000000040e4f7824 */ /* 0x000fe200078e024d */
[----:B------:R-:W-:-:S02]  /*e830*/  PRMT R108, R108, 0x7632, R108 ;  /* 0x000076326c6c7816 */ /* 0x000fc4000000006c */
[----:B------:R-:W-:Y:S02]  /*e840*/  LEA.HI.X.SX32 R207, R77, R0, 0x1, P6 ;  /* 0x000000004dcf7211 */ /* 0x000fe400030f0eff */
[C---:B------:R-:W-:Y:S02]  /*e850*/  LEA R194, P6, R79.reuse, R2, 0x1 ;  /* 0x000000024fc27211 */ /* 0x040fe400078c08ff */
[C---:B------:R-:W-:Y:S02]  /*e860*/  LEA R77, R14.reuse, R79, 0x2 ;  /* 0x0000004f0e4d7211 */ /* 0x040fe400078e10ff */
[----:B------:R-:W-:Y:S02]  /*e870*/  LEA.HI.X.SX32 R195, R79, R0, 0x1, P6 ;  /* 0x000000004fc37211 */ /* 0x000fe400030f0eff */
[----:B------:R-:W-:Y:S01]  /*e880*/  LEA R192, P6, R77, R2, 0x1 ;  /* 0x000000024dc07211 */ /* 0x000fe200078c08ff */
[----:B------:R-:W-:Y:S01]  /*e890*/  IMAD R79, R14, 0x4, R77 ;  /* 0x000000040e4f7824 */ /* 0x000fe200078e024d */
[----:B------:R-:W-:-:S02]  /*e8a0*/  PRMT R104, R104, 0x7632, R104 ;  /* 0x0000763268687816 */ /* 0x000fc40000000068 */
[----:B------:R-:W-:Y:S01]  /*e8b0*/  LEA.HI.X.SX32 R193, R77, R0, 0x1, P6 ;  /* 0x000000004dc17211 */ /* 0x000fe200030f0eff */
[----:B-1----:R-:W-:Y:S01]  /*e8c0*/  STG.E.U16 [R70.64], R80 ;  /* 0x0000005046007986 */ /* 0x002fe2000c101506 */
[C---:B------:R-:W-:Y:S02]  /*e8d0*/  LEA R190, P6, R79.reuse, R2, 0x1 ;  /* 0x000000024fbe7211 */ /* 0x040fe400078c08ff */
[C---:B------:R-:W-:Y:S02]  /*e8e0*/  LEA R77, R14.reuse, R79, 0x2 ;  /* 0x0000004f0e4d7211 */ /* 0x040fe400078e10ff */
        /* <DEDUP_REMOVED lines=19> */
[C---:B------:R-:W-:Y:S01]  /*ea20*/  LEA R178, P6, R153.reuse, R2, 0x1 ;  /* 0x0000000299b27211 */ /* 0x040fe200078c08ff */
[----:B------:R0:W1:Y:S01]  /*ea30*/  LDS.128 R76, [R151+0x3800] ;  /* 0x00380000974c7984 */ /* 0x0000620000000c00 */
        /* <DEDUP_REMOVED lines=10> */
[----:B0-----:R-:W-:Y:S01]  /*eae0*/  IMAD R151, R14, 0x4, R149 ;  /* 0x000000040e977824 */ /* 0x001fe200078e0295 */
        /* <DEDUP_REMOVED lines=11> */
[----:B------:R-:W-:Y:S01]  /*eba0*/  LEA.HI.X.SX32 R167, R145, R0, 0x1, P6 ;  /* 0x0000000091a77211 */ /* 0x000fe200030f0eff */
[----:B-1----:R0:W-:Y:S01]  /*ebb0*/  STG.E.U16 [R68.64], R76 ;  /* 0x0000004c44007986 */ /* 0x0021e2000c101506 */
[C---:B------:R-:W-:Y:S01]  /*ebc0*/  LEA R164, P6, R143.reuse, R2, 0x1 ;  /* 0x000000028fa47211 */ /* 0x040fe200078c08ff */
[----:B------:R-:W-:Y:S01]  /*ebd0*/  IMAD R141, R14, 0x4, R143 ;  /* 0x000000040e8d7824 */ /* 0x000fe200078e028f */
[----:B------:R-:W-:Y:S01]  /*ebe0*/  PRMT R80, R80, 0x7632, R80 ;  /* 0x0000763250507816 */ /* 0x000fe20000000050 */
[----:B------:R1:W-:Y:S01]  /*ebf0*/  STG.E.U16 [R66.64], R132 ;  /* 0x0000008442007986 */ /* 0x0003e2000c101506 */
[----:B------:R-:W-:-:S02]  /*ec00*/  LEA.HI.X.SX32 R165, R143, R0, 0x1, P6 ;  /* 0x000000008fa57211 */ /* 0x000fc400030f0eff */
[C---:B------:R-:W-:Y:S01]  /*ec10*/  LEA R162, P6, R141.reuse, R2, 0x1 ;  /* 0x000000028da27211 */ /* 0x040fe200078c08ff */
[----:B------:R-:W-:Y:S01]  /*ec20*/  STG.E.U16 [R64.64], R128 ;  /* 0x0000008040007986 */ /* 0x000fe2000c101506 */
[C---:B------:R-:W-:Y:S02]  /*ec30*/  LEA R75, R14.reuse, R141, 0x2 ;  /* 0x0000008d0e4b7211 */ /* 0x040fe400078e10ff */
[----:B------:R-:W-:Y:S01]  /*ec40*/  LEA.HI.X.SX32 R163, R141, R0, 0x1, P6 ;  /* 0x000000008da37211 */ /* 0x000fe200030f0eff */
[----:B------:R-:W-:Y:S01]  /*ec50*/  STG.E.U16 [R62.64], R124 ;  /* 0x0000007c3e007986 */ /* 0x000fe2000c101506 */
[C---:B------:R-:W-:Y:S01]  /*ec60*/  LEA R160, P6, R75.reuse, R2, 0x1 ;  /* 0x000000024ba07211 */ /* 0x040fe200078c08ff */
[----:B------:R-:W-:Y:S01]  /*ec70*/  IMAD R73, R14, 0x4, R75 ;  /* 0x000000040e497824 */ /* 0x000fe200078e024b */
[----:B0-----:R-:W-:Y:S01]  /*ec80*/  PRMT R76, R76, 0x7632, R76 ;  /* 0x000076324c4c7816 */ /* 0x001fe2000000004c */
[----:B------:R-:W-:Y:S01]  /*ec90*/  STG.E.U16 [R60.64], R120 ;  /* 0x000000783c007986 */ /* 0x000fe2000c101506 */
[----:B------:R-:W-:-:S02]  /*eca0*/  LEA.HI.X.SX32 R161, R75, R0, 0x1, P6 ;  /* 0x000000004ba17211 */ /* 0x000fc400030f0eff */
[C---:B------:R-:W-:Y:S01]  /*ecb0*/  LEA R158, P6, R73.reuse, R2, 0x1 ;  /* 0x00000002499e7211 */ /* 0x040fe200078c08ff */
[----:B------:R0:W-:Y:S01]  /*ecc0*/  STG.E.U16 [R58.64], R116 ;  /* 0x000000743a007986 */ /* 0x0001e2000c101506 */
[C---:B------:R-:W-:Y:S02]  /*ecd0*/  LEA R71, R14.reuse, R73, 0x2 ;  /* 0x000000490e477211 */ /* 0x040fe400078e10ff */
[----:B------:R-:W-:Y:S01]  /*ece0*/  LEA.HI.X.SX32 R159, R73, R0, 0x1, P6 ;  /* 0x00000000499f7211 */ /* 0x000fe200030f0eff */
[----:B------:R-:W-:Y:S01]  /*ecf0*/  STG.E.U16 [R56.64], R112 ;  /* 0x0000007038007986 */ /* 0x000fe2000c101506 */
[C---:B------:R-:W-:Y:S01]  /*ed00*/  LEA R156, P6, R71.reuse, R2, 0x1 ;  /* 0x00000002479c7211 */ /* 0x040fe200078c08ff */
[----:B------:R-:W-:Y:S02]  /*ed10*/  IMAD R69, R14, 0x4, R71 ;  /* 0x000000040e457824 */ /* 0x000fe400078e0247 */
[----:B------:R2:W-:Y:S01]  /*ed20*/  STG.E.U16 [R54.64], R108 ;  /* 0x0000006c36007986 */ /* 0x0005e2000c101506 */
[----:B------:R-:W-:-:S02]  /*ed30*/  LEA.HI.X.SX32 R157, R71, R0, 0x1, P6 ;  /* 0x00000000479d7211 */ /* 0x000fc400030f0eff */
[C---:B------:R-:W-:Y:S01]  /*ed40*/  LEA R154, P6, R69.reuse, R2, 0x1 ;  /* 0x00000002459a7211 */ /* 0x040fe200078c08ff */
[----:B------:R3:W-:Y:S01]  /*ed50*/  STG.E.U16 [R52.64], R104 ;  /* 0x0000006834007986 */ /* 0x0007e2000c101506 */
[C---:B-1----:R-:W-:Y:S02]  /*ed60*/  LEA R67, R14.reuse, R69, 0x2 ;  /* 0x000000450e437211 */ /* 0x042fe400078e10ff */
[----:B------:R-:W-:Y:S01]  /*ed70*/  LEA.HI.X.SX32 R155, R69, R0, 0x1, P6 ;  /* 0x00000000459b7211 */ /* 0x000fe200030f0eff */
[----:B------:R-:W-:Y:S01]  /*ed80*/  STG.E.U16 [R50.64], R136 ;  /* 0x0000008832007986 */ /* 0x000fe2000c101506 */
[----:B------:R-:W-:Y:S01]  /*ed90*/  LEA R152, P6, R67, R2, 0x1 ;  /* 0x0000000243987211 */ /* 0x000fe200078c08ff */
[----:B------:R-:W-:Y:S01]  /*eda0*/  IMAD R69, R14, 0x4, R67 ;  /* 0x000000040e457824 */ /* 0x000fe200078e0243 */
[----:B0-----:R-:W-:Y:S01]  /*edb0*/  PRMT R116, R129, 0x7632, R116 ;  /* 0x0000763281747816 */ /* 0x001fe20000000074 */
[----:B------:R-:W-:Y:S01]  /*edc0*/  STG.E.U16 [R48.64], R100 ;  /* 0x0000006430007986 */ /* 0x000fe2000c101506 */
[----:B------:R-:W-:-:S02]  /*edd0*/  LEA.HI.X.SX32 R153, R67, R0, 0x1, P6 ;  /* 0x0000000043997211 */ /* 0x000fc400030f0eff */
[C---:B------:R-:W-:Y:S01]  /*ede0*/  LEA R150, P6, R69.reuse, R2, 0x1 ;  /* 0x0000000245967211 */ /* 0x040fe200078c08ff */
[----:B------:R-:W-:Y:S01]  /*edf0*/  STG.E.U16 [R46.64], R96 ;  /* 0x000000602e007986 */ /* 0x000fe2000c101506 */
[C---:B------:R-:W-:Y:S02]  /*ee00*/  LEA R65, R14.reuse, R69, 0x2 ;  /* 0x000000450e417211 */ /* 0x040fe400078e10ff */
[----:B------:R-:W-:Y:S01]  /*ee10*/  LEA.HI.X.SX32 R151, R69, R0, 0x1, P6 ;  /* 0x0000000045977211 */ /* 0x000fe200030f0eff */
[----:B------:R-:W-:Y:S01]  /*ee20*/  STG.E.U16 [R44.64], R92 ;  /* 0x0000005c2c007986 */ /* 0x000fe2000c101506 */
[----:B------:R-:W-:Y:S01]  /*ee30*/  LEA R148, P6, R65, R2, 0x1 ;  /* 0x0000000241947211 */ /* 0x000fe200078c08ff */
[----:B------:R-:W-:Y:S01]  /*ee40*/  IMAD R63, R14, 0x4, R65 ;  /* 0x000000040e3f7824 */ /* 0x000fe200078e0241 */
[----:B--2---:R-:W-:Y:S01]  /*ee50*/  PRMT R108, R101, 0x7632, R108 ;  /* 0x00007632656c7816 */ /* 0x004fe2000000006c */
        /* <DEDUP_REMOVED lines=9> */
[----:B---3--:R-:W-:Y:S01]  /*eef0*/  PRMT R104, R81, 0x7632, R104 ;  /* 0x0000763251687816 */ /* 0x008fe20000000068 */
        /* <DEDUP_REMOVED lines=9> */
[----:B------:R-:W-:Y:S01]  /*ef90*/  PRMT R120, R83, 0x7632, R120 ;  /* 0x0000763253787816 */ /* 0x000fe20000000078 */
[----:B------:R-:W-:Y:S01]  /*efa0*/  STG.E.U16 [R16.64], R125 ;  /* 0x0000007d10007986 */ /* 0x000fe2000c101506 */
[----:B------:R-:W-:-:S02]  /*efb0*/  LEA.HI.X.SX32 R141, R59, R0, 0x1, P6 ;  /* 0x000000003b8d7211 */ /* 0x000fc400030f0eff */
[C---:B------:R-:W-:Y:S01]  /*efc0*/  LEA R74, P6, R61.reuse, R2, 0x1 ;  /* 0x000000023d4a7211 */ /* 0x040fe200078c08ff */
[----:B------:R-:W-:Y:S01]  /*efd0*/  STG.E.U16 [R12.64], R121 ;  /* 0x000000790c007986 */ /* 0x000fe2000c101506 */
[C---:B------:R-:W-:Y:S02]  /*efe0*/  LEA R57, R14.reuse, R61, 0x2 ;  /* 0x0000003d0e397211 */ /* 0x040fe400078e10ff */
[----:B------:R-:W-:Y:S01]  /*eff0*/  LEA.HI.X.SX32 R75, R61, R0, 0x1, P6 ;  /* 0x000000003d4b7211 */ /* 0x000fe200030f0eff */
[----:B------:R0:W-:Y:S01]  /*f000*/  STG.E.U16 [R10.64], R117 ;  /* 0x000000750a007986 */ /* 0x0001e2000c101506 */
[C---:B------:R-:W-:Y:S01]  /*f010*/  LEA R68, P6, R57.reuse, R2, 0x1 ;  /* 0x0000000239447211 */ /* 0x040fe200078c08ff */
[----:B------:R-:W-:Y:S02]  /*f020*/  IMAD R55, R14, 0x4, R57 ;  /* 0x000000040e377824 */ /* 0x000fe400078e0239 */
[----:B------:R1:W-:Y:S01]  /*f030*/  STG.E.U16 [R8.64], R113 ;  /* 0x0000007108007986 */ /* 0x0003e2000c101506 */
        /* <DEDUP_REMOVED lines=15> */
[----:B------:R0:W-:Y:S01]  /*f130*/  STG.E.U16 [R26.64], R97 ;  /* 0x000000611a007986 */ /* 0x0001e2000c101506 */
[----:B------:R-:W-:Y:S01]  /*f140*/  LEA R60, P6, R51, R2, 0x1 ;  /* 0x00000002333c7211 */ /* 0x000fe200078c08ff */
[----:B------:R-:W-:Y:S01]  /*f150*/  IMAD R53, R14, 0x4, R51 ;  /* 0x000000040e357824 */ /* 0x000fe200078e0233 */
[----:B-1----:R-:W-:Y:S01]  /*f160*/  PRMT R113, R117, 0x7632, R113 ;  /* 0x0000763275717816 */ /* 0x002fe20000000071 */
[----:B------:R1:W-:Y:S01]  /*f170*/  STG.E.U16 [R22.64], R93 ;  /* 0x0000005d16007986 */ /* 0x0003e2000c101506 */
[----:B------:R-:W-:-:S02]  /*f180*/  LEA.HI.X.SX32 R61, R51, R0, 0x1, P6 ;  /* 0x00000000333d7211 */ /* 0x000fc400030f0eff */
[C---:B------:R-:W-:Y:S01]  /*f190*/  LEA R56, P6, R53.reuse, R2, 0x1 ;  /* 0x0000000235387211 */ /* 0x040fe200078c08ff */
[----:B------:R2:W-:Y:S01]  /*f1a0*/  STG.E.U16 [R18.64], R89 ;  /* 0x0000005912007986 */ /* 0x0005e2000c101506 */
[C---:B------:R-:W-:Y:S02]  /*f1b0*/  LEA R49, R14.reuse, R53, 0x2 ;  /* 0x000000350e317211 */ /* 0x040fe400078e10ff */
[----:B------:R-:W-:Y:S01]  /*f1c0*/  LEA.HI.X.SX32 R57, R53, R0, 0x1, P6 ;  /* 0x0000000035397211 */ /* 0x000fe200030f0eff */
[----:B------:R3:W-:Y:S01]  /*f1d0*/  STG.E.U16 [R6.64], R85 ;  /* 0x0000005506007986 */ /* 0x0007e2000c101506 */
[C---:B------:R-:W-:Y:S01]  /*f1e0*/  LEA R52, P6, R49.reuse, R2, 0x1 ;  /* 0x0000000231347211 */ /* 0x040fe200078c08ff */
[----:B------:R-:W-:Y:S01]  /*f1f0*/  IMAD R47, R14, 0x4, R49 ;  /* 0x000000040e2f7824 */ /* 0x000fe200078e0231 */
[----:B0-----:R-:W-:Y:S01]  /*f200*/  FSEL R26, RZ, -23, P4 ;  /* 0xc1b80000ff1a7808 */ /* 0x001fe20002000000 */
[----:B------:R-:W-:Y:S01]  /*f210*/  STG.E.U16 [R238.64], R81 ;  /* 0x00000051ee007986 */ /* 0x000fe2000c101506 */
[----:B------:R-:W-:-:S02]  /*f220*/  LEA.HI.X.SX32 R53, R49, R0, 0x1, P6 ;  /* 0x0000000031357211 */ /* 0x000fc400030f0eff */
[----:B------:R-:W-:Y:S01]  /*f230*/  LEA R48, P6, R47, R2, 0x1 ;  /* 0x000000022f307211 */ /* 0x000fe200078c08ff */
[----:B------:R-:W-:Y:S01]  /*f240*/  FFMA.FTZ R76, R15, 1.1920928955078125e-07, R26 ;  /* 0x340000000f4c7823 */ /* 0x000fe2000001001a */
[----:B------:R-:W-:Y:S01]  /*f250*/  LEA R51, R14, R47, 0x2 ;  /* 0x0000002f0e337211 */ /* 0x000fe200078e10ff */
[----:B------:R0:W-:Y:S01]  /*f260*/  STG.E.U16 [R236.64], R77 ;  /* 0x0000004dec007986 */ /* 0x0001e2000c101506 */
[----:B------:R-:W-:Y:S01]  /*f270*/  LEA.HI.X.SX32 R49, R47, R0, 0x1, P6 ;  /* 0x000000002f317211 */ /* 0x000fe200030f0eff */
[----:B------:R-:W-:Y:S01]  /*f280*/  FADD R250, R76, R250 ;  /* 0x000000fa4cfa7221 */ /* 0x000fe20000000000 */
[----:B------:R-:W-:Y:S01]  /*f290*/  LEA R44, P6, R51, R2, 0x1 ;  /* 0x00000002332c7211 */ /* 0x000fe200078c08ff */
[----:B------:R-:W-:Y:S01]  /*f2a0*/  IMAD R47, R14, 0x4, R51 ;  /* 0x000000040e2f7824 */ /* 0x000fe200078e0233 */
[----:B------:R-:W-:Y:S01]  /*f2b0*/  IADD3 R76, R245, -0x3f3504f3, RZ ;  /* 0xc0cafb0df54c7810 */ /* 0x000fe20007ffe0ff */
[----:B------:R-:W-:Y:S01]  /*f2c0*/  STG.E.U16 [R234.64], R117 ;  /* 0x00000075ea007986 */ /* 0x000fe2000c101506 */
[----:B------:R-:W-:-:S02]  /*f2d0*/  LEA.HI.X.SX32 R45, R51, R0, 0x1, P6 ;  /* 0x00000000332d7211 */ /* 0x000fc400030f0eff */
[C---:B------:R-:W-:Y:S01]  /*f2e0*/  LEA R40, P6, R47.reuse, R2, 0x1 ;  /* 0x000000022f287211 */ /* 0x040fe200078c08ff */
[----:B------:R-:W-:Y:S01]  /*f2f0*/  STG.E.U16 [R232.64], R116 ;  /* 0x00000074e8007986 */ /* 0x000fe2000c101506 */
[C---:B------:R-:W-:Y:S02]  /*f300*/  LEA R51, R14.reuse, R47, 0x2 ;  /* 0x0000002f0e337211 */ /* 0x040fe400078e10ff */
[----:B------:R-:W-:Y:S01]  /*f310*/  LEA.HI.X.SX32 R41, R47, R0, 0x1, P6 ;  /* 0x000000002f297211 */ /* 0x000fe200030f0eff */
[----:B------:R-:W4:Y:S01]  /*f320*/  S2R R132, SR_TID.X ;  /* 0x0000000000847919 */ /* 0x000f220000002100 */
[C---:B------:R-:W-:Y:S01]  /*f330*/  LEA R36, P6, R51.reuse, R2, 0x1 ;  /* 0x0000000233247211 */ /* 0x040fe200078c08ff */
[----:B------:R-:W-:Y:S01]  /*f340*/  IMAD R47, R14, 0x4, R51 ;  /* 0x000000040e2f7824 */ /* 0x000fe200078e0233 */
[----:B------:R-:W-:Y:S02]  /*f350*/  LOP3.LUT R76, R76, 0xff800000, RZ, 0xc0, !PT ;  /* 0xff8000004c4c7812 */ /* 0x000fe400078ec0ff */
[----:B------:R-:W-:-:S02]  /*f360*/  LEA.HI.X.SX32 R37, R51, R0, 0x1, P6 ;  /* 0x0000000033257211 */ /* 0x000fc400030f0eff */
[C---:B------:R-:W-:Y:S02]  /*f370*/  LEA R32, P6, R47.reuse, R2, 0x1 ;  /* 0x000000022f207211 */ /* 0x040fe400078c08ff */
[C---:B------:R-:W-:Y:S02]  /*f380*/  LEA R51, R14.reuse, R47, 0x2 ;  /* 0x0000002f0e337211 */ /* 0x040fe400078e10ff */
[----:B------:R-:W-:Y:S02]  /*f390*/  LEA.HI.X.SX32 R33, R47, R0, 0x1, P6 ;  /* 0x000000002f217211 */ /* 0x000fe400030f0eff */
[----:B------:R-:W-:Y:S01]  /*f3a0*/  LEA R28, P6, R51, R2, 0x1 ;  /* 0x00000002331c7211 */ /* 0x000fe200078c08ff */
[----:B------:R-:W-:Y:S01]  /*f3b0*/  IMAD R47, R14, 0x4, R51 ;  /* 0x000000040e2f7824 */ /* 0x000fe200078e0233 */
[----:B------:R-:W-:Y:S02]  /*f3c0*/  PRMT R125, R125, 0x7632, R125 ;  /* 0x000076327d7d7816 */ /* 0x000fe4000000007d */
[----:B------:R-:W-:-:S02]  /*f3d0*/  LEA.HI.X.SX32 R29, R51, R0, 0x1, P6 ;  /* 0x00000000331d7211 */ /* 0x000fc400030f0eff */
[C---:B------:R-:W-:Y:S01]  /*f3e0*/  LEA R24, P6, R47.reuse, R2, 0x1 ;  /* 0x000000022f187211 */ /* 0x040fe200078c08ff */
[----:B------:R-:W-:Y:S01]  /*f3f0*/  STG.E.U16 [R230.64], R125 ;  /* 0x0000007de6007986 */ /* 0x000fe2000c101506 */
        /* <DEDUP_REMOVED lines=13> */
[----:B------:R-:W-:Y:S02]  /*f4d0*/  PRMT R112, R113, 0x7632, R112 ;  /* 0x0000763271707816 */ /* 0x000fe40000000070 */
[----:B------:R-:W-:-:S02]  /*f4e0*/  LEA.HI.X.SX32 R13, R51, R0, 0x1, P6 ;  /* 0x00000000330d7211 */ /* 0x000fc400030f0eff */
[C---:B------:R-:W-:Y:S01]  /*f4f0*/  LEA R51, R14.reuse, R47, 0x2 ;  /* 0x0000002f0e337211 */ /* 0x040fe200078e10ff */
[----:B------:R-:W-:Y:S01]  /*f500*/  STG.E.U16 [R224.64], R112 ;  /* 0x00000070e0007986 */ /* 0x000fe2000c101506 */
[----:B------:R-:W-:Y:S02]  /*f510*/  LEA R10, P6, R47, R2, 0x1 ;  /* 0x000000022f0a7211 */ /* 0x000fe400078c08ff */
[----:B------:R-:W-:Y:S01]  /*f520*/  PRMT R109, R109, 0x7632, R109 ;  /* 0x000076326d6d7816 */ /* 0x000fe2000000006d */
[C---:B------:R-:W-:Y:S01]  /*f530*/  IMAD R55, R14.reuse, 0x4, R51 ;  /* 0x000000040e377824 */ /* 0x040fe200078e0233 */
[----:B------:R-:W-:Y:S02]  /*f540*/  LEA.HI.X.SX32 R11, R47, R0, 0x1, P6 ;  /* 0x000000002f0b7211 */ /* 0x000fe400030f0eff */
[----:B------:R-:W-:Y:S01]  /*f550*/  LEA R8, P6, R51, R2, 0x1 ;  /* 0x0000000233087211 */ /* 0x000fe200078c08ff */
[----:B------:R-:W-:Y:S01]  /*f560*/  STG.E.U16 [R222.64], R109 ;  /* 0x0000006dde007986 */ /* 0x000fe2000c101506 */
[----:B------:R-:W-:-:S02]  /*f570*/  LEA R47, R14, R55, 0x2 ;  /* 0x000000370e2f7211 */ /* 0x000fc400078e10ff */
[----:B------:R-:W-:Y:S02]  /*f580*/  LEA.HI.X.SX32 R9, R51, R0, 0x1, P6 ;  /* 0x0000000033097211 */ /* 0x000fe400030f0eff */
[----:B------:R-:W-:Y:S01]  /*f590*/  LEA R66, P6, R55, R2, 0x1 ;  /* 0x0000000237427211 */ /* 0x000fe200078c08ff */
[C---:B------:R-:W-:Y:S01]  /*f5a0*/  IMAD R51, R14.reuse, 0x4, R47 ;  /* 0x000000040e337824 */ /* 0x040fe200078e022f */
[----:B------:R-:W-:Y:S02]  /*f5b0*/  PRMT R105, R105, 0x7632, R105 ;  /* 0x0000763269697816 */ /* 0x000fe40000000069 */
[----:B------:R-:W-:Y:S02]  /*f5c0*/  LEA.HI.X.SX32 R67, R55, R0, 0x1, P6 ;  /* 0x0000000037437211 */ /* 0x000fe400030f0eff */
[----:B------:R-:W-:Y:S01]  /*f5d0*/  LEA R55, R14, R51, 0x2 ;  /* 0x000000330e377211 */ /* 0x000fe200078e10ff */
[----:B------:R-:W-:Y:S01]  /*f5e0*/  STG.E.U16 [R220.64], R105 ;  /* 0x00000069dc007986 */ /* 0x000fe2000c101506 */
[----:B------:R-:W-:-:S02]  /*f5f0*/  LEA R62, P6, R47, R2, 0x1 ;  /* 0x000000022f3e7211 */ /* 0x000fc400078c08ff */
[----:B------:R-:W-:Y:S01]  /*f600*/  PRMT R137, R137, 0x7632, R137 ;  /* 0x0000763289897816 */ /* 0x000fe20000000089 */
[C---:B------:R-:W-:Y:S01]  /*f610*/  IMAD R46, R14.reuse, 0x4, R55 ;  /* 0x000000040e2e7824 */ /* 0x040fe200078e0237 */
[----:B------:R-:W-:Y:S02]  /*f620*/  LEA.HI.X.SX32 R63, R47, R0, 0x1, P6 ;  /* 0x000000002f3f7211 */ /* 0x000fe400030f0eff */
[C---:B------:R-:W-:Y:S01]  /*f630*/  LEA R58, P6, R51.reuse, R2, 0x1 ;  /* 0x00000002333a7211 */ /* 0x040fe200078c08ff */
[----:B------:R-:W-:Y:S01]  /*f640*/  STG.E.U16 [R218.64], R137 ;  /* 0x00000089da007986 */ /* 0x000fe2000c101506 */
[C---:B------:R-:W-:Y:S02]  /*f650*/  LEA R43, R14.reuse, R46, 0x2 ;  /* 0x0000002e0e2b7211 */ /* 0x040fe400078e10ff */
[----:B------:R-:W-:Y:S01]  /*f660*/  LEA.HI.X.SX32 R59, R51, R0, 0x1, P6 ;  /* 0x00000000333b7211 */ /* 0x000fe200030f0eff */
[----:B------:R-:W-:Y:S01]  /*f670*/  STG.E.U16 [R216.64], R108 ;  /* 0x0000006cd8007986 */ /* 0x000fe2000c101506 */
[----:B------:R-:W-:Y:S01]  /*f680*/  LEA R54, P6, R55, R2, 0x1 ;  /* 0x0000000237367211 */ /* 0x000fe200078c08ff */
[----:B------:R-:W-:Y:S01]  /*f690*/  IMAD R39, R14, 0x4, R43 ;  /* 0x000000040e277824 */ /* 0x000fe200078e022b */
[----:B------:R-:W-:-:S02]  /*f6a0*/  PRMT R97, R97, 0x7632, R97 ;  /* 0x0000763261617816 */ /* 0x000fc40000000061 */
[----:B------:R-:W-:Y:S02]  /*f6b0*/  LEA.HI.X.SX32 R55, R55, R0, 0x1, P6 ;  /* 0x0000000037377211 */ /* 0x000fe400030f0eff */
[----:B------:R-:W-:Y:S01]  /*f6c0*/  LEA R35, R14, R39, 0x2 ;  /* 0x000000270e237211 */ /* 0x000fe200078e10ff */
[----:B------:R-:W-:Y:S01]  /*f6d0*/  STG.E.U16 [R214.64], R97 ;  /* 0x00000061d6007986 */ /* 0x000fe2000c101506 */
[-C--:B------:R-:W-:Y:S02]  /*f6e0*/  LEA R50, P6, R46, R2.reuse, 0x1 ;  /* 0x000000022e327211 */ /* 0x080fe400078c08ff */
[----:B------:R-:W-:Y:S01]  /*f6f0*/  LEA R42, P4, R39, R2, 0x1 ;  /* 0x00000002272a7211 */ /* 0x000fe200078808ff */
[----:B------:R-:W-:Y:S01]  /*f700*/  IMAD R80, R14, 0x4, R35 ;  /* 0x000000040e507824 */ /* 0x000fe200078e0223 */
[----:B------:R-:W-:Y:S02]  /*f710*/  LEA.HI.X.SX32 R51, R46, R0, 0x1, P6 ;  /* 0x000000002e337211 */ /* 0x000fe400030f0eff */
[----:B------:R-:W-:-:S02]  /*f720*/  LEA R46, P6, R43, R2, 0x1 ;  /* 0x000000022b2e7211 */ /* 0x000fc400078c08ff */
[C---:B------:R-:W-:Y:S02]  /*f730*/  LEA R31, R14.reuse, R80, 0x2 ;  /* 0x000000500e1f7211 */ /* 0x040fe400078e10ff */
[----:B------:R-:W-:Y:S02]  /*f740*/  LEA.HI.X.SX32 R47, R43, R0, 0x1, P6 ;  /* 0x000000002b2f7211 */ /* 0x000fe400030f0eff */
[----:B------:R-:W-:Y:S01]  /*f750*/  LEA R38, P6, R35, R2, 0x1 ;  /* 0x0000000223267211 */ /* 0x000fe200078c08ff */
[----:B------:R-:W-:Y:S01]  /*f760*/  IMAD R27, R14, 0x4, R31 ;  /* 0x000000040e1b7824 */ /* 0x000fe200078e021f */
[----:B------:R-:W-:Y:S02]  /*f770*/  LEA.HI.X.SX32 R43, R39, R0, 0x1, P4 ;  /* 0x00000000272b7211 */ /* 0x000fe400020f0eff */
[----:B------:R-:W-:Y:S02]  /*f780*/  LEA R34, P4, R80, R2, 0x1 ;  /* 0x0000000250227211 */ /* 0x000fe400078808ff */
[----:B-1----:R-:W-:-:S02]  /*f790*/  LEA R23, R14, R27, 0x2 ;  /* 0x0000001b0e177211 */ /* 0x002fc400078e10ff */
[-C--:B------:R-:W-:Y:S02]  /*f7a0*/  LEA.HI.X.SX32 R39, R35, R0.reuse, 0x1, P6 ;  /* 0x0000000023277211 */ /* 0x080fe400030f0eff */
[----:B------:R-:W-:Y:S01]  /*f7b0*/  LEA.HI.X.SX32 R35, R80, R0, 0x1, P4 ;  /* 0x0000000050237211 */ /* 0x000fe200020f0eff */
[C---:B--2---:R-:W-:Y:S01]  /*f7c0*/  IMAD R19, R14.reuse, 0x4, R23 ;  /* 0x000000040e137824 */ /* 0x044fe200078e0217 */
[-C--:B------:R-:W-:Y:S02]  /*f7d0*/  LEA R30, P6, R31, R2.reuse, 0x1 ;  /* 0x000000021f1e7211 */ /* 0x080fe400078c08ff */
[----:B------:R-:W-:Y:S02]  /*f7e0*/  LEA R26, P4, R27, R2, 0x1 ;  /* 0x000000021b1a7211 */ /* 0x000fe400078808ff */
[----:B------:R-:W-:Y:S02]  /*f7f0*/  LEA R15, R14, R19, 0x2 ;  /* 0x000000130e0f7211 */ /* 0x000fe400078e10ff */
[----:B------:R-:W-:-:S02]  /*f800*/  LEA.HI.X.SX32 R31, R31, R0, 0x1, P6 ;  /* 0x000000001f1f7211 */ /* 0x000fc400030f0eff */
[----:B------:R-:W-:Y:S01]  /*f810*/  LEA.HI.X.SX32 R27, R27, R0, 0x1, P4 ;  /* 0x000000001b1b7211 */ /* 0x000fe200020f0eff */
[C---:B------:R-:W-:Y:S01]  /*f820*/  IMAD R80, R14.reuse, 0x4, R15 ;  /* 0x000000040e507824 */ /* 0x040fe200078e020f */
[----:B------:R-:W-:Y:S02]  /*f830*/  LEA R22, P6, R23, R2, 0x1 ;  /* 0x0000000217167211 */ /* 0x000fe400078c08ff */
[----:B------:R-:W-:Y:S02]  /*f840*/  PRMT R93, R93, 0x7632, R93 ;  /* 0x000076325d5d7816 */ /* 0x000fe4000000005d */
[----:B---3--:R-:W-:Y:S02]  /*f850*/  LEA R7, R14, R80, 0x2 ;  /* 0x000000500e077211 */ /* 0x008fe400078e10ff */
[----:B------:R-:W-:Y:S01]  /*f860*/  LEA R14, P4, R15, R2, 0x1 ;  /* 0x000000020f0e7211 */ /* 0x000fe200078808ff */
[----:B------:R-:W-:Y:S01]  /*f870*/  STG.E.U16 [R212.64], R93 ;  /* 0x0000005dd4007986 */ /* 0x000fe2000c101506 */
[----:B------:R-:W-:-:S02]  /*f880*/  LEA.HI.X.SX32 R23, R23, R0, 0x1, P6 ;  /* 0x0000000017177211 */ /* 0x000fc400030f0eff */
[----:B------:R-:W-:Y:S02]  /*f890*/  LEA.HI.X.SX32 R15, R15, R0, 0x1, P4 ;  /* 0x000000000f0f7211 */ /* 0x000fe400020f0eff */
[-C--:B------:R-:W-:Y:S02]  /*f8a0*/  LEA R18, P6, R19, R2.reuse, 0x1 ;  /* 0x0000000213127211 */ /* 0x080fe400078c08ff */
[----:B------:R-:W-:Y:S02]  /*f8b0*/  LEA R6, P4, R7, R2, 0x1 ;  /* 0x0000000207067211 */ /* 0x000fe400078808ff */
[-C--:B------:R-:W-:Y:S02]  /*f8c0*/  LEA.HI.X.SX32 R19, R19, R0.reuse, 0x1, P6 ;  /* 0x0000000013137211 */ /* 0x080fe400030f0eff */
[----:B------:R-:W-:Y:S02]  /*f8d0*/  LEA.HI.X.SX32 R7, R7, R0, 0x1, P4 ;  /* 0x0000000007077211 */ /* 0x000fe400020f0eff */
[----:B------:R-:W-:-:S02]  /*f8e0*/  ISETP.GE.U32.AND P6, PT, R246, 0x7f800000, PT ;  /* 0x7f800000f600780c */ /* 0x000fc40003fc6070 */
[C---:B------:R-:W-:Y:S02]  /*f8f0*/  LEA R240, P4, R80.reuse, R2, 0x1 ;  /* 0x0000000250f07211 */ /* 0x040fe400078808ff */
[----:B------:R-:W-:Y:S02]  /*f900*/  PRMT R89, R89, 0x7632, R89 ;  /* 0x0000763259597816 */ /* 0x000fe40000000059 */
[----:B------:R-:W-:Y:S02]  /*f910*/  LEA.HI.X.SX32 R241, R80, R0, 0x1, P4 ;  /* 0x0000000050f17211 */ /* 0x000fe400020f0eff */
[----:B------:R-:W-:Y:S01]  /*f920*/  FSETP.NEU.AND P4, PT, R3, RZ, PT ;  /* 0x000000ff0300720b */ /* 0x000fe20003f8d000 */
[----:B------:R-:W-:Y:S01]  /*f930*/  STG.E.U16 [R210.64], R89 ;  /* 0x00000059d2007986 */ /* 0x000fe2000c101506 */
[----:B------:R-:W-:Y:S02]  /*f940*/  IADD3 R3, R242, -0x3f3504f3, RZ ;  /* 0xc0cafb0df2037810 */ /* 0x000fe40007ffe0ff */
[----:B------:R-:W-:Y:S01]  /*f950*/  PRMT R85, R85, 0x7632, R85 ;  /* 0x0000763255557816 */ /* 0x000fe20000000055 */
[----:B------:R-:W-:Y:S01]  /*f960*/  @P6 IMAD.MOV.U32 R0, RZ, RZ, 0x7f800000 ;  /* 0x7f800000ff006424 */ /* 0x000fe200078e00ff */
[----:B------:R-:W-:-:S02]  /*f970*/  LOP3.LUT R3, R3, 0xff800000, RZ, 0xc0, !PT ;  /* 0xff80000003037812 */ /* 0x000fc400078ec0ff */
[----:B0-----:R-:W-:Y:S01]  /*f980*/  PRMT R77, R77, 0x7632, R77 ;  /* 0x000076324d4d7816 */ /* 0x001fe2000000004d */
[----:B------:R-:W-:Y:S01]  /*f990*/  @P6 FFMA.FTZ R250, R246, R0, +INF ;  /* 0x7f800000f6fa6423 */ /* 0x000fe20000010000 */
[----:B------:R-:W-:Y:S01]  /*f9a0*/  IADD3 R2, R242, -R3, RZ ;  /* 0x80000003f2027210 */ /* 0x000fe20007ffe0ff */
[----:B------:R-:W-:Y:S01]  /*f9b0*/  IMAD.IADD R0, R245, 0x1, -R76 ;  /* 0x00000001f5007824 */ /* 0x000fe200078e0a4c */
[----:B------:R-:W0:Y:S01]  /*f9c0*/  I2F R3, R3 ;  /* 0x0000000300037306 */ /* 0x000e220000201400 */
[----:B------:R-:W-:Y:S01]  /*f9d0*/  STG.E.U16 [R204.64], R85 ;  /* 0x00000055cc007986 */ /* 0x000fe2000c101506 */
[----:B------:R-:W-:Y:S01]  /*f9e0*/  PRMT R81, R134, 0x7632, R81 ;  /* 0x0000763286517816 */ /* 0x000fe20000000051 */
[----:B------:R-:W-:Y:S01]  /*f9f0*/  FADD R2, R2, -1 ;  /* 0xbf80000002027421 */ /* 0x000fe20000000000 */
[----:B------:R-:W-:Y:S01]  /*fa00*/  ISETP.GE.U32.AND P6, PT, R243, 0x7f800000, PT ;  /* 0x7f800000f300780c */ /* 0x000fe20003fc6070 */
[----:B------:R-:W-:Y:S01]  /*fa10*/  FADD R0, R0, -1 ;  /* 0xbf80000000007421 */ /* 0x000fe20000000000 */
[----:B------:R-:W-:Y:S01]  /*fa20*/  STG.E.U16 [R208.64], R104 ;  /* 0x00000068d0007986 */ /* 0x000fe2000c101506 */
[-C--:B------:R-:W-:Y:S01]  /*fa30*/  FFMA.FTZ R80, R2, R251.reuse, -0.16845393180847167969 ;  /* 0xbe2c7f3002507423 */ /* 0x080fe200000100fb */
[----:B------:R-:W1:Y:S01]  /*fa40*/  I2F R76, R76 ;  /* 0x0000004c004c7306 */ /* 0x000e620000201400 */
[----:B------:R-:W-:Y:S01]  /*fa50*/  FFMA.FTZ R84, R0, R251, -0.16845393180847167969 ;  /* 0xbe2c7f3000547423 */ /* 0x000fe200000100fb */
[----:B------:R2:W-:Y:S01]  /*fa60*/  STG.E.U16 [R206.64], R77 ;  /* 0x0000004dce007986 */ /* 0x0005e2000c101506 */
[----:B------:R-:W-:Y:S01]  /*fa70*/  FFMA.FTZ R80, R2, R80, 0.1716887056827545166 ;  /* 0x3e2fcf2a02507423 */ /* 0x000fe20000010050 */
[----:B----4-:R-:W-:Y:S01]  /*fa80*/  LOP3.LUT R132, R132, 0x1c, RZ, 0xc0, !PT ;  /* 0x0000001c84847812 */ /* 0x010fe200078ec0ff */
[----:B------:R-:W-:Y:S01]  /*fa90*/  FFMA.FTZ R84, R0, R84, 0.1716887056827545166 ;  /* 0x3e2fcf2a00547423 */ /* 0x000fe20000010054 */
[----:B------:R-:W-:Y:S01]  /*faa0*/  STG.E.U16 [R194.64], R134 ;  /* 0x00000086c2007986 */ /* 0x000fe2000c101506 */
[----:B------:R-:W-:-:S02]  /*fab0*/  FFMA.FTZ R80, R2, R80, -0.17900948226451873779 ;  /* 0xbe374e4302507423 */ /* 0x000fc40000010050 */
[----:B------:R-:W-:Y:S01]  /*fac0*/  FFMA.FTZ R84, R0, R84, -0.17900948226451873779 ;  /* 0xbe374e4300547423 */ /* 0x000fe20000010054 */
[----:B------:R3:W-:Y:S01]  /*fad0*/  STG.E.U16 [R192.64], R130 ;  /* 0x00000082c0007986 */ /* 0x0007e2000c101506 */
[----:B------:R-:W-:Y:S02]  /*fae0*/  FFMA.FTZ R80, R2, R80, 0.20512372255325317383 ;  /* 0x3e520bf402507423 */ /* 0x000fe40000010050 */
[----:B------:R-:W-:Y:S01]  /*faf0*/  FFMA.FTZ R84, R0, R84, 0.20512372255325317383 ;  /* 0x3e520bf400547423 */ /* 0x000fe20000010054 */
[----:B------:R4:W-:Y:S01]  /*fb00*/  STG.E.U16 [R190.64], R126 ;  /* 0x0000007ebe007986 */ /* 0x0009e2000c101506 */
[----:B------:R-:W-:Y:S01]  /*fb10*/  FFMA.FTZ R80, R2, R80, -0.24046532809734344482 ;  /* 0xbe763c8b02507423 */ /* 0x000fe20000010050 */
[----:B--2---:R-:W-:Y:S01]  /*fb20*/  PRMT R77, R118, 0x7632, R77 ;  /* 0x00007632764d7816 */ /* 0x004fe2000000004d */
[----:B------:R-:W-:Y:S01]  /*fb30*/  FFMA.FTZ R84, R0, R84, -0.24046532809734344482 ;  /* 0xbe763c8b00547423 */ /* 0x000fe20000010054 */
[----:B------:R2:W-:Y:S01]  /*fb40*/  STG.E.U16 [R188.64], R122 ;  /* 0x0000007abc007986 */ /* 0x0005e2000c101506 */
[----:B------:R-:W-:-:S02]  /*fb50*/  FFMA.FTZ R80, R2, R80, 0.28857114911079406738 ;  /* 0x3e93bf9902507423 */ /* 0x000fc40000010050 */
[----:B------:R-:W-:Y:S01]  /*fb60*/  FFMA.FTZ R84, R0, R84, 0.28857114911079406738 ;  /* 0x3e93bf9900547423 */ /* 0x000fe20000010054 */
[----:B------:R-:W-:Y:S01]  /*fb70*/  STG.E.U16 [R186.64], R118 ;  /* 0x00000076ba007986 */ /* 0x000fe2000c101506 */
[----:B------:R-:W-:Y:S01]  /*fb80*/  FFMA.FTZ R80, R2, R80, -0.36067417263984680176 ;  /* 0xbeb8aa4902507423 */ /* 0x000fe20000010050 */
[----:B---3--:R-:W-:Y:S01]  /*fb90*/  PRMT R130, R130, 0x7632, R130 ;  /* 0x0000763282827816 */ /* 0x008fe20000000082 */
[----:B------:R-:W-:Y:S01]  /*fba0*/  FFMA.FTZ R84, R0, R84, -0.36067417263984680176 ;  /* 0xbeb8aa4900547423 */ /* 0x000fe20000010054 */
[----:B------:R3:W-:Y:S01]  /*fbb0*/  STG.E.U16 [R184.64], R114 ;  /* 0x00000072b8007986 */ /* 0x0007e2000c101506 */
[----:B------:R-:W-:Y:S01]  /*fbc0*/  FFMA.FTZ R80, R2, R80, 0.48089820146560668945 ;  /* 0x3ef6384a02507423 */ /* 0x000fe20000010050 */
[----:B----4-:R-:W-:Y:S01]  /*fbd0*/  PRMT R126, R126, 0x7632, R126 ;  /* 0x000076327e7e7816 */ /* 0x010fe2000000007e */
[----:B------:R-:W-:Y:S01]  /*fbe0*/  FFMA.FTZ R84, R0, R84, 0.48089820146560668945 ;  /* 0x3ef6384a00547423 */ /* 0x000fe20000010054 */
[----:B------:R4:W-:Y:S01]  /*fbf0*/  STG.E.U16 [R182.64], R110 ;  /* 0x0000006eb6007986 */ /* 0x0009e2000c101506 */
[----:B------:R-:W-:Y:S01]  /*fc00*/  FFMA.FTZ R80, R2, R80, -0.72134751081466674805 ;  /* 0xbf38aa3b02507423 */ /* 0x000fe20000010050 */
[----:B--2---:R-:W-:Y:S01]  /*fc10*/  PRMT R122, R122, 0x7632, R122 ;  /* 0x000076327a7a7816 */ /* 0x004fe2000000007a */
[----:B------:R-:W-:Y:S01]  /*fc20*/  FFMA.FTZ R88, R0, R84, -0.72134751081466674805 ;  /* 0xbf38aa3b00587423 */ /* 0x000fe20000010054 */
[----:B------:R2:W-:Y:S01]  /*fc30*/  STG.E.U16 [R180.64], R106 ;  /* 0x0000006ab4007986 */ /* 0x0005e2000c101506 */
[----:B------:R-:W-:Y:S01]  /*fc40*/  FMUL R84, R2, R80 ;  /* 0x0000005002547220 */ /* 0x000fe20000400000 */
[----:B------:R-:W-:Y:S01]  /*fc50*/  FSEL R80, RZ, -23, P3 ;  /* 0xc1b80000ff507808 */ /* 0x000fe20001800000 */
[----:B------:R-:W-:Y:S01]  /*fc60*/  FMUL R88, R0, R88 ;  /* 0x0000005800587220 */ /* 0x000fe20000400000 */
[----:B------:R-:W-:Y:S01]  /*fc70*/  ISETP.GE.U32.AND P3, PT, R242, 0x7f800000, PT ;  /* 0x7f800000f200780c */ /* 0x000fe20003f66070 */
[----:B------:R-:W-:Y:S01]  /*fc80*/  FMUL R84, R2, R84 ;  /* 0x0000005402547220 */ /* 0x000fe20000400000 */
[----:B------:R5:W-:Y:S01]  /*fc90*/  STG.E.U16 [R178.64], R138 ;  /* 0x0000008ab2007986 */ /* 0x000be2000c101506 */
[----:B------:R-:W-:Y:S01]  /*fca0*/  FMUL R88, R0, R88 ;  /* 0x0000005800587220 */ /* 0x000fe20000400000 */
[----:B---3--:R-:W-:Y:S01]  /*fcb0*/  PRMT R114, R114, 0x7632, R114 ;  /* 0x0000763272727816 */ /* 0x008fe20000000072 */
[----:B------:R-:W-:Y:S01]  /*fcc0*/  FFMA.FTZ R84, R2, 1.4426950216293334961, R84 ;  /* 0x3fb8aa3b02547823 */ /* 0x000fe20000010054 */
[----:B------:R-:W-:Y:S01]  /*fcd0*/  FSEL R2, RZ, -23, P2 ;  /* 0xc1b80000ff027808 */ /* 0x000fe20001000000 */
[----:B0-----:R-:W-:Y:S01]  /*fce0*/  FFMA.FTZ R3, R3, 1.1920928955078125e-07, R80 ;  /* 0x3400000003037823 */ /* 0x001fe20000010050 */
[----:B------:R-:W-:Y:S01]  /*fcf0*/  ISETP.GE.U32.AND P2, PT, R245, 0x7f800000, PT ;  /* 0x7f800000f500780c */ /* 0x000fe20003f46070 */
[----:B------:R-:W-:Y:S01]  /*fd00*/  FFMA.FTZ R88, R0, 1.4426950216293334961, R88 ;  /* 0x3fb8aa3b00587823 */ /* 0x000fe20000010058 */
[----:B------:R-:W-:Y:S01]  /*fd10*/  IADD3 R80, R243, -0x3f3504f3, RZ ;  /* 0xc0cafb0df3507810 */ /* 0x000fe20007ffe0ff */
[----:B------:R-:W-:Y:S01]  /*fd20*/  FADD R0, R3, R84 ;  /* 0x0000005403007221 */ /* 0x000fe20000000000 */
[----:B------:R0:W-:Y:S01]  /*fd30*/  STG.E.U16 [R176.64], R102 ;  /* 0x00000066b0007986 */ /* 0x0001e2000c101506 */
[----:B------:R-:W-:Y:S01]  /*fd40*/  @P3 MOV R3, 0x7f800000 ;  /* 0x7f80000000033802 */ /* 0x000fe20000000f00 */
[----:B-1----:R-:W-:Y:S01]  /*fd50*/  FFMA.FTZ R2, R76, 1.1920928955078125e-07, R2 ;  /* 0x340000004c027823 */ /* 0x002fe20000010002 */
[----:B------:R-:W-:Y:S01]  /*fd60*/  LOP3.LUT R80, R80, 0xff800000, RZ, 0xc0, !PT ;  /* 0xff80000050507812 */ /* 0x000fe200078ec0ff */
[----:B------:R1:W-:Y:S01]  /*fd70*/  STG.E.U16 [R174.64], R98 ;  /* 0x00000062ae007986 */ /* 0x0003e2000c101506 */
[----:B----4-:R-:W-:Y:S01]  /*fd80*/  PRMT R110, R110, 0x7632, R110 ;  /* 0x000076326e6e7816 */ /* 0x010fe2000000006e */
[----:B------:R-:W-:Y:S01]  /*fd90*/  @P3 FFMA.FTZ R0, R242, R3, +INF ;  /* 0x7f800000f2003423 */ /* 0x000fe20000010003 */
[----:B------:R-:W-:Y:S01]  /*fda0*/  IADD3 R3, R244, -0x3f3504f3, RZ ;  /* 0xc0cafb0df4037810 */ /* 0x000fe20007ffe0ff */
[----:B------:R-:W-:Y:S01]  /*fdb0*/  FADD R2, R2, R88 ;  /* 0x0000005802027221 */ /* 0x000fe20000000000 */
[----:B------:R3:W-:Y:S01]  /*fdc0*/  STG.E.U16 [R172.64], R94 ;  /* 0x0000005eac007986 */ /* 0x0007e2000c101506 */
[----:B------:R-:W-:Y:S01]  /*fdd0*/  @P2 IMAD.MOV.U32 R76, RZ, RZ, 0x7f800000 ;  /* 0x7f800000ff4c2424 */ /* 0x000fe200078e00ff */
[----:B------:R-:W-:-:S02]  /*fde0*/  LOP3.LUT R3, R3, 0xff800000, RZ, 0xc0, !PT ;  /* 0xff80000003037812 */ /* 0x000fc400078ec0ff */
[----:B------:R4:W-:Y:S01]  /*fdf0*/  STG.E.U16 [R170.64], R90 ;  /* 0x0000005aaa007986 */ /* 0x0009e2000c101506 */
[----:B------:R-:W-:Y:S01]  /*fe00*/  @P2 FFMA.FTZ R2, R245, R76, +INF ;  /* 0x7f800000f5022423 */ /* 0x000fe2000001004c */
[----:B------:R-:W-:Y:S02]  /*fe10*/  IADD3 R76, R244, -R3, RZ ;  /* 0x80000003f44c7210 */ /* 0x000fe40007ffe0ff */
[----:B------:R-:W-:Y:S01]  /*fe20*/  FSETP.NEU.AND P2, PT, R4, RZ, PT ;  /* 0x000000ff0400720b */ /* 0x000fe20003f4d000 */
[----:B------:R-:W-:Y:S01]  /*fe30*/  IMAD.IADD R4, R243, 0x1, -R80 ;  /* 0x00000001f3047824 */ /* 0x000fe200078e0a50 */
[----:B------:R0:W-:Y:S01]  /*fe40*/  STG.E.U16 [R168.64], R86 ;  /* 0x00000056a8007986 */ /* 0x0001e2000c101506 */
[----:B------:R-:W-:Y:S01]  /*fe50*/  FADD R76, R76, -1 ;  /* 0xbf8000004c4c7421 */ /* 0x000fe20000000000 */
[----:B------:R-:W-:Y:S01]  /*fe60*/  FSETP.NEU.AND P3, PT, R5, RZ, PT ;  /* 0x000000ff0500720b */ /* 0x000fe20003f6d000 */
[----:B------:R-:W-:Y:S01]  /*fe70*/  FADD R4, R4, -1 ;  /* 0xbf80000004047421 */ /* 0x000fe20000000000 */
[----:B------:R3:W-:Y:S01]  /*fe80*/  STG.E.U16 [R166.64], R82 ;  /* 0x00000052a6007986 */ /* 0x0007e2000c101506 */
[-C--:B------:R-:W-:Y:S01]  /*fe90*/  FFMA.FTZ R5, R76, R251.reuse, -0.16845393180847167969 ;  /* 0xbe2c7f304c057423 */ /* 0x080fe200000100fb */
[----:B--2---:R-:W-:Y:S01]  /*fea0*/  PRMT R106, R106, 0x7632, R106 ;  /* 0x000076326a6a7816 */ /* 0x004fe2000000006a */
[----:B------:R-:W-:Y:S01]  /*feb0*/  FFMA.FTZ R251, R4, R251, -0.16845393180847167969 ;  /* 0xbe2c7f3004fb7423 */ /* 0x000fe200000100fb */
[----:B------:R2:W-:Y:S01]  /*fec0*/  STG.E.U16 [R164.64], R78 ;  /* 0x0000004ea4007986 */ /* 0x0005e2000c101506 */
[----:B------:R-:W-:Y:S01]  /*fed0*/  FFMA.FTZ R5, R76, R5, 0.1716887056827545166 ;  /* 0x3e2fcf2a4c057423 */ /* 0x000fe20000010005 */
[----:B-----5:R-:W-:Y:S01]  /*fee0*/  PRMT R138, R138, 0x7632, R138 ;  /* 0x000076328a8a7816 */ /* 0x020fe2000000008a */
[----:B------:R-:W-:Y:S01]  /*fef0*/  FFMA.FTZ R251, R4, R251, 0.1716887056827545166 ;  /* 0x3e2fcf2a04fb7423 */ /* 0x000fe200000100fb */
[----:B------:R-:W-:Y:S01]  /*ff00*/  STG.E.U16 [R162.64], R81 ;  /* 0x00000051a2007986 */ /* 0x000fe2000c101506 */
[----:B0-----:R-:W-:Y:S01]  /*ff10*/  PRMT R102, R102, 0x7632, R102 ;  /* 0x0000763266667816 */ /* 0x001fe20000000066 */
[----:B------:R-:W-:Y:S01]  /*ff20*/  FFMA.FTZ R5, R76, R5, -0.17900948226451873779 ;  /* 0xbe374e434c057423 */ /* 0x000fe20000010005 */
[----:B-1----:R-:W-:Y:S01]  /*ff30*/  PRMT R98, R98, 0x7632, R98 ;  /* 0x0000763262627816 */ /* 0x002fe20000000062 */
[----:B------:R-:W-:Y:S01]  /*ff40*/  STG.E.U16 [R160.64], R130 ;  /* 0x00000082a0007986 */ /* 0x000fe2000c101506 */
[----:B---3--:R-:W-:Y:S01]  /*ff50*/  PRMT R94, R94, 0x7632, R94 ;  /* 0x000076325e5e7816 */ /* 0x008fe2000000005e */
[----:B------:R-:W-:Y:S01]  /*ff60*/  FFMA.FTZ R251, R4, R251, -0.17900948226451873779 ;  /* 0xbe374e4304fb7423 */ /* 0x000fe200000100fb */
[----:B----4-:R-:W-:Y:S01]  /*ff70*/  PRMT R90, R90, 0x7632, R90 ;  /* 0x000076325a5a7816 */ /* 0x010fe2000000005a */
[----:B------:R-:W-:Y:S01]  /*ff80*/  STG.E.U16 [R158.64], R126 ;  /* 0x0000007e9e007986 */ /* 0x000fe2000c101506 */
[----:B------:R-:W-:Y:S01]  /*ff90*/  PRMT R86, R86, 0x7632, R86 ;  /* 0x0000763256567816 */ /* 0x000fe20000000056 */
[----:B------:R-:W-:Y:S01]  /*ffa0*/  FFMA.FTZ R5, R76, R5, 0.20512372255325317383 ;  /* 0x3e520bf44c057423 */ /* 0x000fe20000010005 */
[----:B------:R-:W-:Y:S01]  /*ffb0*/  PRMT R82, R82, 0x7632, R82 ;  /* 0x0000763252527816 */ /* 0x000fe20000000052 */
[----:B------:R-:W-:Y:S01]  /*ffc0*/  STG.E.U16 [R156.64], R122 ;  /* 0x0000007a9c007986 */ /* 0x000fe2000c101506 */
[----:B--2---:R-:W-:Y:S01]  /*ffd0*/  PRMT R78, R78, 0x7632, R78 ;  /* 0x000076324e4e7816 */ /* 0x004fe2000000004e */
[----:B------:R-:W-:Y:S01]  /*ffe0*/  FFMA.FTZ R251, R4, R251, 0.20512372255325317383 ;  /* 0x3e520bf404fb7423 */ /* 0x000fe200000100fb */
[----:B------:R-:W0:Y:S01]  /*fff0*/  I2F R3, R3 ;  /* 0x0000000300037306 */ /* 0x000e220000201400 */
[----:B------:R-:W-:Y:S01]  /*10000*/  STG.E.U16 [R154.64], R77 ;  /* 0x0000004d9a007986 */ /* 0x000fe2000c101506 */
[----:B------:R-:W-:-:S02]  /*10010*/  FFMA.FTZ R5, R76, R5, -0.24046532809734344482 ;  /* 0xbe763c8b4c057423 */ /* 0x000fc40000010005 */
[----:B------:R-:W-:Y:S01]  /*10020*/  FFMA.FTZ R251, R4, R251, -0.24046532809734344482 ;  /* 0xbe763c8b04fb7423 */ /* 0x000fe200000100fb */
[----:B------:R-:W-:Y:S01]  /*10030*/  STG.E.U16 [R152.64], R114 ;  /* 0x0000007298007986 */ /* 0x000fe2000c101506 */
[----:B------:R-:W-:Y:S02]  /*10040*/  FFMA.FTZ R5, R76, R5, 0.28857114911079406738 ;  /* 0x3e93bf994c057423 */ /* 0x000fe40000010005 */
[----:B------:R-:W-:Y:S01]  /*10050*/  FFMA.FTZ R251, R4, R251, 0.28857114911079406738 ;  /* 0x3e93bf9904fb7423 */ /* 0x000fe200000100fb */
[----:B------:R-:W-:Y:S01]  /*10060*/  STG.E.U16 [R150.64], R110 ;  /* 0x0000006e96007986 */ /* 0x000fe2000c101506 */
[----:B------:R-:W-:Y:S02]  /*10070*/  FFMA.FTZ R5, R76, R5, -0.36067417263984680176 ;  /* 0xbeb8aa494c057423 */ /* 0x000fe40000010005 */
[----:B------:R-:W-:Y:S01]  /*10080*/  FFMA.FTZ R251, R4, R251, -0.36067417263984680176 ;  /* 0xbeb8aa4904fb7423 */ /* 0x000fe200000100fb */
[----:B------:R-:W-:Y:S01]  /*10090*/  STG.E.U16 [R148.64], R106 ;  /* 0x0000006a94007986 */ /* 0x000fe2000c101506 */
[----:B------:R-:W-:-:S02]  /*100a0*/  FFMA.FTZ R5, R76, R5, 0.48089820146560668945 ;  /* 0x3ef6384a4c057423 */ /* 0x000fc40000010005 */
[----:B------:R-:W-:Y:S01]  /*100b0*/  FFMA.FTZ R251, R4, R251, 0.48089820146560668945 ;  /* 0x3ef6384a04fb7423 */ /* 0x000fe200000100fb */
[----:B------:R-:W-:Y:S01]  /*100c0*/  STG.E.U16 [R146.64], R138 ;  /* 0x0000008a92007986 */ /* 0x000fe2000c101506 */
[----:B------:R-:W-:Y:S02]  /*100d0*/  FFMA.FTZ R5, R76, R5, -0.72134751081466674805 ;  /* 0xbf38aa3b4c057423 */ /* 0x000fe40000010005 */
[----:B------:R-:W-:Y:S01]  /*100e0*/  FFMA.FTZ R84, R4, R251, -0.72134751081466674805 ;  /* 0xbf38aa3b04547423 */ /* 0x000fe200000100fb */
[----:B------:R-:W-:Y:S01]  /*100f0*/  STG.E.U16 [R144.64], R102 ;  /* 0x0000006690007986 */ /* 0x000fe2000c101506 */
[----:B------:R1:W2:Y:S01]  /*10100*/  I2F R251, R80 ;  /* 0x0000005000fb7306 */ /* 0x0002a20000201400 */
[----:B------:R-:W-:Y:S02]  /*10110*/  FMUL R5, R76, R5 ;  /* 0x000000054c057220 */ /* 0x000fe40000400000 */
[----:B------:R-:W-:Y:S01]  /*10120*/  STG.E.U16 [R142.64], R98 ;  /* 0x000000628e007986 */ /* 0x000fe2000c101506 */
[----:B------:R-:W-:Y:S01]  /*10130*/  FMUL R88, R4, R84 ;  /* 0x0000005404587220 */ /* 0x000fe20000400000 */
[----:B------:R-:W-:Y:S01]  /*10140*/  FSEL R84, RZ, -23, P1 ;  /* 0xc1b80000ff547808 */ /* 0x000fe20000800000 */
[----:B------:R-:W-:Y:S01]  /*10150*/  FMUL R5, R76, R5 ;  /* 0x000000054c057220 */ /* 0x000fe20000400000 */
[----:B------:R-:W-:Y:S01]  /*10160*/  STG.E.U16 [R140.64], R94 ;  /* 0x0000005e8c007986 */ /* 0x000fe2000c101506 */
[----:B------:R-:W-:Y:S01]  /*10170*/  ISETP.GE.U32.AND P1, PT, R244, 0x7f800000, PT ;  /* 0x7f800000f400780c */ /* 0x000fe20003f26070 */
[----:B------:R-:W-:Y:S01]  /*10180*/  FMUL R88, R4, R88 ;  /* 0x0000005804587220 */ /* 0x000fe20000400000 */
[----:B-1----:R-:W-:Y:S01]  /*10190*/  FSEL R80, R247, -INF , P2 ;  /* 0xff800000f7507808 */ /* 0x002fe20001000000 */
[----:B------:R-:W-:Y:S01]  /*101a0*/  STG.E.U16 [R74.64], R90 ;  /* 0x0000005a4a007986 */ /* 0x000fe2000c101506 */
[----:B------:R-:W-:Y:S01]  /*101b0*/  FFMA.FTZ R76, R76, 1.4426950216293334961, R5 ;  /* 0x3fb8aa3b4c4c7823 */ /* 0x000fe20000010005 */
[----:B------:R-:W-:Y:S01]  /*101c0*/  FSETP.NEU.AND P2, PT, R243, RZ, PT ;  /* 0x000000fff300720b */ /* 0x000fe20003f4d000 */
[----:B------:R-:W-:Y:S01]  /*101d0*/  FFMA.FTZ R5, R4, 1.4426950216293334961, R88 ;  /* 0x3fb8aa3b04057823 */ /* 0x000fe20000010058 */
[----:B------:R1:W-:Y:S01]  /*101e0*/  STG.E.U16 [R68.64], R86 ;  /* 0x0000005644007986 */ /* 0x0003e2000c101506 */
[----:B------:R-:W-:Y:S01]  /*101f0*/  FSEL R4, RZ, -23, P0 ;  /* 0xc1b80000ff047808 */ /* 0x000fe20000000000 */
[----:B0-----:R-:W-:Y:S01]  /*10200*/  FFMA.FTZ R3, R3, 1.1920928955078125e-07, R84 ;  /* 0x3400000003037823 */ /* 0x001fe20000010054 */
[----:B------:R-:W-:Y:S01]  /*10210*/  FSETP.NEU.AND P0, PT, R246, RZ, PT ;  /* 0x000000fff600720b */ /* 0x000fe20003f0d000 */
[----:B------:R-:W-:Y:S02]  /*10220*/  STG.E.U16 [R72.64], R82 ;  /* 0x0000005248007986 */ /* 0x000fe4000c101506 */
[----:B--2---:R-:W-:Y:S01]  /*10230*/  FFMA.FTZ R4, R251, 1.1920928955078125e-07, R4 ;  /* 0x34000000fb047823 */ /* 0x004fe20000010004 */
[----:B------:R-:W-:Y:S01]  /*10240*/  @P1 MOV R251, 0x7f800000 ;  /* 0x7f80000000fb1802 */ /* 0x000fe20000000f00 */
[----:B------:R0:W-:Y:S01]  /*10250*/  STG.E.U16 [R70.64], R78 ;  /* 0x0000004e46007986 */ /* 0x0001e2000c101506 */
[----:B------:R-:W-:-:S02]  /*10260*/  FADD R3, R3, R76 ;  /* 0x0000004c03037221 */ /* 0x000fc40000000000 */
[----:B------:R-:W-:Y:S01]  /*10270*/  @P6 IMAD.MOV.U32 R76, RZ, RZ, 0x7f800000 ;  /* 0x7f800000ff4c6424 */ /* 0x000fe200078e00ff */
[----:B------:R2:W-:Y:S01]  /*10280*/  STG.E.U16 [R64.64], R135 ;  /* 0x0000008740007986 */ /* 0x0005e2000c101506 */
[----:B-1----:R-:W-:Y:S01]  /*10290*/  PRMT R69, R135, 0x7632, R69 ;  /* 0x0000763287457816 */ /* 0x002fe20000000045 */
[----:B------:R-:W-:Y:S01]  /*102a0*/  @P1 FFMA.FTZ R3, R244, R251, +INF ;  /* 0x7f800000f4031423 */ /* 0x000fe200000100fb */
[----:B------:R-:W-:Y:S01]  /*102b0*/  FSETP.NEU.AND P1, PT, R242, RZ, PT ;  /* 0x000000fff200720b */ /* 0x000fe20003f2d000 */
[----:B------:R1:W-:Y:S01]  /*102c0*/  STG.E.U16 [R60.64], R131 ;  /* 0x000000833c007986 */ /* 0x0003e2000c101506 */
[----:B------:R-:W-:Y:S01]  /*102d0*/  FADD R4, R4, R5 ;  /* 0x0000000504047221 */ /* 0x000fe20000000000 */
[----:B------:R-:W-:Y:S01]  /*102e0*/  FSEL R5, R248, -INF , P3 ;  /* 0xff800000f8057808 */ /* 0x000fe20001800000 */
[----:B------:R-:W-:Y:S01]  /*102f0*/  @P6 FFMA.FTZ R4, R243, R76, +INF ;  /* 0x7f800000f3046423 */ /* 0x000fe2000001004c */
[----:B------:R3:W-:Y:S01]  /*10300*/  STG.E.U16 [R56.64], R127 ;  /* 0x0000007f38007986 */ /* 0x0007e2000c101506 */
[----:B------:R-:W-:Y:S01]  /*10310*/  FSEL R76, R249, -INF , P4 ;  /* 0xff800000f94c7808 */ /* 0x000fe20002000000 */
[----:B0-----:R-:W-:Y:S01]  /*10320*/  FFMA R78, R80, 0.69314718246459960938, R201 ;  /* 0x3f317218504e7823 */ /* 0x001fe200000000c9 */
[----:B------:R-:W-:Y:S01]  /*10330*/  FSETP.NEU.AND P3, PT, R244, RZ, PT ;  /* 0x000000fff400720b */ /* 0x000fe20003f6d000 */
[----:B------:R0:W-:Y:S01]  /*10340*/  STG.E.U16 [R52.64], R123 ;  /* 0x0000007b34007986 */ /* 0x0001e2000c101506 */
[----:B--2---:R-:W-:Y:S01]  /*10350*/  PRMT R65, R131, 0x7632, R65 ;  /* 0x0000763283417816 */ /* 0x004fe20000000041 */
[----:B------:R-:W-:Y:S01]  /*10360*/  FFMA R77, R5, 0.69314718246459960938, R202 ;  /* 0x3f317218054d7823 */ /* 0x000fe200000000ca */
[----:B------:R-:W-:Y:S01]  /*10370*/  FSETP.NEU.AND P4, PT, R245, RZ, PT ;  /* 0x000000fff500720b */ /* 0x000fe20003f8d000 */
[----:B------:R2:W-:Y:S01]  /*10380*/  STG.E.U16 [R48.64], R119 ;  /* 0x0000007730007986 */ /* 0x0005e2000c101506 */
[----:B-1----:R-:W-:Y:S01]  /*10390*/  PRMT R61, R127, 0x7632, R61 ;  /* 0x000076327f3d7816 */ /* 0x002fe2000000003d */
[----:B------:R-:W-:Y:S01]  /*103a0*/  FFMA R76, R76, 0.69314718246459960938, R203 ;  /* 0x3f3172184c4c7823 */ /* 0x000fe200000000cb */
[----:B------:R-:W-:Y:S01]  /*103b0*/  FSEL R5, R2, -INF , P4 ;  /* 0xff80000002057808 */ /* 0x000fe20002000000 */
[----:B------:R1:W-:Y:S01]  /*103c0*/  STG.E.U16 [R44.64], R115 ;  /* 0x000000732c007986 */ /* 0x0003e2000c101506 */
[----:B---3--:R-:W-:-:S03]  /*103d0*/  PRMT R57, R123, 0x7632, R57 ;  /* 0x000076327b397816 */ /* 0x008fc60000000039 */
[----:B------:R3:W-:Y:S01]  /*103e0*/  STG.E.U16 [R40.64], R111 ;  /* 0x0000006f28007986 */ /* 0x0007e2000c101506 */
[----:B0-----:R-:W-:-:S03]  /*103f0*/  PRMT R53, R119, 0x7632, R53 ;  /* 0x0000763277357816 */ /* 0x001fc60000000035 */
[----:B------:R0:W-:Y:S01]  /*10400*/  STG.E.U16 [R36.64], R107 ;  /* 0x0000006b24007986 */ /* 0x0001e2000c101506 */
[----:B--2---:R-:W-:-:S03]  /*10410*/  PRMT R49, R115, 0x7632, R49 ;  /* 0x0000763273317816 */ /* 0x004fc60000000031 */
[----:B------:R2:W-:Y:S01]  /*10420*/  STG.E.U16 [R32.64], R139 ;  /* 0x0000008b20007986 */ /* 0x0005e2000c101506 */
[----:B-1----:R-:W-:-:S03]  /*10430*/  PRMT R45, R111, 0x7632, R45 ;  /* 0x000076326f2d7816 */ /* 0x002fc6000000002d */
        /* <DEDUP_REMOVED lines=10> */
[----:B------:R-:W-:Y:S01]  /*104e0*/  STG.E.U16 [R10.64], R83 ;  /* 0x000000530a007986 */ /* 0x000fe2000c101506 */
[----:B0-----:R-:W-:-:S03]  /*104f0*/  PRMT R21, R91, 0x7632, R21 ;  /* 0x000076325b157816 */ /* 0x001fc60000000015 */
[----:B------:R0:W-:Y:S01]  /*10500*/  STG.E.U16 [R8.64], R79 ;  /* 0x0000004f08007986 */ /* 0x0001e2000c101506 */
[----:B--2---:R-:W-:-:S03]  /*10510*/  PRMT R17, R87, 0x7632, R17 ;  /* 0x0000763257117816 */ /* 0x004fc60000000011 */
[----:B------:R2:W-:Y:S01]  /*10520*/  STG.E.U16 [R66.64], R69 ;  /* 0x0000004542007986 */ /* 0x0005e2000c101506 */
[----:B-1----:R-:W-:-:S03]  /*10530*/  PRMT R13, R79, 0x7632, R13 ;  /* 0x000076324f0d7816 */ /* 0x002fc6000000000d */
[----:B------:R2:W-:Y:S04]  /*10540*/  STG.E.U16 [R62.64], R65 ;  /* 0x000000413e007986 */ /* 0x0005e8000c101506 */
[----:B------:R2:W-:Y:S01]  /*10550*/  STG.E.U16 [R58.64], R61 ;  /* 0x0000003d3a007986 */ /* 0x0005e2000c101506 */
[----:B0-----:R-:W-:Y:S02]  /*10560*/  FSEL R8, R0, -INF , P1 ;  /* 0xff80000000087808 */ /* 0x001fe40000800000 */
[----:B------:R-:W-:Y:S01]  /*10570*/  FSEL R9, R250, -INF , P0 ;  /* 0xff800000fa097808 */ /* 0x000fe20000000000 */
[----:B------:R2:W-:Y:S01]  /*10580*/  STG.E.U16 [R54.64], R57 ;  /* 0x0000003936007986 */ /* 0x0005e2000c101506 */
[----:B------:R-:W-:Y:S01]  /*10590*/  FSEL R0, R3, -INF , P3 ;  /* 0xff80000003007808 */ /* 0x000fe20001800000 */
[----:B------:R-:W-:Y:S01]  /*105a0*/  FFMA R8, R8, 0.69314718246459960938, R199 ;  /* 0x3f31721808087823 */ /* 0x000fe200000000c7 */
[----:B------:R-:W-:Y:S01]  /*105b0*/  FSEL R3, R4, -INF , P2 ;  /* 0xff80000004037808 */ /* 0x000fe20001000000 */
[----:B------:R2:W-:Y:S01]  /*105c0*/  STG.E.U16 [R50.64], R53 ;  /* 0x0000003532007986 */ /* 0x0005e2000c101506 */
[----:B------:R-:W-:-:S02]  /*105d0*/  FFMA R79, R9, 0.69314718246459960938, R200 ;  /* 0x3f317218094f7823 */ /* 0x000fc400000000c8 */
[----:B------:R-:W-:Y:S01]  /*105e0*/  FFMA R9, R5, 0.69314718246459960938, R198 ;  /* 0x3f31721805097823 */ /* 0x000fe200000000c6 */
[----:B------:R2:W-:Y:S01]  /*105f0*/  STG.E.U16 [R46.64], R49 ;  /* 0x000000312e007986 */ /* 0x0005e2000c101506 */
[----:B------:R-:W-:Y:S02]  /*10600*/  FFMA R10, R0, 0.69314718246459960938, R197 ;  /* 0x3f317218000a7823 */ /* 0x000fe400000000c5 */
[----:B------:R-:W-:Y:S01]  /*10610*/  FFMA R11, R3, 0.69314718246459960938, R196 ;  /* 0x3f317218030b7823 */ /* 0x000fe200000000c4 */
[----:B------:R2:W-:Y:S04]  /*10620*/  STG.E.U16 [R42.64], R45 ;  /* 0x0000002d2a007986 */ /* 0x0005e8000c101506 */
        /* <DEDUP_REMOVED lines=9> */
[----:B------:R-:W-:Y:S06]  /*106c0*/  BAR.SYNC.DEFER_BLOCKING 0x0 ;  /* 0x0000000000007b1d */ /* 0x000fec0000010000 */
[----:B------:R2:W-:Y:S04]  /*106d0*/  STS.128 [R132.X4], R76 ;  /* 0x0000004c84007388 */ /* 0x0005e80000004c00 */
[----:B------:R2:W-:Y:S04]  /*106e0*/  STS.128 [R132.X4+0x80], R8 ;  /* 0x0000800884007388 */ /* 0x0005e80000004c00 */
[----:B------:R-:W-:Y:S06]  /*106f0*/  BAR.SYNC.DEFER_BLOCKING 0x0 ;  /* 0x0000000000007b1d */ /* 0x000fec0000010000 */
[----:B------:R-:W-:Y:S05]  /*10700*/  @P5 EXIT ;  /* 0x000000000000594d */ /* 0x000fea0003800000 */
[----:B--2---:R-:W0:Y:S04]  /*10710*/  S2R R132, SR_CTAID.X ;  /* 0x0000000000847919 */ /* 0x004e280000002500 */
[----:B------:R-:W1:Y:S04]  /*10720*/  S2R R128, SR_CTAID.Y ;  /* 0x0000000000807919 */ /* 0x000e680000002600 */
[----:B------:R-:W2:Y:S04]  /*10730*/  S2R R124, SR_TID.X ;  /* 0x00000000007c7919 */ /* 0x000ea80000002100 */
[----:B------:R-:W3:Y:S01]  /*10740*/  LDS R7, [R252] ;  /* 0x00000000fc077984 */ /* 0x000ee20000000800 */
[----:B0-----:R-:W-:Y:S01]  /*10750*/  SHF.L.U32 R132, R132, 0x6, RZ ;  /* 0x0000000684847819 */ /* 0x001fe200000006ff */
[----:B-1----:R-:W-:-:S03]  /*10760*/  IMAD R0, R128, c[0x0][0x1cc], RZ ;  /* 0x0000730080007a24 */ /* 0x002fc600078e02ff */
[----:B--2---:R-:W-:Y:S01]  /*10770*/  LOP3.LUT R132, R132, 0x3f, R124, 0xf8, !PT ;  /* 0x0000003f84847812 */ /* 0x004fe200078ef87c */
[C---:B------:R-:W-:Y:S02]  /*10780*/  IMAD.SHL.U32 R2, R0.reuse, 0x4, RZ ;  /* 0x0000000400027824 */ /* 0x040fe400078e00ff */
[----:B------:R-:W-:Y:S01]  /*10790*/  IMAD.HI R0, R0, 0x4, RZ ;  /* 0x0000000400007827 */ /* 0x000fe200078e02ff */
[----:B------:R-:W-:-:S03]  /*107a0*/  SHF.L.U32 R3, R132, 0x2, RZ ;  /* 0x0000000284037819 */ /* 0x000fc600000006ff */
[----:B------:R-:W-:Y:S01]  /*107b0*/  IMAD.HI R5, R132, 0x4, RZ ;  /* 0x0000000484057827 */ /* 0x000fe200078e02ff */
[----:B------:R-:W-:-:S04]  /*107c0*/  IADD3 R2, P0, P1, R3, c[0x0][0x180], R2 ;  /* 0x0000600003027a10 */ /* 0x000fc8000791e002 */
[----:B------:R-:W-:-:S05]  /*107d0*/  IADD3.X R3, R5, c[0x0][0x184], R0, P0, P1 ;  /* 0x0000610005037a10 */ /* 0x000fca00007e2400 */
[----:B---3--:R-:W-:Y:S01]  /*107e0*/  STG.E [R2.64], R7 ;  /* 0x0000000702007986 */ /* 0x008fe2000c101906 */
[----:B------:R-:W-:Y:S05]  /*107f0*/  EXIT ;  /* 0x000000000000794d */ /* 0x000fea0003800000 */
.L_x_2:
[----:B------:R-:W-:-:S00]  /*10800*/  BRA `(.L_x_2) ;  /* 0xfffffff000007947 */ /* 0x000fc0000383ffff */
[----:B------:R-:W-:-:S00]  /*10810*/  NOP ;  /* 0x0000000000007918 */ /* 0x000fc00000000000 */
        /* <DEDUP_REMOVED lines=14> */
.L_x_3:


//--------------------- .nv.global.init           --------------------------
	.section	.nv.global.init,"aw",@progbits
.nv.global.init:
	.type		_$_str,@object
	.size		_$_str,(.L_0 - _$_str)
_$_str:
        /*0000*/ 	.byte	0x5f, 0x5f, 0x43, 0x55, 0x44, 0x41, 0x5f, 0x46, 0x54, 0x5a, 0x00
.L_0:


//--------------------- .nv.shared.attn_fwd       --------------------------
	.section	.nv.shared.attn_fwd,"aw",@nobits
	.sectionflags	@""
	.align	16
